//
// Generated by NVIDIA NVVM Compiler
//
// Compiler Build ID: CL-36424714
// Cuda compilation tools, release 13.0, V13.0.88
// Based on NVVM 20.0.0
//

.version 9.0
.target sm_100
.address_size 64

	// .globl	kernel
// _ZZ6kernelE4smem has been demoted

.visible .entry kernel(
	.param .u32 kernel_param_0,
	.param .u32 kernel_param_1,
	.param .u32 kernel_param_2,
	.param .u64 .ptr .align 1 kernel_param_3,
	.param .u64 .ptr .align 1 kernel_param_4,
	.param .u64 .ptr .align 1 kernel_param_5,
	.param .u64 .ptr .align 1 kernel_param_6,
	.param .u64 .ptr .align 1 kernel_param_7,
	.param .u64 .ptr .align 1 kernel_param_8,
	.param .u64 .ptr .align 1 kernel_param_9,
	.param .u64 .ptr .align 1 kernel_param_10,
	.param .u64 .ptr .align 1 kernel_param_11,
	.param .u64 .ptr .align 1 kernel_param_12,
	.param .u32 kernel_param_13,
	.param .u64 .ptr .align 1 kernel_param_14,
	.param .u64 .ptr .align 1 kernel_param_15,
	.param .u64 .ptr .align 1 kernel_param_16,
	.param .u64 .ptr .align 1 kernel_param_17,
	.param .u64 .ptr .align 1 kernel_param_18,
	.param .u32 kernel_param_19,
	.param .u32 kernel_param_20,
	.param .u32 kernel_param_21,
	.param .u32 kernel_param_22,
	.param .u32 kernel_param_23
)
.maxntid 256
.minnctapersm 2
{
	.reg .pred 	%p<1109>;
	.reg .b32 	%r<1932>;
	.reg .b32 	%f<9513>;
	.reg .b64 	%rd<656>;
	// demoted variable
	.shared .align 32768 .b8 _ZZ6kernelE4smem[44032];
	ld.param.u64 	%rd25, [kernel_param_3];
	ld.param.u64 	%rd26, [kernel_param_4];
	ld.param.u64 	%rd27, [kernel_param_5];
	ld.param.u64 	%rd28, [kernel_param_6];
	ld.param.u64 	%rd29, [kernel_param_7];
	ld.param.u64 	%rd30, [kernel_param_8];
	ld.param.u64 	%rd39, [kernel_param_9];
	ld.param.u64 	%rd31, [kernel_param_10];
	ld.param.u64 	%rd32, [kernel_param_11];
	ld.param.u64 	%rd33, [kernel_param_12];
	ld.param.u64 	%rd34, [kernel_param_14];
	ld.param.u64 	%rd35, [kernel_param_15];
	ld.param.u64 	%rd36, [kernel_param_16];
	ld.param.u32 	%r226, [kernel_param_19];
	cvta.to.global.u64 	%rd1, %rd26;
	cvta.to.global.u64 	%rd2, %rd25;
	cvta.to.global.u64 	%rd40, %rd39;
	mov.u32 	%r1, %tid.x;
	and.b32  	%r2, %r1, 31;
	shr.u32 	%r3, %r1, 5;
	shr.u32 	%r4, %r1, 1;
	shr.u32 	%r232, %r1, 3;
	and.b32  	%r233, %r232, 2;
	and.b32  	%r234, %r1, 1;
	or.b32  	%r235, %r233, %r234;
	mov.u32 	%r236, %ctaid.y;
	shl.b32 	%r5, %r236, 7;
	and.b32  	%r6, %r4, 96;
	or.b32  	%r237, %r6, %r5;
	shl.b32 	%r7, %r235, 2;
	or.b32  	%r8, %r7, %r237;
	mov.u32 	%r238, %ctaid.x;
	shl.b32 	%r9, %r238, 6;
	and.b32  	%r239, %r1, 32;
	or.b32  	%r240, %r239, %r9;
	and.b32  	%r10, %r1, 14;
	or.b32  	%r11, %r240, %r10;
	setp.ge.u32 	%p2, %r8, %r226;
	mul.wide.u32 	%rd41, %r8, 4;
	add.s64 	%rd3, %rd40, %rd41;
	mov.b32 	%r1836, -1;
	@%p2 bra 	$L__BB0_2;
	ld.global.u32 	%r1836, [%rd3];
$L__BB0_2:
	ld.param.u32 	%r1801, [kernel_param_19];
	add.s32 	%r14, %r8, 16;
	setp.ge.u32 	%p3, %r14, %r1801;
	mov.b32 	%r1837, -1;
	@%p3 bra 	$L__BB0_4;
	ld.global.u32 	%r1837, [%rd3+64];
$L__BB0_4:
	ld.param.u32 	%r1808, [kernel_param_20];
	setp.ge.u32 	%p4, %r11, %r1808;
	cvta.to.global.u64 	%rd42, %rd32;
	mul.wide.s32 	%rd43, %r11, 4;
	add.s64 	%rd4, %rd42, %rd43;
	mov.b32 	%r1838, -1;
	@%p4 bra 	$L__BB0_6;
	ld.global.u32 	%r1838, [%rd4];
$L__BB0_6:
	ld.param.u32 	%r1809, [kernel_param_20];
	add.s32 	%r19, %r11, 16;
	setp.ge.u32 	%p5, %r19, %r1809;
	mov.b32 	%r1839, -1;
	@%p5 bra 	$L__BB0_8;
	ld.global.u32 	%r1839, [%rd4+64];
$L__BB0_8:
	ld.param.u32 	%r1802, [kernel_param_19];
	setp.ge.u32 	%p6, %r8, %r1802;
	cvta.to.global.u64 	%rd44, %rd31;
	add.s64 	%rd5, %rd44, %rd41;
	mov.b32 	%r1840, -1;
	@%p6 bra 	$L__BB0_10;
	ld.global.u32 	%r1840, [%rd5];
$L__BB0_10:
	ld.param.u32 	%r1803, [kernel_param_19];
	setp.ge.u32 	%p7, %r14, %r1803;
	mov.b32 	%r1841, -1;
	@%p7 bra 	$L__BB0_12;
	ld.global.u32 	%r1841, [%rd5+64];
$L__BB0_12:
	ld.param.u32 	%r1810, [kernel_param_20];
	setp.ge.u32 	%p8, %r11, %r1810;
	cvta.to.global.u64 	%rd46, %rd33;
	add.s64 	%rd6, %rd46, %rd43;
	mov.b32 	%r1842, -1;
	@%p8 bra 	$L__BB0_14;
	ld.global.u32 	%r1842, [%rd6];
$L__BB0_14:
	ld.param.u32 	%r1811, [kernel_param_20];
	setp.ge.u32 	%p9, %r19, %r1811;
	mov.b32 	%r1843, -1;
	@%p9 bra 	$L__BB0_16;
	ld.global.u32 	%r1843, [%rd6+64];
$L__BB0_16:
	ld.param.u32 	%r1833, [kernel_param_22];
	ld.param.u32 	%r1816, [kernel_param_21];
	ld.param.u32 	%r1812, [kernel_param_20];
	ld.param.u32 	%r1804, [kernel_param_19];
	ld.param.u32 	%r1784, [kernel_param_13];
	ld.param.u32 	%r1575, [kernel_param_0];
	and.b32  	%r294, %r4, 124;
	add.s32 	%r295, %r294, %r5;
	mul.lo.s32 	%r296, %r1816, %r295;
	cvt.u64.u32 	%rd77, %r296;
	and.b32  	%r298, %r1, 7;
	cvt.u64.u32 	%rd78, %r298;
	add.s64 	%rd79, %rd77, %rd78;
	shl.b64 	%rd80, %rd79, 2;
	add.s64 	%rd62, %rd27, %rd80;
	add.s64 	%rd63, %rd28, %rd80;
	mul.lo.s32 	%r300, %r1812, %r3;
	cvt.u64.u32 	%rd81, %r300;
	add.s32 	%r301, %r2, %r9;
	cvt.u64.u32 	%rd82, %r301;
	add.s64 	%rd83, %rd82, %rd81;
	shl.b64 	%rd84, %rd83, 2;
	add.s64 	%rd70, %rd29, %rd84;
	add.s64 	%rd71, %rd30, %rd84;
	mul.wide.u32 	%rd85, %r1, 4;
	add.s64 	%rd74, %rd34, %rd85;
	add.s64 	%rd75, %rd35, %rd85;
	add.s64 	%rd76, %rd36, %rd85;
	mad.lo.s32 	%r302, %r298, 132, %r294;
	mul.wide.u32 	%rd86, %r302, 4;
	mov.u32 	%r303, _ZZ6kernelE4smem;
	cvt.u64.u32 	%rd87, %r303;
	cvta.shared.u64 	%rd88, %rd87;
	add.s64 	%rd48, %rd88, %rd86;
	// begin inline asm
	{.reg .u64 u64addr;
 cvta.to.shared.u64 u64addr, %rd48;
 cvt.u32.u64 %r1849, u64addr;}

	// end inline asm
	add.s64 	%rd49, %rd48, 16384;
	// begin inline asm
	{.reg .u64 u64addr;
 cvta.to.shared.u64 u64addr, %rd49;
 cvt.u32.u64 %r1850, u64addr;}

	// end inline asm
	shl.b32 	%r304, %r1, 1;
	and.b32  	%r305, %r304, 448;
	or.b32  	%r306, %r305, %r2;
	mul.wide.u32 	%rd89, %r306, 4;
	add.s64 	%rd90, %rd88, 32768;
	add.s64 	%rd50, %rd90, %rd89;
	// begin inline asm
	{.reg .u64 u64addr;
 cvta.to.shared.u64 u64addr, %rd50;
 cvt.u32.u64 %r1848, u64addr;}

	// end inline asm
	add.s64 	%rd51, %rd50, 4096;
	// begin inline asm
	{.reg .u64 u64addr;
 cvta.to.shared.u64 u64addr, %rd51;
 cvt.u32.u64 %r1847, u64addr;}

	// end inline asm
	add.s32 	%r307, %r7, %r6;
	mul.wide.u32 	%rd91, %r307, 4;
	add.s64 	%rd52, %rd88, %rd91;
	// begin inline asm
	{.reg .u64 u64addr;
 cvta.to.shared.u64 u64addr, %rd52;
 cvt.u32.u64 %r1851, u64addr;}

	// end inline asm
	add.s64 	%rd53, %rd52, 16384;
	// begin inline asm
	{.reg .u64 u64addr;
 cvta.to.shared.u64 u64addr, %rd53;
 cvt.u32.u64 %r1852, u64addr;}

	// end inline asm
	and.b32  	%r308, %r1, 32;
	or.b32  	%r309, %r10, %r308;
	mul.wide.u32 	%rd92, %r309, 4;
	add.s64 	%rd54, %rd90, %rd92;
	// begin inline asm
	{.reg .u64 u64addr;
 cvta.to.shared.u64 u64addr, %rd54;
 cvt.u32.u64 %r1853, u64addr;}

	// end inline asm
	add.s64 	%rd55, %rd54, 4096;
	// begin inline asm
	{.reg .u64 u64addr;
 cvta.to.shared.u64 u64addr, %rd55;
 cvt.u32.u64 %r1854, u64addr;}

	// end inline asm
	add.s64 	%rd59, %rd88, 40960;
	add.s64 	%rd56, %rd59, %rd85;
	// begin inline asm
	{.reg .u64 u64addr;
 cvta.to.shared.u64 u64addr, %rd56;
 cvt.u32.u64 %r256, u64addr;}

	// end inline asm
	add.s64 	%rd57, %rd56, 1024;
	// begin inline asm
	{.reg .u64 u64addr;
 cvta.to.shared.u64 u64addr, %rd57;
 cvt.u32.u64 %r257, u64addr;}

	// end inline asm
	add.s64 	%rd58, %rd56, 2048;
	// begin inline asm
	{.reg .u64 u64addr;
 cvta.to.shared.u64 u64addr, %rd58;
 cvt.u32.u64 %r258, u64addr;}

	// end inline asm
	// begin inline asm
	{.reg .u64 u64addr;
 cvta.to.shared.u64 u64addr, %rd59;
 cvt.u32.u64 %r259, u64addr;}

	// end inline asm
	add.s64 	%rd60, %rd88, 41984;
	// begin inline asm
	{.reg .u64 u64addr;
 cvta.to.shared.u64 u64addr, %rd60;
 cvt.u32.u64 %r260, u64addr;}

	// end inline asm
	add.s64 	%rd61, %rd88, 43008;
	// begin inline asm
	{.reg .u64 u64addr;
 cvta.to.shared.u64 u64addr, %rd61;
 cvt.u32.u64 %r261, u64addr;}

	// end inline asm
	setp.lt.u32 	%p10, %r295, %r1804;
	add.s32 	%r310, %r295, 1;
	setp.lt.u32 	%p11, %r310, %r1804;
	add.s32 	%r311, %r295, 2;
	setp.lt.u32 	%p12, %r311, %r1804;
	add.s32 	%r312, %r295, 3;
	setp.lt.u32 	%p13, %r312, %r1804;
	setp.lt.u32 	%p14, %r301, %r1812;
	add.s32 	%r313, %r301, 32;
	setp.lt.u32 	%p15, %r313, %r1812;
	add.s32 	%r41, %r1816, 7;
	shr.u32 	%r314, %r41, 3;
	add.s32 	%r1844, %r314, -1;
	shl.b32 	%r315, %r1844, 3;
	sub.s32 	%r43, %r1816, %r315;
	setp.lt.u32 	%p16, %r298, %r43;
	and.pred  	%p17, %p10, %p16;
	selp.u32 	%r263, 1, 0, %p17;
	// begin inline asm
	{.reg .pred p;
 setp.ne.b32 p, %r263, 0;
 @!p mov.b32 %f2589, 0;
 @p ld.global.nc.f32 %f2589, [%rd62];}

	// end inline asm
	// begin inline asm
	{.reg .pred p;
 setp.ne.b32 p, %r263, 0;
 @!p mov.b32 %f2590, 0;
 @p ld.global.nc.f32 %f2590, [%rd63];}

	// end inline asm
	and.pred  	%p18, %p11, %p16;
	selp.u32 	%r265, 1, 0, %p18;
	cvt.u64.u32 	%rd93, %r1833;
	add.s64 	%rd64, %rd62, %rd93;
	// begin inline asm
	{.reg .pred p;
 setp.ne.b32 p, %r265, 0;
 @!p mov.b32 %f2591, 0;
 @p ld.global.nc.f32 %f2591, [%rd64];}

	// end inline asm
	add.s64 	%rd65, %rd63, %rd93;
	// begin inline asm
	{.reg .pred p;
 setp.ne.b32 p, %r265, 0;
 @!p mov.b32 %f2592, 0;
 @p ld.global.nc.f32 %f2592, [%rd65];}

	// end inline asm
	and.pred  	%p19, %p12, %p16;
	selp.u32 	%r267, 1, 0, %p19;
	shl.b32 	%r316, %r1833, 1;
	cvt.u64.u32 	%rd94, %r316;
	add.s64 	%rd66, %rd62, %rd94;
	// begin inline asm
	{.reg .pred p;
 setp.ne.b32 p, %r267, 0;
 @!p mov.b32 %f2593, 0;
 @p ld.global.nc.f32 %f2593, [%rd66];}

	// end inline asm
	add.s64 	%rd67, %rd63, %rd94;
	// begin inline asm
	{.reg .pred p;
 setp.ne.b32 p, %r267, 0;
 @!p mov.b32 %f2594, 0;
 @p ld.global.nc.f32 %f2594, [%rd67];}

	// end inline asm
	and.pred  	%p20, %p13, %p16;
	selp.u32 	%r269, 1, 0, %p20;
	mul.lo.s32 	%r317, %r1833, 3;
	cvt.u64.u32 	%rd95, %r317;
	add.s64 	%rd68, %rd62, %rd95;
	// begin inline asm
	{.reg .pred p;
 setp.ne.b32 p, %r269, 0;
 @!p mov.b32 %f2595, 0;
 @p ld.global.nc.f32 %f2595, [%rd68];}

	// end inline asm
	add.s64 	%rd69, %rd63, %rd95;
	// begin inline asm
	{.reg .pred p;
 setp.ne.b32 p, %r269, 0;
 @!p mov.b32 %f2596, 0;
 @p ld.global.nc.f32 %f2596, [%rd69];}

	// end inline asm
	// begin inline asm
	st.shared.v4.f32 [%r1849], {%f2589, %f2591, %f2593, %f2595};

	// end inline asm
	// begin inline asm
	st.shared.v4.f32 [%r1850], {%f2590, %f2592, %f2594, %f2596};

	// end inline asm
	setp.lt.u32 	%p21, %r3, %r43;
	and.pred  	%p22, %p14, %p21;
	selp.u32 	%r273, 1, 0, %p22;
	// begin inline asm
	{.reg .pred p;
 setp.ne.b32 p, %r273, 0;
 @!p mov.b32 %f2605, 0;
 @p ld.global.nc.f32 %f2605, [%rd70];}

	// end inline asm
	// begin inline asm
	{.reg .pred p;
 setp.ne.b32 p, %r273, 0;
 @!p mov.b32 %f2606, 0;
 @p ld.global.nc.f32 %f2606, [%rd71];}

	// end inline asm
	and.pred  	%p23, %p15, %p21;
	selp.u32 	%r275, 1, 0, %p23;
	add.s64 	%rd72, %rd70, 128;
	// begin inline asm
	{.reg .pred p;
 setp.ne.b32 p, %r275, 0;
 @!p mov.b32 %f2607, 0;
 @p ld.global.nc.f32 %f2607, [%rd72];}

	// end inline asm
	add.s64 	%rd73, %rd71, 128;
	// begin inline asm
	{.reg .pred p;
 setp.ne.b32 p, %r275, 0;
 @!p mov.b32 %f2608, 0;
 @p ld.global.nc.f32 %f2608, [%rd73];}

	// end inline asm
	// begin inline asm
	st.shared.f32 [%r1848], %f2605;

	// end inline asm
	// begin inline asm
	st.shared.f32 [%r1847], %f2606;

	// end inline asm
	add.s32 	%r278, %r1848, 128;
	// begin inline asm
	st.shared.f32 [%r278], %f2607;

	// end inline asm
	add.s32 	%r279, %r1847, 128;
	// begin inline asm
	st.shared.f32 [%r279], %f2608;

	// end inline asm
	setp.lt.u32 	%p24, %r1, %r1784;
	selp.u32 	%r284, 1, 0, %p24;
	// begin inline asm
	{.reg .pred p;
 setp.ne.b32 p, %r284, 0;
 @!p mov.b32 %f2613, 0;
 @p ld.global.nc.f32 %f2613, [%rd74];}

	// end inline asm
	// begin inline asm
	st.shared.f32 [%r256], %f2613;

	// end inline asm
	// begin inline asm
	{.reg .pred p;
 setp.ne.b32 p, %r284, 0;
 @!p mov.b32 %f2615, 0;
 @p ld.global.nc.f32 %f2615, [%rd75];}

	// end inline asm
	// begin inline asm
	st.shared.f32 [%r257], %f2615;

	// end inline asm
	// begin inline asm
	{.reg .pred p;
 setp.ne.b32 p, %r284, 0;
 @!p mov.b32 %f2617, 0;
 @p ld.global.nc.f32 %f2617, [%rd76];}

	// end inline asm
	// begin inline asm
	st.shared.f32 [%r258], %f2617;

	// end inline asm
	bar.sync 	0;
	// begin inline asm
	ld.shared.v4.f32 {%f8496, %f8495, %f8494, %f8493}, [%r1851];

	// end inline asm
	// begin inline asm
	ld.shared.v4.f32 {%f8504, %f8503, %f8502, %f8501}, [%r1852];

	// end inline asm
	add.s32 	%r288, %r1851, 64;
	// begin inline asm
	ld.shared.v4.f32 {%f8492, %f8491, %f8490, %f8489}, [%r288];

	// end inline asm
	add.s32 	%r289, %r1852, 64;
	// begin inline asm
	ld.shared.v4.f32 {%f8500, %f8499, %f8498, %f8497}, [%r289];

	// end inline asm
	// begin inline asm
	ld.shared.v2.f32 {%f8508, %f8507}, [%r1853];

	// end inline asm
	// begin inline asm
	ld.shared.v2.f32 {%f8512, %f8511}, [%r1854];

	// end inline asm
	add.s32 	%r292, %r1853, 64;
	// begin inline asm
	ld.shared.v2.f32 {%f8506, %f8505}, [%r292];

	// end inline asm
	add.s32 	%r293, %r1854, 64;
	// begin inline asm
	ld.shared.v2.f32 {%f8510, %f8509}, [%r293];

	// end inline asm
	mul.lo.s32 	%r318, %r1575, %r1575;
	mul.lo.s32 	%r44, %r318, %r318;
	setp.lt.s32 	%p25, %r1836, 0;
	setp.gt.s32 	%p26, %r1838, 0;
	setp.eq.s32 	%p27, %r1838, -1;
	or.pred  	%p1, %p26, %p27;
	or.pred  	%p28, %p25, %p1;
	setp.lt.s32 	%p29, %r1840, 0;
	or.pred  	%p30, %p28, %p29;
	setp.gt.s32 	%p31, %r1842, 0;
	or.pred  	%p32, %p30, %p31;
	setp.eq.s32 	%p33, %r1840, -1;
	or.pred  	%p34, %p32, %p33;
	setp.eq.s32 	%p35, %r1842, -1;
	or.pred  	%p36, %p34, %p35;
	mov.f32 	%f8516, 0f00000000;
	mov.f32 	%f8520, %f8516;
	@%p36 bra 	$L__BB0_18;
	ld.param.u32 	%r1715, [kernel_param_2];
	ld.param.u32 	%r1646, [kernel_param_1];
	ld.param.u32 	%r1576, [kernel_param_0];
	sub.s32 	%r319, %r1836, %r1646;
	sub.s32 	%r320, %r1840, %r1715;
	mad.lo.s32 	%r321, %r319, %r1576, %r320;
	sub.s32 	%r322, %r1646, %r1838;
	sub.s32 	%r323, %r1715, %r1842;
	mad.lo.s32 	%r324, %r322, %r1576, %r323;
	mad.lo.s32 	%r325, %r324, %r1576, %r1836;
	mad.lo.s32 	%r326, %r44, %r321, %r1840;
	mad.lo.s32 	%r327, %r325, %r1576, %r326;
	mul.wide.s32 	%rd96, %r327, 4;
	add.s64 	%rd97, %rd2, %rd96;
	ld.global.f32 	%f8516, [%rd97];
	add.s64 	%rd98, %rd1, %rd96;
	ld.global.f32 	%f8520, [%rd98];
$L__BB0_18:
	setp.lt.s32 	%p37, %r1836, 0;
	mov.f32 	%f8515, 0f00000000;
	mov.f32 	%f8519, 0f00000000;
	@%p37 bra 	$L__BB0_22;
	setp.gt.s32 	%p38, %r1839, 0;
	setp.eq.s32 	%p39, %r1839, -1;
	or.pred  	%p40, %p38, %p39;
	setp.lt.s32 	%p41, %r1840, 0;
	or.pred  	%p42, %p40, %p41;
	@%p42 bra 	$L__BB0_22;
	setp.gt.s32 	%p43, %r1843, 0;
	setp.eq.s32 	%p44, %r1843, -1;
	or.pred  	%p45, %p43, %p44;
	@%p45 bra 	$L__BB0_22;
	ld.param.u32 	%r1716, [kernel_param_2];
	ld.param.u32 	%r1647, [kernel_param_1];
	ld.param.u32 	%r1577, [kernel_param_0];
	sub.s32 	%r328, %r1836, %r1647;
	sub.s32 	%r329, %r1840, %r1716;
	mad.lo.s32 	%r330, %r328, %r1577, %r329;
	sub.s32 	%r331, %r1647, %r1839;
	sub.s32 	%r332, %r1716, %r1843;
	mad.lo.s32 	%r333, %r331, %r1577, %r332;
	mad.lo.s32 	%r334, %r333, %r1577, %r1836;
	mad.lo.s32 	%r335, %r44, %r330, %r1840;
	mad.lo.s32 	%r336, %r334, %r1577, %r335;
	mul.wide.s32 	%rd99, %r336, 4;
	add.s64 	%rd100, %rd2, %rd99;
	ld.global.f32 	%f8515, [%rd100];
	add.s64 	%rd101, %rd1, %rd99;
	ld.global.f32 	%f8519, [%rd101];
$L__BB0_22:
	setp.eq.s32 	%p46, %r1842, -1;
	setp.gt.s32 	%p47, %r1842, 0;
	setp.lt.s32 	%p48, %r1837, 0;
	or.pred  	%p49, %p48, %p1;
	setp.lt.s32 	%p50, %r1841, 0;
	or.pred  	%p51, %p49, %p50;
	or.pred  	%p52, %p51, %p47;
	setp.eq.s32 	%p53, %r1841, -1;
	or.pred  	%p54, %p52, %p53;
	or.pred  	%p55, %p54, %p46;
	mov.f32 	%f8514, 0f00000000;
	mov.f32 	%f8518, %f8514;
	@%p55 bra 	$L__BB0_24;
	ld.param.u32 	%r1717, [kernel_param_2];
	ld.param.u32 	%r1648, [kernel_param_1];
	ld.param.u32 	%r1578, [kernel_param_0];
	sub.s32 	%r337, %r1837, %r1648;
	sub.s32 	%r338, %r1841, %r1717;
	mad.lo.s32 	%r339, %r337, %r1578, %r338;
	sub.s32 	%r340, %r1648, %r1838;
	sub.s32 	%r341, %r1717, %r1842;
	mad.lo.s32 	%r342, %r340, %r1578, %r341;
	mad.lo.s32 	%r343, %r342, %r1578, %r1837;
	mad.lo.s32 	%r344, %r44, %r339, %r1841;
	mad.lo.s32 	%r345, %r343, %r1578, %r344;
	mul.wide.s32 	%rd102, %r345, 4;
	add.s64 	%rd103, %rd2, %rd102;
	ld.global.f32 	%f8514, [%rd103];
	add.s64 	%rd104, %rd1, %rd102;
	ld.global.f32 	%f8518, [%rd104];
$L__BB0_24:
	setp.lt.s32 	%p56, %r1837, 0;
	mov.f32 	%f8513, 0f00000000;
	mov.f32 	%f8517, 0f00000000;
	@%p56 bra 	$L__BB0_28;
	setp.gt.s32 	%p57, %r1839, 0;
	setp.eq.s32 	%p58, %r1839, -1;
	or.pred  	%p59, %p57, %p58;
	setp.lt.s32 	%p60, %r1841, 0;
	or.pred  	%p61, %p59, %p60;
	@%p61 bra 	$L__BB0_28;
	setp.gt.s32 	%p62, %r1843, 0;
	setp.eq.s32 	%p63, %r1843, -1;
	or.pred  	%p64, %p62, %p63;
	@%p64 bra 	$L__BB0_28;
	ld.param.u32 	%r1718, [kernel_param_2];
	ld.param.u32 	%r1649, [kernel_param_1];
	ld.param.u32 	%r1579, [kernel_param_0];
	sub.s32 	%r346, %r1837, %r1649;
	sub.s32 	%r347, %r1841, %r1718;
	mad.lo.s32 	%r348, %r346, %r1579, %r347;
	sub.s32 	%r349, %r1649, %r1839;
	sub.s32 	%r350, %r1718, %r1843;
	mad.lo.s32 	%r351, %r349, %r1579, %r350;
	mad.lo.s32 	%r352, %r351, %r1579, %r1837;
	mad.lo.s32 	%r353, %r44, %r348, %r1841;
	mad.lo.s32 	%r354, %r352, %r1579, %r353;
	mul.wide.s32 	%rd105, %r354, 4;
	add.s64 	%rd106, %rd2, %rd105;
	ld.global.f32 	%f8513, [%rd106];
	add.s64 	%rd107, %rd1, %rd105;
	ld.global.f32 	%f8517, [%rd107];
$L__BB0_28:
	bar.sync 	0;
	setp.lt.u32 	%p65, %r41, 16;
	mov.b32 	%r1855, 0;
	mov.f32 	%f8521, 0f00000000;
	mov.f32 	%f8522, %f8521;
	mov.f32 	%f8523, %f8521;
	mov.f32 	%f8524, %f8521;
	mov.f32 	%f8525, %f8521;
	mov.f32 	%f8526, %f8521;
	mov.f32 	%f8527, %f8521;
	mov.f32 	%f8528, %f8521;
	mov.f32 	%f8529, %f8521;
	mov.f32 	%f8530, %f8521;
	mov.f32 	%f8531, %f8521;
	mov.f32 	%f8532, %f8521;
	mov.f32 	%f8533, %f8521;
	mov.f32 	%f8534, %f8521;
	mov.f32 	%f8535, %f8521;
	mov.f32 	%f8536, %f8521;
	mov.f32 	%f8537, %f8521;
	mov.f32 	%f8538, %f8521;
	mov.f32 	%f8539, %f8521;
	mov.f32 	%f8540, %f8521;
	mov.f32 	%f8541, %f8521;
	mov.f32 	%f8542, %f8521;
	mov.f32 	%f8543, %f8521;
	mov.f32 	%f8544, %f8521;
	mov.f32 	%f8545, %f8521;
	mov.f32 	%f8546, %f8521;
	mov.f32 	%f8547, %f8521;
	mov.f32 	%f8548, %f8521;
	mov.f32 	%f8549, %f8521;
	mov.f32 	%f8550, %f8521;
	mov.f32 	%f8551, %f8521;
	mov.f32 	%f8552, %f8521;
	mov.f32 	%f8553, %f8521;
	mov.f32 	%f8554, %f8521;
	mov.f32 	%f8555, %f8521;
	mov.f32 	%f8556, %f8521;
	mov.f32 	%f8557, %f8521;
	mov.f32 	%f8558, %f8521;
	mov.f32 	%f8559, %f8521;
	mov.f32 	%f8560, %f8521;
	mov.f32 	%f8561, %f8521;
	mov.f32 	%f8562, %f8521;
	mov.f32 	%f8563, %f8521;
	mov.f32 	%f8564, %f8521;
	mov.f32 	%f8565, %f8521;
	mov.f32 	%f8566, %f8521;
	mov.f32 	%f8567, %f8521;
	mov.f32 	%f8568, %f8521;
	mov.f32 	%f8569, %f8521;
	mov.f32 	%f8570, %f8521;
	mov.f32 	%f8571, %f8521;
	mov.f32 	%f8572, %f8521;
	mov.f32 	%f8573, %f8521;
	mov.f32 	%f8574, %f8521;
	mov.f32 	%f8575, %f8521;
	mov.f32 	%f8576, %f8521;
	mov.f32 	%f8577, %f8521;
	mov.f32 	%f8578, %f8521;
	mov.f32 	%f8579, %f8521;
	mov.f32 	%f8580, %f8521;
	mov.f32 	%f8581, %f8521;
	mov.f32 	%f8582, %f8521;
	mov.f32 	%f8583, %f8521;
	mov.f32 	%f8584, %f8521;
	mov.u32 	%r1846, %r1855;
	mov.u32 	%r1845, %r1855;
	@%p65 bra 	$L__BB0_191;
	ld.param.u32 	%r1813, [kernel_param_20];
	ld.param.u32 	%r1719, [kernel_param_2];
	ld.param.u32 	%r1650, [kernel_param_1];
	ld.param.u32 	%r1580, [kernel_param_0];
	mul.wide.u32 	%rd108, %r43, 4;
	mul.lo.s32 	%r357, %r43, %r1813;
	mul.wide.u32 	%rd109, %r357, 4;
	sub.s32 	%r358, %r1836, %r1650;
	sub.s32 	%r359, %r1840, %r1719;
	mad.lo.s32 	%r360, %r358, %r1580, %r359;
	mul.lo.s32 	%r45, %r44, %r360;
	sub.s32 	%r361, %r1837, %r1650;
	sub.s32 	%r362, %r1841, %r1719;
	mad.lo.s32 	%r363, %r361, %r1580, %r362;
	mul.lo.s32 	%r46, %r44, %r363;
	add.s64 	%rd652, %rd71, %rd109;
	add.s64 	%rd653, %rd70, %rd109;
	add.s64 	%rd654, %rd63, %rd108;
	add.s64 	%rd655, %rd62, %rd108;
	mov.b32 	%r1845, 0;
	mov.f32 	%f8521, 0f00000000;
	mov.u32 	%r1846, %r1845;
	mov.u32 	%r1855, %r1845;
$L__BB0_30:
	ld.param.u32 	%r1817, [kernel_param_21];
	add.s32 	%r364, %r1817, 7;
	shr.u32 	%r365, %r364, 3;
	add.s32 	%r366, %r365, -1;
	shl.b32 	%r367, %r366, 3;
	sub.s32 	%r368, %r1817, %r367;
	setp.ne.s32 	%p66, %r368, 0;
	xor.b32  	%r1850, %r1850, 8192;
	xor.b32  	%r1849, %r1849, 8192;
	xor.b32  	%r1848, %r1848, 2048;
	xor.b32  	%r1847, %r1847, 2048;
	setp.lt.u32 	%p67, %r1844, %r366;
	or.pred  	%p68, %p67, %p66;
	@%p68 bra 	$L__BB0_31;
	bra.uni 	$L__BB0_48;
$L__BB0_31:
	setp.ne.s32 	%p69, %r1846, %r1855;
	@%p69 bra 	$L__BB0_47;
	ld.param.u32 	%r1785, [kernel_param_13];
	shl.b32 	%r373, %r1845, 2;
	add.s32 	%r370, %r373, %r259;
	// begin inline asm
	ld.shared.s32 {%r369}, [%r370];

	// end inline asm
	add.s32 	%r372, %r373, %r260;
	// begin inline asm
	ld.shared.s32 {%r371}, [%r372];

	// end inline asm
	add.s32 	%r1845, %r1845, 1;
	setp.ge.s32 	%p70, %r1845, %r1785;
	mov.u32 	%r1855, %r1846;
	@%p70 bra 	$L__BB0_34;
	shl.b32 	%r376, %r1845, 2;
	add.s32 	%r375, %r376, %r261;
	// begin inline asm
	ld.shared.s32 {%r1855}, [%r375];

	// end inline asm
$L__BB0_34:
	setp.eq.s32 	%p71, %r1836, -1;
	setp.eq.s32 	%p72, %r1842, -1;
	setp.eq.s32 	%p73, %r1840, -1;
	setp.eq.s32 	%p74, %r1838, -1;
	bar.sync 	0;
	setp.lt.s32 	%p75, %r1836, %r369;
	setp.lt.s32 	%p76, %r369, %r1838;
	or.pred  	%p77, %p75, %p76;
	or.pred  	%p78, %p77, %p71;
	or.pred  	%p79, %p78, %p74;
	setp.lt.s32 	%p80, %r1840, %r371;
	or.pred  	%p81, %p79, %p80;
	setp.lt.s32 	%p82, %r371, %r1842;
	or.pred  	%p83, %p81, %p82;
	or.pred  	%p84, %p83, %p73;
	or.pred  	%p85, %p84, %p72;
	mov.f32 	%f8516, 0f00000000;
	mov.f32 	%f8520, %f8516;
	@%p85 bra 	$L__BB0_36;
	ld.param.u64 	%rd589, [kernel_param_4];
	ld.param.u64 	%rd528, [kernel_param_3];
	ld.param.u32 	%r1720, [kernel_param_2];
	ld.param.u32 	%r1651, [kernel_param_1];
	ld.param.u32 	%r1581, [kernel_param_0];
	sub.s32 	%r377, %r1836, %r369;
	sub.s32 	%r378, %r1720, %r1842;
	sub.s32 	%r379, %r1651, %r1838;
	mad.lo.s32 	%r380, %r379, %r1581, %r378;
	mad.lo.s32 	%r381, %r380, %r1581, %r377;
	sub.s32 	%r382, %r45, %r371;
	add.s32 	%r383, %r382, %r1840;
	mad.lo.s32 	%r384, %r381, %r1581, %r383;
	cvta.to.global.u64 	%rd110, %rd528;
	mul.wide.s32 	%rd111, %r384, 4;
	add.s64 	%rd112, %rd110, %rd111;
	ld.global.f32 	%f8516, [%rd112];
	cvta.to.global.u64 	%rd113, %rd589;
	add.s64 	%rd114, %rd113, %rd111;
	ld.global.f32 	%f8520, [%rd114];
$L__BB0_36:
	mov.f32 	%f8515, 0f00000000;
	mov.f32 	%f8519, 0f00000000;
	@%p75 bra 	$L__BB0_40;
	setp.eq.s32 	%p88, %r1839, -1;
	setp.lt.s32 	%p90, %r369, %r1839;
	or.pred  	%p91, %p71, %p88;
	or.pred  	%p92, %p91, %p90;
	or.pred  	%p93, %p92, %p80;
	@%p93 bra 	$L__BB0_40;
	setp.eq.s32 	%p94, %r1843, -1;
	setp.eq.s32 	%p95, %r1840, -1;
	setp.lt.s32 	%p96, %r371, %r1843;
	or.pred  	%p97, %p95, %p94;
	or.pred  	%p98, %p97, %p96;
	@%p98 bra 	$L__BB0_40;
	ld.param.u64 	%rd590, [kernel_param_4];
	ld.param.u64 	%rd529, [kernel_param_3];
	ld.param.u32 	%r1721, [kernel_param_2];
	ld.param.u32 	%r1652, [kernel_param_1];
	ld.param.u32 	%r1582, [kernel_param_0];
	sub.s32 	%r385, %r1836, %r369;
	sub.s32 	%r386, %r1721, %r1843;
	sub.s32 	%r387, %r1652, %r1839;
	mad.lo.s32 	%r388, %r387, %r1582, %r386;
	mad.lo.s32 	%r389, %r388, %r1582, %r385;
	sub.s32 	%r390, %r45, %r371;
	add.s32 	%r391, %r390, %r1840;
	mad.lo.s32 	%r392, %r389, %r1582, %r391;
	cvta.to.global.u64 	%rd115, %rd529;
	mul.wide.s32 	%rd116, %r392, 4;
	add.s64 	%rd117, %rd115, %rd116;
	ld.global.f32 	%f8515, [%rd117];
	cvta.to.global.u64 	%rd118, %rd590;
	add.s64 	%rd119, %rd118, %rd116;
	ld.global.f32 	%f8519, [%rd119];
$L__BB0_40:
	setp.lt.s32 	%p99, %r371, %r1842;
	setp.lt.s32 	%p100, %r369, %r1838;
	setp.eq.s32 	%p101, %r1837, -1;
	setp.eq.s32 	%p102, %r1841, -1;
	setp.eq.s32 	%p103, %r1842, -1;
	setp.eq.s32 	%p104, %r1838, -1;
	setp.lt.s32 	%p105, %r1837, %r369;
	or.pred  	%p106, %p105, %p100;
	or.pred  	%p107, %p106, %p101;
	or.pred  	%p108, %p107, %p104;
	setp.lt.s32 	%p109, %r1841, %r371;
	or.pred  	%p110, %p108, %p109;
	or.pred  	%p111, %p110, %p99;
	or.pred  	%p112, %p111, %p102;
	or.pred  	%p113, %p112, %p103;
	mov.f32 	%f8514, 0f00000000;
	mov.f32 	%f8518, %f8514;
	@%p113 bra 	$L__BB0_42;
	ld.param.u64 	%rd591, [kernel_param_4];
	ld.param.u64 	%rd530, [kernel_param_3];
	ld.param.u32 	%r1722, [kernel_param_2];
	ld.param.u32 	%r1653, [kernel_param_1];
	ld.param.u32 	%r1583, [kernel_param_0];
	sub.s32 	%r393, %r1837, %r369;
	sub.s32 	%r394, %r1722, %r1842;
	sub.s32 	%r395, %r1653, %r1838;
	mad.lo.s32 	%r396, %r395, %r1583, %r394;
	mad.lo.s32 	%r397, %r396, %r1583, %r393;
	sub.s32 	%r398, %r46, %r371;
	add.s32 	%r399, %r398, %r1841;
	mad.lo.s32 	%r400, %r397, %r1583, %r399;
	cvta.to.global.u64 	%rd120, %rd530;
	mul.wide.s32 	%rd121, %r400, 4;
	add.s64 	%rd122, %rd120, %rd121;
	ld.global.f32 	%f8514, [%rd122];
	cvta.to.global.u64 	%rd123, %rd591;
	add.s64 	%rd124, %rd123, %rd121;
	ld.global.f32 	%f8518, [%rd124];
$L__BB0_42:
	mov.f32 	%f8513, 0f00000000;
	mov.f32 	%f8517, 0f00000000;
	@%p105 bra 	$L__BB0_46;
	setp.eq.s32 	%p117, %r1839, -1;
	setp.lt.s32 	%p118, %r369, %r1839;
	or.pred  	%p119, %p101, %p117;
	or.pred  	%p120, %p119, %p118;
	or.pred  	%p121, %p120, %p109;
	@%p121 bra 	$L__BB0_46;
	setp.eq.s32 	%p122, %r1843, -1;
	setp.eq.s32 	%p123, %r1841, -1;
	setp.lt.s32 	%p124, %r371, %r1843;
	or.pred  	%p125, %p123, %p122;
	or.pred  	%p126, %p125, %p124;
	@%p126 bra 	$L__BB0_46;
	ld.param.u64 	%rd592, [kernel_param_4];
	ld.param.u64 	%rd531, [kernel_param_3];
	ld.param.u32 	%r1723, [kernel_param_2];
	ld.param.u32 	%r1654, [kernel_param_1];
	ld.param.u32 	%r1584, [kernel_param_0];
	sub.s32 	%r401, %r1837, %r369;
	sub.s32 	%r402, %r1723, %r1843;
	sub.s32 	%r403, %r1654, %r1839;
	mad.lo.s32 	%r404, %r403, %r1584, %r402;
	mad.lo.s32 	%r405, %r404, %r1584, %r401;
	sub.s32 	%r406, %r46, %r371;
	add.s32 	%r407, %r406, %r1841;
	mad.lo.s32 	%r408, %r405, %r1584, %r407;
	cvta.to.global.u64 	%rd125, %rd531;
	mul.wide.s32 	%rd126, %r408, 4;
	add.s64 	%rd127, %rd125, %rd126;
	ld.global.f32 	%f8513, [%rd127];
	cvta.to.global.u64 	%rd128, %rd592;
	add.s64 	%rd129, %rd128, %rd126;
	ld.global.f32 	%f8517, [%rd129];
$L__BB0_46:
	bar.sync 	0;
$L__BB0_47:
	add.s32 	%r1846, %r1846, 1;
$L__BB0_48:
	ld.param.u32 	%r1834, [kernel_param_22];
	ld.param.u32 	%r1818, [kernel_param_21];
	ld.param.u32 	%r1814, [kernel_param_20];
	ld.param.u32 	%r1805, [kernel_param_19];
	mul.lo.s32 	%r429, %r1834, 3;
	cvt.u64.u32 	%rd142, %r429;
	shl.b32 	%r430, %r1834, 1;
	cvt.u64.u32 	%rd143, %r430;
	cvt.u64.u32 	%rd144, %r1834;
	add.s32 	%r409, %r1851, 528;
	// begin inline asm
	ld.shared.v4.f32 {%f2661, %f2662, %f2663, %f2664}, [%r409];

	// end inline asm
	add.s32 	%r410, %r1852, 528;
	// begin inline asm
	ld.shared.v4.f32 {%f2665, %f2666, %f2667, %f2668}, [%r410];

	// end inline asm
	add.s32 	%r411, %r1851, 592;
	// begin inline asm
	ld.shared.v4.f32 {%f2669, %f2670, %f2671, %f2672}, [%r411];

	// end inline asm
	add.s32 	%r412, %r1852, 592;
	// begin inline asm
	ld.shared.v4.f32 {%f2673, %f2674, %f2675, %f2676}, [%r412];

	// end inline asm
	add.s32 	%r413, %r1853, 256;
	// begin inline asm
	ld.shared.v2.f32 {%f2677, %f2678}, [%r413];

	// end inline asm
	add.s32 	%r414, %r1854, 256;
	// begin inline asm
	ld.shared.v2.f32 {%f2679, %f2680}, [%r414];

	// end inline asm
	add.s32 	%r415, %r1853, 320;
	// begin inline asm
	ld.shared.v2.f32 {%f2681, %f2682}, [%r415];

	// end inline asm
	add.s32 	%r416, %r1854, 320;
	// begin inline asm
	ld.shared.v2.f32 {%f2683, %f2684}, [%r416];

	// end inline asm
	mov.u32 	%r431, %tid.x;
	shr.u32 	%r432, %r431, 1;
	and.b32  	%r433, %r432, 124;
	mov.u32 	%r434, %ctaid.y;
	shl.b32 	%r435, %r434, 7;
	or.b32  	%r436, %r433, %r435;
	setp.lt.u32 	%p127, %r436, %r1805;
	selp.u32 	%r418, 1, 0, %p127;
	// begin inline asm
	{.reg .pred p;
 setp.ne.b32 p, %r418, 0;
 @p ld.global.nc.f32 %f2685, [%rd655];}

	// end inline asm
	// begin inline asm
	{.reg .pred p;
 setp.ne.b32 p, %r418, 0;
 @p ld.global.nc.f32 %f2686, [%rd654];}

	// end inline asm
	add.s64 	%rd132, %rd655, %rd144;
	or.b32  	%r437, %r436, 1;
	setp.lt.u32 	%p128, %r437, %r1805;
	selp.u32 	%r420, 1, 0, %p128;
	// begin inline asm
	{.reg .pred p;
 setp.ne.b32 p, %r420, 0;
 @p ld.global.nc.f32 %f2687, [%rd132];}

	// end inline asm
	add.s64 	%rd133, %rd654, %rd144;
	// begin inline asm
	{.reg .pred p;
 setp.ne.b32 p, %r420, 0;
 @p ld.global.nc.f32 %f2688, [%rd133];}

	// end inline asm
	add.s64 	%rd134, %rd655, %rd143;
	or.b32  	%r438, %r436, 2;
	setp.lt.u32 	%p129, %r438, %r1805;
	selp.u32 	%r422, 1, 0, %p129;
	// begin inline asm
	{.reg .pred p;
 setp.ne.b32 p, %r422, 0;
 @p ld.global.nc.f32 %f2689, [%rd134];}

	// end inline asm
	add.s64 	%rd135, %rd654, %rd143;
	// begin inline asm
	{.reg .pred p;
 setp.ne.b32 p, %r422, 0;
 @p ld.global.nc.f32 %f2690, [%rd135];}

	// end inline asm
	add.s64 	%rd136, %rd655, %rd142;
	or.b32  	%r439, %r436, 3;
	setp.lt.u32 	%p130, %r439, %r1805;
	selp.u32 	%r424, 1, 0, %p130;
	// begin inline asm
	{.reg .pred p;
 setp.ne.b32 p, %r424, 0;
 @p ld.global.nc.f32 %f2691, [%rd136];}

	// end inline asm
	add.s64 	%rd137, %rd654, %rd142;
	// begin inline asm
	{.reg .pred p;
 setp.ne.b32 p, %r424, 0;
 @p ld.global.nc.f32 %f2692, [%rd137];}

	// end inline asm
	and.b32  	%r440, %r431, 31;
	mov.u32 	%r441, %ctaid.x;
	shl.b32 	%r442, %r441, 6;
	or.b32  	%r443, %r440, %r442;
	setp.lt.u32 	%p131, %r443, %r1814;
	selp.u32 	%r426, 1, 0, %p131;
	// begin inline asm
	{.reg .pred p;
 setp.ne.b32 p, %r426, 0;
 @p ld.global.nc.f32 %f2693, [%rd653];}

	// end inline asm
	// begin inline asm
	{.reg .pred p;
 setp.ne.b32 p, %r426, 0;
 @p ld.global.nc.f32 %f2694, [%rd652];}

	// end inline asm
	add.s64 	%rd140, %rd653, 128;
	or.b32  	%r444, %r443, 32;
	setp.lt.u32 	%p132, %r444, %r1814;
	selp.u32 	%r428, 1, 0, %p132;
	// begin inline asm
	{.reg .pred p;
 setp.ne.b32 p, %r428, 0;
 @p ld.global.nc.f32 %f2695, [%rd140];}

	// end inline asm
	add.s64 	%rd141, %rd652, 128;
	// begin inline asm
	{.reg .pred p;
 setp.ne.b32 p, %r428, 0;
 @p ld.global.nc.f32 %f2696, [%rd141];}

	// end inline asm
	add.s32 	%r445, %r1818, 7;
	shr.u32 	%r446, %r445, 3;
	add.s32 	%r447, %r446, -1;
	setp.ge.u32 	%p133, %r1844, %r447;
	shl.b32 	%r448, %r447, 3;
	sub.s32 	%r449, %r1818, %r448;
	setp.eq.s32 	%p134, %r449, 0;
	and.pred  	%p135, %p133, %p134;
	@%p135 bra 	$L__BB0_50;
	mul.f32 	%f2697, %f8496, %f8508;
	mul.f32 	%f2698, %f8504, %f8512;
	sub.f32 	%f2699, %f2697, %f2698;
	mul.f32 	%f2700, %f8516, %f2699;
	mul.f32 	%f2701, %f8504, %f8508;
	fma.rn.f32 	%f2702, %f8496, %f8512, %f2701;
	mul.f32 	%f2703, %f8520, %f2702;
	sub.f32 	%f2704, %f2700, %f2703;
	add.f32 	%f8552, %f8552, %f2704;
	mul.f32 	%f2705, %f8520, %f2699;
	fma.rn.f32 	%f2706, %f8516, %f2702, %f2705;
	add.f32 	%f8584, %f8584, %f2706;
	mul.f32 	%f2707, %f8496, %f8507;
	mul.f32 	%f2708, %f8504, %f8511;
	sub.f32 	%f2709, %f2707, %f2708;
	mul.f32 	%f2710, %f8516, %f2709;
	mul.f32 	%f2711, %f8504, %f8507;
	fma.rn.f32 	%f2712, %f8496, %f8511, %f2711;
	mul.f32 	%f2713, %f8520, %f2712;
	sub.f32 	%f2714, %f2710, %f2713;
	add.f32 	%f8551, %f8551, %f2714;
	mul.f32 	%f2715, %f8520, %f2709;
	fma.rn.f32 	%f2716, %f8516, %f2712, %f2715;
	add.f32 	%f8583, %f8583, %f2716;
	mul.f32 	%f2717, %f8496, %f8506;
	mul.f32 	%f2718, %f8504, %f8510;
	sub.f32 	%f2719, %f2717, %f2718;
	mul.f32 	%f2720, %f8515, %f2719;
	mul.f32 	%f2721, %f8504, %f8506;
	fma.rn.f32 	%f2722, %f8496, %f8510, %f2721;
	mul.f32 	%f2723, %f8519, %f2722;
	sub.f32 	%f2724, %f2720, %f2723;
	add.f32 	%f8550, %f8550, %f2724;
	mul.f32 	%f2725, %f8519, %f2719;
	fma.rn.f32 	%f2726, %f8515, %f2722, %f2725;
	add.f32 	%f8582, %f8582, %f2726;
	mul.f32 	%f2727, %f8496, %f8505;
	mul.f32 	%f2728, %f8504, %f8509;
	sub.f32 	%f2729, %f2727, %f2728;
	mul.f32 	%f2730, %f8515, %f2729;
	mul.f32 	%f2731, %f8504, %f8505;
	fma.rn.f32 	%f2732, %f8496, %f8509, %f2731;
	mul.f32 	%f2733, %f8519, %f2732;
	sub.f32 	%f2734, %f2730, %f2733;
	add.f32 	%f8549, %f8549, %f2734;
	mul.f32 	%f2735, %f8519, %f2729;
	fma.rn.f32 	%f2736, %f8515, %f2732, %f2735;
	add.f32 	%f8581, %f8581, %f2736;
	mul.f32 	%f2737, %f8495, %f8508;
	mul.f32 	%f2738, %f8503, %f8512;
	sub.f32 	%f2739, %f2737, %f2738;
	mul.f32 	%f2740, %f8516, %f2739;
	mul.f32 	%f2741, %f8503, %f8508;
	fma.rn.f32 	%f2742, %f8495, %f8512, %f2741;
	mul.f32 	%f2743, %f8520, %f2742;
	sub.f32 	%f2744, %f2740, %f2743;
	add.f32 	%f8548, %f8548, %f2744;
	mul.f32 	%f2745, %f8520, %f2739;
	fma.rn.f32 	%f2746, %f8516, %f2742, %f2745;
	add.f32 	%f8580, %f8580, %f2746;
	mul.f32 	%f2747, %f8495, %f8507;
	mul.f32 	%f2748, %f8503, %f8511;
	sub.f32 	%f2749, %f2747, %f2748;
	mul.f32 	%f2750, %f8516, %f2749;
	mul.f32 	%f2751, %f8503, %f8507;
	fma.rn.f32 	%f2752, %f8495, %f8511, %f2751;
	mul.f32 	%f2753, %f8520, %f2752;
	sub.f32 	%f2754, %f2750, %f2753;
	add.f32 	%f8547, %f8547, %f2754;
	mul.f32 	%f2755, %f8520, %f2749;
	fma.rn.f32 	%f2756, %f8516, %f2752, %f2755;
	add.f32 	%f8579, %f8579, %f2756;
	mul.f32 	%f2757, %f8495, %f8506;
	mul.f32 	%f2758, %f8503, %f8510;
	sub.f32 	%f2759, %f2757, %f2758;
	mul.f32 	%f2760, %f8515, %f2759;
	mul.f32 	%f2761, %f8503, %f8506;
	fma.rn.f32 	%f2762, %f8495, %f8510, %f2761;
	mul.f32 	%f2763, %f8519, %f2762;
	sub.f32 	%f2764, %f2760, %f2763;
	add.f32 	%f8546, %f8546, %f2764;
	mul.f32 	%f2765, %f8519, %f2759;
	fma.rn.f32 	%f2766, %f8515, %f2762, %f2765;
	add.f32 	%f8578, %f8578, %f2766;
	mul.f32 	%f2767, %f8495, %f8505;
	mul.f32 	%f2768, %f8503, %f8509;
	sub.f32 	%f2769, %f2767, %f2768;
	mul.f32 	%f2770, %f8515, %f2769;
	mul.f32 	%f2771, %f8503, %f8505;
	fma.rn.f32 	%f2772, %f8495, %f8509, %f2771;
	mul.f32 	%f2773, %f8519, %f2772;
	sub.f32 	%f2774, %f2770, %f2773;
	add.f32 	%f8545, %f8545, %f2774;
	mul.f32 	%f2775, %f8519, %f2769;
	fma.rn.f32 	%f2776, %f8515, %f2772, %f2775;
	add.f32 	%f8577, %f8577, %f2776;
	mul.f32 	%f2777, %f8494, %f8508;
	mul.f32 	%f2778, %f8502, %f8512;
	sub.f32 	%f2779, %f2777, %f2778;
	mul.f32 	%f2780, %f8516, %f2779;
	mul.f32 	%f2781, %f8502, %f8508;
	fma.rn.f32 	%f2782, %f8494, %f8512, %f2781;
	mul.f32 	%f2783, %f8520, %f2782;
	sub.f32 	%f2784, %f2780, %f2783;
	add.f32 	%f8544, %f8544, %f2784;
	mul.f32 	%f2785, %f8520, %f2779;
	fma.rn.f32 	%f2786, %f8516, %f2782, %f2785;
	add.f32 	%f8576, %f8576, %f2786;
	mul.f32 	%f2787, %f8494, %f8507;
	mul.f32 	%f2788, %f8502, %f8511;
	sub.f32 	%f2789, %f2787, %f2788;
	mul.f32 	%f2790, %f8516, %f2789;
	mul.f32 	%f2791, %f8502, %f8507;
	fma.rn.f32 	%f2792, %f8494, %f8511, %f2791;
	mul.f32 	%f2793, %f8520, %f2792;
	sub.f32 	%f2794, %f2790, %f2793;
	add.f32 	%f8543, %f8543, %f2794;
	mul.f32 	%f2795, %f8520, %f2789;
	fma.rn.f32 	%f2796, %f8516, %f2792, %f2795;
	add.f32 	%f8575, %f8575, %f2796;
	mul.f32 	%f2797, %f8494, %f8506;
	mul.f32 	%f2798, %f8502, %f8510;
	sub.f32 	%f2799, %f2797, %f2798;
	mul.f32 	%f2800, %f8515, %f2799;
	mul.f32 	%f2801, %f8502, %f8506;
	fma.rn.f32 	%f2802, %f8494, %f8510, %f2801;
	mul.f32 	%f2803, %f8519, %f2802;
	sub.f32 	%f2804, %f2800, %f2803;
	add.f32 	%f8542, %f8542, %f2804;
	mul.f32 	%f2805, %f8519, %f2799;
	fma.rn.f32 	%f2806, %f8515, %f2802, %f2805;
	add.f32 	%f8574, %f8574, %f2806;
	mul.f32 	%f2807, %f8494, %f8505;
	mul.f32 	%f2808, %f8502, %f8509;
	sub.f32 	%f2809, %f2807, %f2808;
	mul.f32 	%f2810, %f8515, %f2809;
	mul.f32 	%f2811, %f8502, %f8505;
	fma.rn.f32 	%f2812, %f8494, %f8509, %f2811;
	mul.f32 	%f2813, %f8519, %f2812;
	sub.f32 	%f2814, %f2810, %f2813;
	add.f32 	%f8541, %f8541, %f2814;
	mul.f32 	%f2815, %f8519, %f2809;
	fma.rn.f32 	%f2816, %f8515, %f2812, %f2815;
	add.f32 	%f8573, %f8573, %f2816;
	mul.f32 	%f2817, %f8493, %f8508;
	mul.f32 	%f2818, %f8501, %f8512;
	sub.f32 	%f2819, %f2817, %f2818;
	mul.f32 	%f2820, %f8516, %f2819;
	mul.f32 	%f2821, %f8501, %f8508;
	fma.rn.f32 	%f2822, %f8493, %f8512, %f2821;
	mul.f32 	%f2823, %f8520, %f2822;
	sub.f32 	%f2824, %f2820, %f2823;
	add.f32 	%f8540, %f8540, %f2824;
	mul.f32 	%f2825, %f8520, %f2819;
	fma.rn.f32 	%f2826, %f8516, %f2822, %f2825;
	add.f32 	%f8572, %f8572, %f2826;
	mul.f32 	%f2827, %f8493, %f8507;
	mul.f32 	%f2828, %f8501, %f8511;
	sub.f32 	%f2829, %f2827, %f2828;
	mul.f32 	%f2830, %f8516, %f2829;
	mul.f32 	%f2831, %f8501, %f8507;
	fma.rn.f32 	%f2832, %f8493, %f8511, %f2831;
	mul.f32 	%f2833, %f8520, %f2832;
	sub.f32 	%f2834, %f2830, %f2833;
	add.f32 	%f8539, %f8539, %f2834;
	mul.f32 	%f2835, %f8520, %f2829;
	fma.rn.f32 	%f2836, %f8516, %f2832, %f2835;
	add.f32 	%f8571, %f8571, %f2836;
	mul.f32 	%f2837, %f8493, %f8506;
	mul.f32 	%f2838, %f8501, %f8510;
	sub.f32 	%f2839, %f2837, %f2838;
	mul.f32 	%f2840, %f8515, %f2839;
	mul.f32 	%f2841, %f8501, %f8506;
	fma.rn.f32 	%f2842, %f8493, %f8510, %f2841;
	mul.f32 	%f2843, %f8519, %f2842;
	sub.f32 	%f2844, %f2840, %f2843;
	add.f32 	%f8538, %f8538, %f2844;
	mul.f32 	%f2845, %f8519, %f2839;
	fma.rn.f32 	%f2846, %f8515, %f2842, %f2845;
	add.f32 	%f8570, %f8570, %f2846;
	mul.f32 	%f2847, %f8493, %f8505;
	mul.f32 	%f2848, %f8501, %f8509;
	sub.f32 	%f2849, %f2847, %f2848;
	mul.f32 	%f2850, %f8515, %f2849;
	mul.f32 	%f2851, %f8501, %f8505;
	fma.rn.f32 	%f2852, %f8493, %f8509, %f2851;
	mul.f32 	%f2853, %f8519, %f2852;
	sub.f32 	%f2854, %f2850, %f2853;
	add.f32 	%f8537, %f8537, %f2854;
	mul.f32 	%f2855, %f8519, %f2849;
	fma.rn.f32 	%f2856, %f8515, %f2852, %f2855;
	add.f32 	%f8569, %f8569, %f2856;
	mul.f32 	%f2857, %f8492, %f8508;
	mul.f32 	%f2858, %f8500, %f8512;
	sub.f32 	%f2859, %f2857, %f2858;
	mul.f32 	%f2860, %f8514, %f2859;
	mul.f32 	%f2861, %f8500, %f8508;
	fma.rn.f32 	%f2862, %f8492, %f8512, %f2861;
	mul.f32 	%f2863, %f8518, %f2862;
	sub.f32 	%f2864, %f2860, %f2863;
	add.f32 	%f8536, %f8536, %f2864;
	mul.f32 	%f2865, %f8518, %f2859;
	fma.rn.f32 	%f2866, %f8514, %f2862, %f2865;
	add.f32 	%f8568, %f8568, %f2866;
	mul.f32 	%f2867, %f8492, %f8507;
	mul.f32 	%f2868, %f8500, %f8511;
	sub.f32 	%f2869, %f2867, %f2868;
	mul.f32 	%f2870, %f8514, %f2869;
	mul.f32 	%f2871, %f8500, %f8507;
	fma.rn.f32 	%f2872, %f8492, %f8511, %f2871;
	mul.f32 	%f2873, %f8518, %f2872;
	sub.f32 	%f2874, %f2870, %f2873;
	add.f32 	%f8535, %f8535, %f2874;
	mul.f32 	%f2875, %f8518, %f2869;
	fma.rn.f32 	%f2876, %f8514, %f2872, %f2875;
	add.f32 	%f8567, %f8567, %f2876;
	mul.f32 	%f2877, %f8492, %f8506;
	mul.f32 	%f2878, %f8500, %f8510;
	sub.f32 	%f2879, %f2877, %f2878;
	mul.f32 	%f2880, %f8513, %f2879;
	mul.f32 	%f2881, %f8500, %f8506;
	fma.rn.f32 	%f2882, %f8492, %f8510, %f2881;
	mul.f32 	%f2883, %f8517, %f2882;
	sub.f32 	%f2884, %f2880, %f2883;
	add.f32 	%f8534, %f8534, %f2884;
	mul.f32 	%f2885, %f8517, %f2879;
	fma.rn.f32 	%f2886, %f8513, %f2882, %f2885;
	add.f32 	%f8566, %f8566, %f2886;
	mul.f32 	%f2887, %f8492, %f8505;
	mul.f32 	%f2888, %f8500, %f8509;
	sub.f32 	%f2889, %f2887, %f2888;
	mul.f32 	%f2890, %f8513, %f2889;
	mul.f32 	%f2891, %f8500, %f8505;
	fma.rn.f32 	%f2892, %f8492, %f8509, %f2891;
	mul.f32 	%f2893, %f8517, %f2892;
	sub.f32 	%f2894, %f2890, %f2893;
	add.f32 	%f8533, %f8533, %f2894;
	mul.f32 	%f2895, %f8517, %f2889;
	fma.rn.f32 	%f2896, %f8513, %f2892, %f2895;
	add.f32 	%f8565, %f8565, %f2896;
	mul.f32 	%f2897, %f8491, %f8508;
	mul.f32 	%f2898, %f8499, %f8512;
	sub.f32 	%f2899, %f2897, %f2898;
	mul.f32 	%f2900, %f8514, %f2899;
	mul.f32 	%f2901, %f8499, %f8508;
	fma.rn.f32 	%f2902, %f8491, %f8512, %f2901;
	mul.f32 	%f2903, %f8518, %f2902;
	sub.f32 	%f2904, %f2900, %f2903;
	add.f32 	%f8532, %f8532, %f2904;
	mul.f32 	%f2905, %f8518, %f2899;
	fma.rn.f32 	%f2906, %f8514, %f2902, %f2905;
	add.f32 	%f8564, %f8564, %f2906;
	mul.f32 	%f2907, %f8491, %f8507;
	mul.f32 	%f2908, %f8499, %f8511;
	sub.f32 	%f2909, %f2907, %f2908;
	mul.f32 	%f2910, %f8514, %f2909;
	mul.f32 	%f2911, %f8499, %f8507;
	fma.rn.f32 	%f2912, %f8491, %f8511, %f2911;
	mul.f32 	%f2913, %f8518, %f2912;
	sub.f32 	%f2914, %f2910, %f2913;
	add.f32 	%f8531, %f8531, %f2914;
	mul.f32 	%f2915, %f8518, %f2909;
	fma.rn.f32 	%f2916, %f8514, %f2912, %f2915;
	add.f32 	%f8563, %f8563, %f2916;
	mul.f32 	%f2917, %f8491, %f8506;
	mul.f32 	%f2918, %f8499, %f8510;
	sub.f32 	%f2919, %f2917, %f2918;
	mul.f32 	%f2920, %f8513, %f2919;
	mul.f32 	%f2921, %f8499, %f8506;
	fma.rn.f32 	%f2922, %f8491, %f8510, %f2921;
	mul.f32 	%f2923, %f8517, %f2922;
	sub.f32 	%f2924, %f2920, %f2923;
	add.f32 	%f8530, %f8530, %f2924;
	mul.f32 	%f2925, %f8517, %f2919;
	fma.rn.f32 	%f2926, %f8513, %f2922, %f2925;
	add.f32 	%f8562, %f8562, %f2926;
	mul.f32 	%f2927, %f8491, %f8505;
	mul.f32 	%f2928, %f8499, %f8509;
	sub.f32 	%f2929, %f2927, %f2928;
	mul.f32 	%f2930, %f8513, %f2929;
	mul.f32 	%f2931, %f8499, %f8505;
	fma.rn.f32 	%f2932, %f8491, %f8509, %f2931;
	mul.f32 	%f2933, %f8517, %f2932;
	sub.f32 	%f2934, %f2930, %f2933;
	add.f32 	%f8529, %f8529, %f2934;
	mul.f32 	%f2935, %f8517, %f2929;
	fma.rn.f32 	%f2936, %f8513, %f2932, %f2935;
	add.f32 	%f8561, %f8561, %f2936;
	mul.f32 	%f2937, %f8490, %f8508;
	mul.f32 	%f2938, %f8498, %f8512;
	sub.f32 	%f2939, %f2937, %f2938;
	mul.f32 	%f2940, %f8514, %f2939;
	mul.f32 	%f2941, %f8498, %f8508;
	fma.rn.f32 	%f2942, %f8490, %f8512, %f2941;
	mul.f32 	%f2943, %f8518, %f2942;
	sub.f32 	%f2944, %f2940, %f2943;
	add.f32 	%f8528, %f8528, %f2944;
	mul.f32 	%f2945, %f8518, %f2939;
	fma.rn.f32 	%f2946, %f8514, %f2942, %f2945;
	add.f32 	%f8560, %f8560, %f2946;
	mul.f32 	%f2947, %f8490, %f8507;
	mul.f32 	%f2948, %f8498, %f8511;
	sub.f32 	%f2949, %f2947, %f2948;
	mul.f32 	%f2950, %f8514, %f2949;
	mul.f32 	%f2951, %f8498, %f8507;
	fma.rn.f32 	%f2952, %f8490, %f8511, %f2951;
	mul.f32 	%f2953, %f8518, %f2952;
	sub.f32 	%f2954, %f2950, %f2953;
	add.f32 	%f8527, %f8527, %f2954;
	mul.f32 	%f2955, %f8518, %f2949;
	fma.rn.f32 	%f2956, %f8514, %f2952, %f2955;
	add.f32 	%f8559, %f8559, %f2956;
	mul.f32 	%f2957, %f8490, %f8506;
	mul.f32 	%f2958, %f8498, %f8510;
	sub.f32 	%f2959, %f2957, %f2958;
	mul.f32 	%f2960, %f8513, %f2959;
	mul.f32 	%f2961, %f8498, %f8506;
	fma.rn.f32 	%f2962, %f8490, %f8510, %f2961;
	mul.f32 	%f2963, %f8517, %f2962;
	sub.f32 	%f2964, %f2960, %f2963;
	add.f32 	%f8526, %f8526, %f2964;
	mul.f32 	%f2965, %f8517, %f2959;
	fma.rn.f32 	%f2966, %f8513, %f2962, %f2965;
	add.f32 	%f8558, %f8558, %f2966;
	mul.f32 	%f2967, %f8490, %f8505;
	mul.f32 	%f2968, %f8498, %f8509;
	sub.f32 	%f2969, %f2967, %f2968;
	mul.f32 	%f2970, %f8513, %f2969;
	mul.f32 	%f2971, %f8498, %f8505;
	fma.rn.f32 	%f2972, %f8490, %f8509, %f2971;
	mul.f32 	%f2973, %f8517, %f2972;
	sub.f32 	%f2974, %f2970, %f2973;
	add.f32 	%f8525, %f8525, %f2974;
	mul.f32 	%f2975, %f8517, %f2969;
	fma.rn.f32 	%f2976, %f8513, %f2972, %f2975;
	add.f32 	%f8557, %f8557, %f2976;
	mul.f32 	%f2977, %f8489, %f8508;
	mul.f32 	%f2978, %f8497, %f8512;
	sub.f32 	%f2979, %f2977, %f2978;
	mul.f32 	%f2980, %f8514, %f2979;
	mul.f32 	%f2981, %f8497, %f8508;
	fma.rn.f32 	%f2982, %f8489, %f8512, %f2981;
	mul.f32 	%f2983, %f8518, %f2982;
	sub.f32 	%f2984, %f2980, %f2983;
	add.f32 	%f8524, %f8524, %f2984;
	mul.f32 	%f2985, %f8518, %f2979;
	fma.rn.f32 	%f2986, %f8514, %f2982, %f2985;
	add.f32 	%f8556, %f8556, %f2986;
	mul.f32 	%f2987, %f8489, %f8507;
	mul.f32 	%f2988, %f8497, %f8511;
	sub.f32 	%f2989, %f2987, %f2988;
	mul.f32 	%f2990, %f8514, %f2989;
	mul.f32 	%f2991, %f8497, %f8507;
	fma.rn.f32 	%f2992, %f8489, %f8511, %f2991;
	mul.f32 	%f2993, %f8518, %f2992;
	sub.f32 	%f2994, %f2990, %f2993;
	add.f32 	%f8523, %f8523, %f2994;
	mul.f32 	%f2995, %f8518, %f2989;
	fma.rn.f32 	%f2996, %f8514, %f2992, %f2995;
	add.f32 	%f8555, %f8555, %f2996;
	mul.f32 	%f2997, %f8489, %f8506;
	mul.f32 	%f2998, %f8497, %f8510;
	sub.f32 	%f2999, %f2997, %f2998;
	mul.f32 	%f3000, %f8513, %f2999;
	mul.f32 	%f3001, %f8497, %f8506;
	fma.rn.f32 	%f3002, %f8489, %f8510, %f3001;
	mul.f32 	%f3003, %f8517, %f3002;
	sub.f32 	%f3004, %f3000, %f3003;
	add.f32 	%f8522, %f8522, %f3004;
	mul.f32 	%f3005, %f8517, %f2999;
	fma.rn.f32 	%f3006, %f8513, %f3002, %f3005;
	add.f32 	%f8554, %f8554, %f3006;
	mul.f32 	%f3007, %f8489, %f8505;
	mul.f32 	%f3008, %f8497, %f8509;
	sub.f32 	%f3009, %f3007, %f3008;
	mul.f32 	%f3010, %f8513, %f3009;
	mul.f32 	%f3011, %f8497, %f8505;
	fma.rn.f32 	%f3012, %f8489, %f8509, %f3011;
	mul.f32 	%f3013, %f8517, %f3012;
	sub.f32 	%f3014, %f3010, %f3013;
	add.f32 	%f8521, %f8521, %f3014;
	mul.f32 	%f3015, %f8517, %f3009;
	fma.rn.f32 	%f3016, %f8513, %f3012, %f3015;
	add.f32 	%f8553, %f8553, %f3016;
$L__BB0_50:
	ld.param.u32 	%r1819, [kernel_param_21];
	add.s32 	%r450, %r1819, 7;
	shr.u32 	%r451, %r450, 3;
	add.s32 	%r452, %r451, -1;
	setp.ge.u32 	%p136, %r1844, %r452;
	shl.b32 	%r453, %r452, 3;
	sub.s32 	%r454, %r1819, %r453;
	setp.lt.u32 	%p137, %r454, 2;
	and.pred  	%p138, %p136, %p137;
	@%p138 bra 	$L__BB0_68;
	setp.ne.s32 	%p139, %r1846, %r1855;
	@%p139 bra 	$L__BB0_67;
	ld.param.u32 	%r1786, [kernel_param_13];
	shl.b32 	%r459, %r1845, 2;
	add.s32 	%r456, %r459, %r259;
	// begin inline asm
	ld.shared.s32 {%r455}, [%r456];

	// end inline asm
	add.s32 	%r458, %r459, %r260;
	// begin inline asm
	ld.shared.s32 {%r457}, [%r458];

	// end inline asm
	add.s32 	%r1845, %r1845, 1;
	setp.ge.s32 	%p140, %r1845, %r1786;
	@%p140 bra 	$L__BB0_54;
	shl.b32 	%r462, %r1845, 2;
	add.s32 	%r461, %r462, %r261;
	// begin inline asm
	ld.shared.s32 {%r1855}, [%r461];

	// end inline asm
$L__BB0_54:
	setp.eq.s32 	%p141, %r1836, -1;
	setp.eq.s32 	%p142, %r1842, -1;
	setp.eq.s32 	%p143, %r1840, -1;
	setp.eq.s32 	%p144, %r1838, -1;
	bar.sync 	0;
	setp.lt.s32 	%p145, %r1836, %r455;
	setp.lt.s32 	%p146, %r455, %r1838;
	or.pred  	%p147, %p145, %p146;
	or.pred  	%p148, %p147, %p141;
	or.pred  	%p149, %p148, %p144;
	setp.lt.s32 	%p150, %r1840, %r457;
	or.pred  	%p151, %p149, %p150;
	setp.lt.s32 	%p152, %r457, %r1842;
	or.pred  	%p153, %p151, %p152;
	or.pred  	%p154, %p153, %p143;
	or.pred  	%p155, %p154, %p142;
	mov.f32 	%f8516, 0f00000000;
	mov.f32 	%f8520, %f8516;
	@%p155 bra 	$L__BB0_56;
	ld.param.u64 	%rd593, [kernel_param_4];
	ld.param.u64 	%rd532, [kernel_param_3];
	ld.param.u32 	%r1724, [kernel_param_2];
	ld.param.u32 	%r1655, [kernel_param_1];
	ld.param.u32 	%r1585, [kernel_param_0];
	sub.s32 	%r463, %r1836, %r455;
	sub.s32 	%r464, %r1724, %r1842;
	sub.s32 	%r465, %r1655, %r1838;
	mad.lo.s32 	%r466, %r465, %r1585, %r464;
	mad.lo.s32 	%r467, %r466, %r1585, %r463;
	sub.s32 	%r468, %r45, %r457;
	add.s32 	%r469, %r468, %r1840;
	mad.lo.s32 	%r470, %r467, %r1585, %r469;
	cvta.to.global.u64 	%rd145, %rd532;
	mul.wide.s32 	%rd146, %r470, 4;
	add.s64 	%rd147, %rd145, %rd146;
	ld.global.f32 	%f8516, [%rd147];
	cvta.to.global.u64 	%rd148, %rd593;
	add.s64 	%rd149, %rd148, %rd146;
	ld.global.f32 	%f8520, [%rd149];
$L__BB0_56:
	mov.f32 	%f8515, 0f00000000;
	mov.f32 	%f8519, 0f00000000;
	@%p145 bra 	$L__BB0_60;
	setp.eq.s32 	%p158, %r1839, -1;
	setp.lt.s32 	%p160, %r455, %r1839;
	or.pred  	%p161, %p141, %p158;
	or.pred  	%p162, %p161, %p160;
	or.pred  	%p163, %p162, %p150;
	@%p163 bra 	$L__BB0_60;
	setp.eq.s32 	%p164, %r1843, -1;
	setp.eq.s32 	%p165, %r1840, -1;
	setp.lt.s32 	%p166, %r457, %r1843;
	or.pred  	%p167, %p165, %p164;
	or.pred  	%p168, %p167, %p166;
	@%p168 bra 	$L__BB0_60;
	ld.param.u64 	%rd594, [kernel_param_4];
	ld.param.u64 	%rd533, [kernel_param_3];
	ld.param.u32 	%r1725, [kernel_param_2];
	ld.param.u32 	%r1656, [kernel_param_1];
	ld.param.u32 	%r1586, [kernel_param_0];
	sub.s32 	%r471, %r1836, %r455;
	sub.s32 	%r472, %r1725, %r1843;
	sub.s32 	%r473, %r1656, %r1839;
	mad.lo.s32 	%r474, %r473, %r1586, %r472;
	mad.lo.s32 	%r475, %r474, %r1586, %r471;
	sub.s32 	%r476, %r45, %r457;
	add.s32 	%r477, %r476, %r1840;
	mad.lo.s32 	%r478, %r475, %r1586, %r477;
	cvta.to.global.u64 	%rd150, %rd533;
	mul.wide.s32 	%rd151, %r478, 4;
	add.s64 	%rd152, %rd150, %rd151;
	ld.global.f32 	%f8515, [%rd152];
	cvta.to.global.u64 	%rd153, %rd594;
	add.s64 	%rd154, %rd153, %rd151;
	ld.global.f32 	%f8519, [%rd154];
$L__BB0_60:
	setp.lt.s32 	%p169, %r457, %r1842;
	setp.lt.s32 	%p170, %r455, %r1838;
	setp.eq.s32 	%p171, %r1837, -1;
	setp.eq.s32 	%p172, %r1841, -1;
	setp.eq.s32 	%p173, %r1842, -1;
	setp.eq.s32 	%p174, %r1838, -1;
	setp.lt.s32 	%p175, %r1837, %r455;
	or.pred  	%p176, %p175, %p170;
	or.pred  	%p177, %p176, %p171;
	or.pred  	%p178, %p177, %p174;
	setp.lt.s32 	%p179, %r1841, %r457;
	or.pred  	%p180, %p178, %p179;
	or.pred  	%p181, %p180, %p169;
	or.pred  	%p182, %p181, %p172;
	or.pred  	%p183, %p182, %p173;
	mov.f32 	%f8514, 0f00000000;
	mov.f32 	%f8518, %f8514;
	@%p183 bra 	$L__BB0_62;
	ld.param.u64 	%rd595, [kernel_param_4];
	ld.param.u64 	%rd534, [kernel_param_3];
	ld.param.u32 	%r1726, [kernel_param_2];
	ld.param.u32 	%r1657, [kernel_param_1];
	ld.param.u32 	%r1587, [kernel_param_0];
	sub.s32 	%r479, %r1837, %r455;
	sub.s32 	%r480, %r1726, %r1842;
	sub.s32 	%r481, %r1657, %r1838;
	mad.lo.s32 	%r482, %r481, %r1587, %r480;
	mad.lo.s32 	%r483, %r482, %r1587, %r479;
	sub.s32 	%r484, %r46, %r457;
	add.s32 	%r485, %r484, %r1841;
	mad.lo.s32 	%r486, %r483, %r1587, %r485;
	cvta.to.global.u64 	%rd155, %rd534;
	mul.wide.s32 	%rd156, %r486, 4;
	add.s64 	%rd157, %rd155, %rd156;
	ld.global.f32 	%f8514, [%rd157];
	cvta.to.global.u64 	%rd158, %rd595;
	add.s64 	%rd159, %rd158, %rd156;
	ld.global.f32 	%f8518, [%rd159];
$L__BB0_62:
	mov.f32 	%f8513, 0f00000000;
	mov.f32 	%f8517, 0f00000000;
	@%p175 bra 	$L__BB0_66;
	setp.eq.s32 	%p187, %r1839, -1;
	setp.lt.s32 	%p188, %r455, %r1839;
	or.pred  	%p189, %p171, %p187;
	or.pred  	%p190, %p189, %p188;
	or.pred  	%p191, %p190, %p179;
	@%p191 bra 	$L__BB0_66;
	setp.eq.s32 	%p192, %r1843, -1;
	setp.eq.s32 	%p193, %r1841, -1;
	setp.lt.s32 	%p194, %r457, %r1843;
	or.pred  	%p195, %p193, %p192;
	or.pred  	%p196, %p195, %p194;
	@%p196 bra 	$L__BB0_66;
	ld.param.u64 	%rd596, [kernel_param_4];
	ld.param.u64 	%rd535, [kernel_param_3];
	ld.param.u32 	%r1727, [kernel_param_2];
	ld.param.u32 	%r1658, [kernel_param_1];
	ld.param.u32 	%r1588, [kernel_param_0];
	sub.s32 	%r487, %r1837, %r455;
	sub.s32 	%r488, %r1727, %r1843;
	sub.s32 	%r489, %r1658, %r1839;
	mad.lo.s32 	%r490, %r489, %r1588, %r488;
	mad.lo.s32 	%r491, %r490, %r1588, %r487;
	sub.s32 	%r492, %r46, %r457;
	add.s32 	%r493, %r492, %r1841;
	mad.lo.s32 	%r494, %r491, %r1588, %r493;
	cvta.to.global.u64 	%rd160, %rd535;
	mul.wide.s32 	%rd161, %r494, 4;
	add.s64 	%rd162, %rd160, %rd161;
	ld.global.f32 	%f8513, [%rd162];
	cvta.to.global.u64 	%rd163, %rd596;
	add.s64 	%rd164, %rd163, %rd161;
	ld.global.f32 	%f8517, [%rd164];
$L__BB0_66:
	bar.sync 	0;
$L__BB0_67:
	add.s32 	%r1846, %r1846, 1;
$L__BB0_68:
	ld.param.u32 	%r1820, [kernel_param_21];
	add.s32 	%r495, %r1851, 1056;
	// begin inline asm
	ld.shared.v4.f32 {%f3025, %f3026, %f3027, %f3028}, [%r495];

	// end inline asm
	add.s32 	%r496, %r1852, 1056;
	// begin inline asm
	ld.shared.v4.f32 {%f3029, %f3030, %f3031, %f3032}, [%r496];

	// end inline asm
	add.s32 	%r497, %r1851, 1120;
	// begin inline asm
	ld.shared.v4.f32 {%f3033, %f3034, %f3035, %f3036}, [%r497];

	// end inline asm
	add.s32 	%r498, %r1852, 1120;
	// begin inline asm
	ld.shared.v4.f32 {%f3037, %f3038, %f3039, %f3040}, [%r498];

	// end inline asm
	add.s32 	%r499, %r1853, 512;
	// begin inline asm
	ld.shared.v2.f32 {%f3041, %f3042}, [%r499];

	// end inline asm
	add.s32 	%r500, %r1854, 512;
	// begin inline asm
	ld.shared.v2.f32 {%f3043, %f3044}, [%r500];

	// end inline asm
	add.s32 	%r501, %r1853, 576;
	// begin inline asm
	ld.shared.v2.f32 {%f3045, %f3046}, [%r501];

	// end inline asm
	add.s32 	%r502, %r1854, 576;
	// begin inline asm
	ld.shared.v2.f32 {%f3047, %f3048}, [%r502];

	// end inline asm
	add.s32 	%r503, %r1820, 7;
	shr.u32 	%r504, %r503, 3;
	add.s32 	%r505, %r504, -1;
	setp.ge.u32 	%p197, %r1844, %r505;
	shl.b32 	%r506, %r505, 3;
	sub.s32 	%r507, %r1820, %r506;
	setp.lt.u32 	%p198, %r507, 2;
	and.pred  	%p199, %p197, %p198;
	@%p199 bra 	$L__BB0_70;
	mul.f32 	%f3049, %f2661, %f2677;
	mul.f32 	%f3050, %f2665, %f2679;
	sub.f32 	%f3051, %f3049, %f3050;
	mul.f32 	%f3052, %f8516, %f3051;
	mul.f32 	%f3053, %f2665, %f2677;
	fma.rn.f32 	%f3054, %f2661, %f2679, %f3053;
	mul.f32 	%f3055, %f8520, %f3054;
	sub.f32 	%f3056, %f3052, %f3055;
	add.f32 	%f8552, %f8552, %f3056;
	mul.f32 	%f3057, %f8520, %f3051;
	fma.rn.f32 	%f3058, %f8516, %f3054, %f3057;
	add.f32 	%f8584, %f8584, %f3058;
	mul.f32 	%f3059, %f2661, %f2678;
	mul.f32 	%f3060, %f2665, %f2680;
	sub.f32 	%f3061, %f3059, %f3060;
	mul.f32 	%f3062, %f8516, %f3061;
	mul.f32 	%f3063, %f2665, %f2678;
	fma.rn.f32 	%f3064, %f2661, %f2680, %f3063;
	mul.f32 	%f3065, %f8520, %f3064;
	sub.f32 	%f3066, %f3062, %f3065;
	add.f32 	%f8551, %f8551, %f3066;
	mul.f32 	%f3067, %f8520, %f3061;
	fma.rn.f32 	%f3068, %f8516, %f3064, %f3067;
	add.f32 	%f8583, %f8583, %f3068;
	mul.f32 	%f3069, %f2661, %f2681;
	mul.f32 	%f3070, %f2665, %f2683;
	sub.f32 	%f3071, %f3069, %f3070;
	mul.f32 	%f3072, %f8515, %f3071;
	mul.f32 	%f3073, %f2665, %f2681;
	fma.rn.f32 	%f3074, %f2661, %f2683, %f3073;
	mul.f32 	%f3075, %f8519, %f3074;
	sub.f32 	%f3076, %f3072, %f3075;
	add.f32 	%f8550, %f8550, %f3076;
	mul.f32 	%f3077, %f8519, %f3071;
	fma.rn.f32 	%f3078, %f8515, %f3074, %f3077;
	add.f32 	%f8582, %f8582, %f3078;
	mul.f32 	%f3079, %f2661, %f2682;
	mul.f32 	%f3080, %f2665, %f2684;
	sub.f32 	%f3081, %f3079, %f3080;
	mul.f32 	%f3082, %f8515, %f3081;
	mul.f32 	%f3083, %f2665, %f2682;
	fma.rn.f32 	%f3084, %f2661, %f2684, %f3083;
	mul.f32 	%f3085, %f8519, %f3084;
	sub.f32 	%f3086, %f3082, %f3085;
	add.f32 	%f8549, %f8549, %f3086;
	mul.f32 	%f3087, %f8519, %f3081;
	fma.rn.f32 	%f3088, %f8515, %f3084, %f3087;
	add.f32 	%f8581, %f8581, %f3088;
	mul.f32 	%f3089, %f2662, %f2677;
	mul.f32 	%f3090, %f2666, %f2679;
	sub.f32 	%f3091, %f3089, %f3090;
	mul.f32 	%f3092, %f8516, %f3091;
	mul.f32 	%f3093, %f2666, %f2677;
	fma.rn.f32 	%f3094, %f2662, %f2679, %f3093;
	mul.f32 	%f3095, %f8520, %f3094;
	sub.f32 	%f3096, %f3092, %f3095;
	add.f32 	%f8548, %f8548, %f3096;
	mul.f32 	%f3097, %f8520, %f3091;
	fma.rn.f32 	%f3098, %f8516, %f3094, %f3097;
	add.f32 	%f8580, %f8580, %f3098;
	mul.f32 	%f3099, %f2662, %f2678;
	mul.f32 	%f3100, %f2666, %f2680;
	sub.f32 	%f3101, %f3099, %f3100;
	mul.f32 	%f3102, %f8516, %f3101;
	mul.f32 	%f3103, %f2666, %f2678;
	fma.rn.f32 	%f3104, %f2662, %f2680, %f3103;
	mul.f32 	%f3105, %f8520, %f3104;
	sub.f32 	%f3106, %f3102, %f3105;
	add.f32 	%f8547, %f8547, %f3106;
	mul.f32 	%f3107, %f8520, %f3101;
	fma.rn.f32 	%f3108, %f8516, %f3104, %f3107;
	add.f32 	%f8579, %f8579, %f3108;
	mul.f32 	%f3109, %f2662, %f2681;
	mul.f32 	%f3110, %f2666, %f2683;
	sub.f32 	%f3111, %f3109, %f3110;
	mul.f32 	%f3112, %f8515, %f3111;
	mul.f32 	%f3113, %f2666, %f2681;
	fma.rn.f32 	%f3114, %f2662, %f2683, %f3113;
	mul.f32 	%f3115, %f8519, %f3114;
	sub.f32 	%f3116, %f3112, %f3115;
	add.f32 	%f8546, %f8546, %f3116;
	mul.f32 	%f3117, %f8519, %f3111;
	fma.rn.f32 	%f3118, %f8515, %f3114, %f3117;
	add.f32 	%f8578, %f8578, %f3118;
	mul.f32 	%f3119, %f2662, %f2682;
	mul.f32 	%f3120, %f2666, %f2684;
	sub.f32 	%f3121, %f3119, %f3120;
	mul.f32 	%f3122, %f8515, %f3121;
	mul.f32 	%f3123, %f2666, %f2682;
	fma.rn.f32 	%f3124, %f2662, %f2684, %f3123;
	mul.f32 	%f3125, %f8519, %f3124;
	sub.f32 	%f3126, %f3122, %f3125;
	add.f32 	%f8545, %f8545, %f3126;
	mul.f32 	%f3127, %f8519, %f3121;
	fma.rn.f32 	%f3128, %f8515, %f3124, %f3127;
	add.f32 	%f8577, %f8577, %f3128;
	mul.f32 	%f3129, %f2663, %f2677;
	mul.f32 	%f3130, %f2667, %f2679;
	sub.f32 	%f3131, %f3129, %f3130;
	mul.f32 	%f3132, %f8516, %f3131;
	mul.f32 	%f3133, %f2667, %f2677;
	fma.rn.f32 	%f3134, %f2663, %f2679, %f3133;
	mul.f32 	%f3135, %f8520, %f3134;
	sub.f32 	%f3136, %f3132, %f3135;
	add.f32 	%f8544, %f8544, %f3136;
	mul.f32 	%f3137, %f8520, %f3131;
	fma.rn.f32 	%f3138, %f8516, %f3134, %f3137;
	add.f32 	%f8576, %f8576, %f3138;
	mul.f32 	%f3139, %f2663, %f2678;
	mul.f32 	%f3140, %f2667, %f2680;
	sub.f32 	%f3141, %f3139, %f3140;
	mul.f32 	%f3142, %f8516, %f3141;
	mul.f32 	%f3143, %f2667, %f2678;
	fma.rn.f32 	%f3144, %f2663, %f2680, %f3143;
	mul.f32 	%f3145, %f8520, %f3144;
	sub.f32 	%f3146, %f3142, %f3145;
	add.f32 	%f8543, %f8543, %f3146;
	mul.f32 	%f3147, %f8520, %f3141;
	fma.rn.f32 	%f3148, %f8516, %f3144, %f3147;
	add.f32 	%f8575, %f8575, %f3148;
	mul.f32 	%f3149, %f2663, %f2681;
	mul.f32 	%f3150, %f2667, %f2683;
	sub.f32 	%f3151, %f3149, %f3150;
	mul.f32 	%f3152, %f8515, %f3151;
	mul.f32 	%f3153, %f2667, %f2681;
	fma.rn.f32 	%f3154, %f2663, %f2683, %f3153;
	mul.f32 	%f3155, %f8519, %f3154;
	sub.f32 	%f3156, %f3152, %f3155;
	add.f32 	%f8542, %f8542, %f3156;
	mul.f32 	%f3157, %f8519, %f3151;
	fma.rn.f32 	%f3158, %f8515, %f3154, %f3157;
	add.f32 	%f8574, %f8574, %f3158;
	mul.f32 	%f3159, %f2663, %f2682;
	mul.f32 	%f3160, %f2667, %f2684;
	sub.f32 	%f3161, %f3159, %f3160;
	mul.f32 	%f3162, %f8515, %f3161;
	mul.f32 	%f3163, %f2667, %f2682;
	fma.rn.f32 	%f3164, %f2663, %f2684, %f3163;
	mul.f32 	%f3165, %f8519, %f3164;
	sub.f32 	%f3166, %f3162, %f3165;
	add.f32 	%f8541, %f8541, %f3166;
	mul.f32 	%f3167, %f8519, %f3161;
	fma.rn.f32 	%f3168, %f8515, %f3164, %f3167;
	add.f32 	%f8573, %f8573, %f3168;
	mul.f32 	%f3169, %f2664, %f2677;
	mul.f32 	%f3170, %f2668, %f2679;
	sub.f32 	%f3171, %f3169, %f3170;
	mul.f32 	%f3172, %f8516, %f3171;
	mul.f32 	%f3173, %f2668, %f2677;
	fma.rn.f32 	%f3174, %f2664, %f2679, %f3173;
	mul.f32 	%f3175, %f8520, %f3174;
	sub.f32 	%f3176, %f3172, %f3175;
	add.f32 	%f8540, %f8540, %f3176;
	mul.f32 	%f3177, %f8520, %f3171;
	fma.rn.f32 	%f3178, %f8516, %f3174, %f3177;
	add.f32 	%f8572, %f8572, %f3178;
	mul.f32 	%f3179, %f2664, %f2678;
	mul.f32 	%f3180, %f2668, %f2680;
	sub.f32 	%f3181, %f3179, %f3180;
	mul.f32 	%f3182, %f8516, %f3181;
	mul.f32 	%f3183, %f2668, %f2678;
	fma.rn.f32 	%f3184, %f2664, %f2680, %f3183;
	mul.f32 	%f3185, %f8520, %f3184;
	sub.f32 	%f3186, %f3182, %f3185;
	add.f32 	%f8539, %f8539, %f3186;
	mul.f32 	%f3187, %f8520, %f3181;
	fma.rn.f32 	%f3188, %f8516, %f3184, %f3187;
	add.f32 	%f8571, %f8571, %f3188;
	mul.f32 	%f3189, %f2664, %f2681;
	mul.f32 	%f3190, %f2668, %f2683;
	sub.f32 	%f3191, %f3189, %f3190;
	mul.f32 	%f3192, %f8515, %f3191;
	mul.f32 	%f3193, %f2668, %f2681;
	fma.rn.f32 	%f3194, %f2664, %f2683, %f3193;
	mul.f32 	%f3195, %f8519, %f3194;
	sub.f32 	%f3196, %f3192, %f3195;
	add.f32 	%f8538, %f8538, %f3196;
	mul.f32 	%f3197, %f8519, %f3191;
	fma.rn.f32 	%f3198, %f8515, %f3194, %f3197;
	add.f32 	%f8570, %f8570, %f3198;
	mul.f32 	%f3199, %f2664, %f2682;
	mul.f32 	%f3200, %f2668, %f2684;
	sub.f32 	%f3201, %f3199, %f3200;
	mul.f32 	%f3202, %f8515, %f3201;
	mul.f32 	%f3203, %f2668, %f2682;
	fma.rn.f32 	%f3204, %f2664, %f2684, %f3203;
	mul.f32 	%f3205, %f8519, %f3204;
	sub.f32 	%f3206, %f3202, %f3205;
	add.f32 	%f8537, %f8537, %f3206;
	mul.f32 	%f3207, %f8519, %f3201;
	fma.rn.f32 	%f3208, %f8515, %f3204, %f3207;
	add.f32 	%f8569, %f8569, %f3208;
	mul.f32 	%f3209, %f2669, %f2677;
	mul.f32 	%f3210, %f2673, %f2679;
	sub.f32 	%f3211, %f3209, %f3210;
	mul.f32 	%f3212, %f8514, %f3211;
	mul.f32 	%f3213, %f2673, %f2677;
	fma.rn.f32 	%f3214, %f2669, %f2679, %f3213;
	mul.f32 	%f3215, %f8518, %f3214;
	sub.f32 	%f3216, %f3212, %f3215;
	add.f32 	%f8536, %f8536, %f3216;
	mul.f32 	%f3217, %f8518, %f3211;
	fma.rn.f32 	%f3218, %f8514, %f3214, %f3217;
	add.f32 	%f8568, %f8568, %f3218;
	mul.f32 	%f3219, %f2669, %f2678;
	mul.f32 	%f3220, %f2673, %f2680;
	sub.f32 	%f3221, %f3219, %f3220;
	mul.f32 	%f3222, %f8514, %f3221;
	mul.f32 	%f3223, %f2673, %f2678;
	fma.rn.f32 	%f3224, %f2669, %f2680, %f3223;
	mul.f32 	%f3225, %f8518, %f3224;
	sub.f32 	%f3226, %f3222, %f3225;
	add.f32 	%f8535, %f8535, %f3226;
	mul.f32 	%f3227, %f8518, %f3221;
	fma.rn.f32 	%f3228, %f8514, %f3224, %f3227;
	add.f32 	%f8567, %f8567, %f3228;
	mul.f32 	%f3229, %f2669, %f2681;
	mul.f32 	%f3230, %f2673, %f2683;
	sub.f32 	%f3231, %f3229, %f3230;
	mul.f32 	%f3232, %f8513, %f3231;
	mul.f32 	%f3233, %f2673, %f2681;
	fma.rn.f32 	%f3234, %f2669, %f2683, %f3233;
	mul.f32 	%f3235, %f8517, %f3234;
	sub.f32 	%f3236, %f3232, %f3235;
	add.f32 	%f8534, %f8534, %f3236;
	mul.f32 	%f3237, %f8517, %f3231;
	fma.rn.f32 	%f3238, %f8513, %f3234, %f3237;
	add.f32 	%f8566, %f8566, %f3238;
	mul.f32 	%f3239, %f2669, %f2682;
	mul.f32 	%f3240, %f2673, %f2684;
	sub.f32 	%f3241, %f3239, %f3240;
	mul.f32 	%f3242, %f8513, %f3241;
	mul.f32 	%f3243, %f2673, %f2682;
	fma.rn.f32 	%f3244, %f2669, %f2684, %f3243;
	mul.f32 	%f3245, %f8517, %f3244;
	sub.f32 	%f3246, %f3242, %f3245;
	add.f32 	%f8533, %f8533, %f3246;
	mul.f32 	%f3247, %f8517, %f3241;
	fma.rn.f32 	%f3248, %f8513, %f3244, %f3247;
	add.f32 	%f8565, %f8565, %f3248;
	mul.f32 	%f3249, %f2670, %f2677;
	mul.f32 	%f3250, %f2674, %f2679;
	sub.f32 	%f3251, %f3249, %f3250;
	mul.f32 	%f3252, %f8514, %f3251;
	mul.f32 	%f3253, %f2674, %f2677;
	fma.rn.f32 	%f3254, %f2670, %f2679, %f3253;
	mul.f32 	%f3255, %f8518, %f3254;
	sub.f32 	%f3256, %f3252, %f3255;
	add.f32 	%f8532, %f8532, %f3256;
	mul.f32 	%f3257, %f8518, %f3251;
	fma.rn.f32 	%f3258, %f8514, %f3254, %f3257;
	add.f32 	%f8564, %f8564, %f3258;
	mul.f32 	%f3259, %f2670, %f2678;
	mul.f32 	%f3260, %f2674, %f2680;
	sub.f32 	%f3261, %f3259, %f3260;
	mul.f32 	%f3262, %f8514, %f3261;
	mul.f32 	%f3263, %f2674, %f2678;
	fma.rn.f32 	%f3264, %f2670, %f2680, %f3263;
	mul.f32 	%f3265, %f8518, %f3264;
	sub.f32 	%f3266, %f3262, %f3265;
	add.f32 	%f8531, %f8531, %f3266;
	mul.f32 	%f3267, %f8518, %f3261;
	fma.rn.f32 	%f3268, %f8514, %f3264, %f3267;
	add.f32 	%f8563, %f8563, %f3268;
	mul.f32 	%f3269, %f2670, %f2681;
	mul.f32 	%f3270, %f2674, %f2683;
	sub.f32 	%f3271, %f3269, %f3270;
	mul.f32 	%f3272, %f8513, %f3271;
	mul.f32 	%f3273, %f2674, %f2681;
	fma.rn.f32 	%f3274, %f2670, %f2683, %f3273;
	mul.f32 	%f3275, %f8517, %f3274;
	sub.f32 	%f3276, %f3272, %f3275;
	add.f32 	%f8530, %f8530, %f3276;
	mul.f32 	%f3277, %f8517, %f3271;
	fma.rn.f32 	%f3278, %f8513, %f3274, %f3277;
	add.f32 	%f8562, %f8562, %f3278;
	mul.f32 	%f3279, %f2670, %f2682;
	mul.f32 	%f3280, %f2674, %f2684;
	sub.f32 	%f3281, %f3279, %f3280;
	mul.f32 	%f3282, %f8513, %f3281;
	mul.f32 	%f3283, %f2674, %f2682;
	fma.rn.f32 	%f3284, %f2670, %f2684, %f3283;
	mul.f32 	%f3285, %f8517, %f3284;
	sub.f32 	%f3286, %f3282, %f3285;
	add.f32 	%f8529, %f8529, %f3286;
	mul.f32 	%f3287, %f8517, %f3281;
	fma.rn.f32 	%f3288, %f8513, %f3284, %f3287;
	add.f32 	%f8561, %f8561, %f3288;
	mul.f32 	%f3289, %f2671, %f2677;
	mul.f32 	%f3290, %f2675, %f2679;
	sub.f32 	%f3291, %f3289, %f3290;
	mul.f32 	%f3292, %f8514, %f3291;
	mul.f32 	%f3293, %f2675, %f2677;
	fma.rn.f32 	%f3294, %f2671, %f2679, %f3293;
	mul.f32 	%f3295, %f8518, %f3294;
	sub.f32 	%f3296, %f3292, %f3295;
	add.f32 	%f8528, %f8528, %f3296;
	mul.f32 	%f3297, %f8518, %f3291;
	fma.rn.f32 	%f3298, %f8514, %f3294, %f3297;
	add.f32 	%f8560, %f8560, %f3298;
	mul.f32 	%f3299, %f2671, %f2678;
	mul.f32 	%f3300, %f2675, %f2680;
	sub.f32 	%f3301, %f3299, %f3300;
	mul.f32 	%f3302, %f8514, %f3301;
	mul.f32 	%f3303, %f2675, %f2678;
	fma.rn.f32 	%f3304, %f2671, %f2680, %f3303;
	mul.f32 	%f3305, %f8518, %f3304;
	sub.f32 	%f3306, %f3302, %f3305;
	add.f32 	%f8527, %f8527, %f3306;
	mul.f32 	%f3307, %f8518, %f3301;
	fma.rn.f32 	%f3308, %f8514, %f3304, %f3307;
	add.f32 	%f8559, %f8559, %f3308;
	mul.f32 	%f3309, %f2671, %f2681;
	mul.f32 	%f3310, %f2675, %f2683;
	sub.f32 	%f3311, %f3309, %f3310;
	mul.f32 	%f3312, %f8513, %f3311;
	mul.f32 	%f3313, %f2675, %f2681;
	fma.rn.f32 	%f3314, %f2671, %f2683, %f3313;
	mul.f32 	%f3315, %f8517, %f3314;
	sub.f32 	%f3316, %f3312, %f3315;
	add.f32 	%f8526, %f8526, %f3316;
	mul.f32 	%f3317, %f8517, %f3311;
	fma.rn.f32 	%f3318, %f8513, %f3314, %f3317;
	add.f32 	%f8558, %f8558, %f3318;
	mul.f32 	%f3319, %f2671, %f2682;
	mul.f32 	%f3320, %f2675, %f2684;
	sub.f32 	%f3321, %f3319, %f3320;
	mul.f32 	%f3322, %f8513, %f3321;
	mul.f32 	%f3323, %f2675, %f2682;
	fma.rn.f32 	%f3324, %f2671, %f2684, %f3323;
	mul.f32 	%f3325, %f8517, %f3324;
	sub.f32 	%f3326, %f3322, %f3325;
	add.f32 	%f8525, %f8525, %f3326;
	mul.f32 	%f3327, %f8517, %f3321;
	fma.rn.f32 	%f3328, %f8513, %f3324, %f3327;
	add.f32 	%f8557, %f8557, %f3328;
	mul.f32 	%f3329, %f2672, %f2677;
	mul.f32 	%f3330, %f2676, %f2679;
	sub.f32 	%f3331, %f3329, %f3330;
	mul.f32 	%f3332, %f8514, %f3331;
	mul.f32 	%f3333, %f2676, %f2677;
	fma.rn.f32 	%f3334, %f2672, %f2679, %f3333;
	mul.f32 	%f3335, %f8518, %f3334;
	sub.f32 	%f3336, %f3332, %f3335;
	add.f32 	%f8524, %f8524, %f3336;
	mul.f32 	%f3337, %f8518, %f3331;
	fma.rn.f32 	%f3338, %f8514, %f3334, %f3337;
	add.f32 	%f8556, %f8556, %f3338;
	mul.f32 	%f3339, %f2672, %f2678;
	mul.f32 	%f3340, %f2676, %f2680;
	sub.f32 	%f3341, %f3339, %f3340;
	mul.f32 	%f3342, %f8514, %f3341;
	mul.f32 	%f3343, %f2676, %f2678;
	fma.rn.f32 	%f3344, %f2672, %f2680, %f3343;
	mul.f32 	%f3345, %f8518, %f3344;
	sub.f32 	%f3346, %f3342, %f3345;
	add.f32 	%f8523, %f8523, %f3346;
	mul.f32 	%f3347, %f8518, %f3341;
	fma.rn.f32 	%f3348, %f8514, %f3344, %f3347;
	add.f32 	%f8555, %f8555, %f3348;
	mul.f32 	%f3349, %f2672, %f2681;
	mul.f32 	%f3350, %f2676, %f2683;
	sub.f32 	%f3351, %f3349, %f3350;
	mul.f32 	%f3352, %f8513, %f3351;
	mul.f32 	%f3353, %f2676, %f2681;
	fma.rn.f32 	%f3354, %f2672, %f2683, %f3353;
	mul.f32 	%f3355, %f8517, %f3354;
	sub.f32 	%f3356, %f3352, %f3355;
	add.f32 	%f8522, %f8522, %f3356;
	mul.f32 	%f3357, %f8517, %f3351;
	fma.rn.f32 	%f3358, %f8513, %f3354, %f3357;
	add.f32 	%f8554, %f8554, %f3358;
	mul.f32 	%f3359, %f2672, %f2682;
	mul.f32 	%f3360, %f2676, %f2684;
	sub.f32 	%f3361, %f3359, %f3360;
	mul.f32 	%f3362, %f8513, %f3361;
	mul.f32 	%f3363, %f2676, %f2682;
	fma.rn.f32 	%f3364, %f2672, %f2684, %f3363;
	mul.f32 	%f3365, %f8517, %f3364;
	sub.f32 	%f3366, %f3362, %f3365;
	add.f32 	%f8521, %f8521, %f3366;
	mul.f32 	%f3367, %f8517, %f3361;
	fma.rn.f32 	%f3368, %f8513, %f3364, %f3367;
	add.f32 	%f8553, %f8553, %f3368;
$L__BB0_70:
	ld.param.u32 	%r1821, [kernel_param_21];
	add.s32 	%r508, %r1821, 7;
	shr.u32 	%r509, %r508, 3;
	add.s32 	%r510, %r509, -1;
	setp.ge.u32 	%p200, %r1844, %r510;
	shl.b32 	%r511, %r510, 3;
	sub.s32 	%r512, %r1821, %r511;
	setp.lt.u32 	%p201, %r512, 3;
	and.pred  	%p202, %p200, %p201;
	@%p202 bra 	$L__BB0_88;
	setp.ne.s32 	%p203, %r1846, %r1855;
	@%p203 bra 	$L__BB0_87;
	ld.param.u32 	%r1787, [kernel_param_13];
	shl.b32 	%r517, %r1845, 2;
	add.s32 	%r514, %r517, %r259;
	// begin inline asm
	ld.shared.s32 {%r513}, [%r514];

	// end inline asm
	add.s32 	%r516, %r517, %r260;
	// begin inline asm
	ld.shared.s32 {%r515}, [%r516];

	// end inline asm
	add.s32 	%r1845, %r1845, 1;
	setp.ge.s32 	%p204, %r1845, %r1787;
	@%p204 bra 	$L__BB0_74;
	shl.b32 	%r520, %r1845, 2;
	add.s32 	%r519, %r520, %r261;
	// begin inline asm
	ld.shared.s32 {%r1855}, [%r519];

	// end inline asm
$L__BB0_74:
	setp.eq.s32 	%p205, %r1836, -1;
	setp.eq.s32 	%p206, %r1842, -1;
	setp.eq.s32 	%p207, %r1840, -1;
	setp.eq.s32 	%p208, %r1838, -1;
	bar.sync 	0;
	setp.lt.s32 	%p209, %r1836, %r513;
	setp.lt.s32 	%p210, %r513, %r1838;
	or.pred  	%p211, %p209, %p210;
	or.pred  	%p212, %p211, %p205;
	or.pred  	%p213, %p212, %p208;
	setp.lt.s32 	%p214, %r1840, %r515;
	or.pred  	%p215, %p213, %p214;
	setp.lt.s32 	%p216, %r515, %r1842;
	or.pred  	%p217, %p215, %p216;
	or.pred  	%p218, %p217, %p207;
	or.pred  	%p219, %p218, %p206;
	mov.f32 	%f8516, 0f00000000;
	mov.f32 	%f8520, %f8516;
	@%p219 bra 	$L__BB0_76;
	ld.param.u64 	%rd597, [kernel_param_4];
	ld.param.u64 	%rd536, [kernel_param_3];
	ld.param.u32 	%r1728, [kernel_param_2];
	ld.param.u32 	%r1659, [kernel_param_1];
	ld.param.u32 	%r1589, [kernel_param_0];
	sub.s32 	%r521, %r1836, %r513;
	sub.s32 	%r522, %r1728, %r1842;
	sub.s32 	%r523, %r1659, %r1838;
	mad.lo.s32 	%r524, %r523, %r1589, %r522;
	mad.lo.s32 	%r525, %r524, %r1589, %r521;
	sub.s32 	%r526, %r45, %r515;
	add.s32 	%r527, %r526, %r1840;
	mad.lo.s32 	%r528, %r525, %r1589, %r527;
	cvta.to.global.u64 	%rd165, %rd536;
	mul.wide.s32 	%rd166, %r528, 4;
	add.s64 	%rd167, %rd165, %rd166;
	ld.global.f32 	%f8516, [%rd167];
	cvta.to.global.u64 	%rd168, %rd597;
	add.s64 	%rd169, %rd168, %rd166;
	ld.global.f32 	%f8520, [%rd169];
$L__BB0_76:
	mov.f32 	%f8515, 0f00000000;
	mov.f32 	%f8519, 0f00000000;
	@%p209 bra 	$L__BB0_80;
	setp.eq.s32 	%p222, %r1839, -1;
	setp.lt.s32 	%p224, %r513, %r1839;
	or.pred  	%p225, %p205, %p222;
	or.pred  	%p226, %p225, %p224;
	or.pred  	%p227, %p226, %p214;
	@%p227 bra 	$L__BB0_80;
	setp.eq.s32 	%p228, %r1843, -1;
	setp.eq.s32 	%p229, %r1840, -1;
	setp.lt.s32 	%p230, %r515, %r1843;
	or.pred  	%p231, %p229, %p228;
	or.pred  	%p232, %p231, %p230;
	@%p232 bra 	$L__BB0_80;
	ld.param.u64 	%rd598, [kernel_param_4];
	ld.param.u64 	%rd537, [kernel_param_3];
	ld.param.u32 	%r1729, [kernel_param_2];
	ld.param.u32 	%r1660, [kernel_param_1];
	ld.param.u32 	%r1590, [kernel_param_0];
	sub.s32 	%r529, %r1836, %r513;
	sub.s32 	%r530, %r1729, %r1843;
	sub.s32 	%r531, %r1660, %r1839;
	mad.lo.s32 	%r532, %r531, %r1590, %r530;
	mad.lo.s32 	%r533, %r532, %r1590, %r529;
	sub.s32 	%r534, %r45, %r515;
	add.s32 	%r535, %r534, %r1840;
	mad.lo.s32 	%r536, %r533, %r1590, %r535;
	cvta.to.global.u64 	%rd170, %rd537;
	mul.wide.s32 	%rd171, %r536, 4;
	add.s64 	%rd172, %rd170, %rd171;
	ld.global.f32 	%f8515, [%rd172];
	cvta.to.global.u64 	%rd173, %rd598;
	add.s64 	%rd174, %rd173, %rd171;
	ld.global.f32 	%f8519, [%rd174];
$L__BB0_80:
	setp.lt.s32 	%p233, %r515, %r1842;
	setp.lt.s32 	%p234, %r513, %r1838;
	setp.eq.s32 	%p235, %r1837, -1;
	setp.eq.s32 	%p236, %r1841, -1;
	setp.eq.s32 	%p237, %r1842, -1;
	setp.eq.s32 	%p238, %r1838, -1;
	setp.lt.s32 	%p239, %r1837, %r513;
	or.pred  	%p240, %p239, %p234;
	or.pred  	%p241, %p240, %p235;
	or.pred  	%p242, %p241, %p238;
	setp.lt.s32 	%p243, %r1841, %r515;
	or.pred  	%p244, %p242, %p243;
	or.pred  	%p245, %p244, %p233;
	or.pred  	%p246, %p245, %p236;
	or.pred  	%p247, %p246, %p237;
	mov.f32 	%f8514, 0f00000000;
	mov.f32 	%f8518, %f8514;
	@%p247 bra 	$L__BB0_82;
	ld.param.u64 	%rd599, [kernel_param_4];
	ld.param.u64 	%rd538, [kernel_param_3];
	ld.param.u32 	%r1730, [kernel_param_2];
	ld.param.u32 	%r1661, [kernel_param_1];
	ld.param.u32 	%r1591, [kernel_param_0];
	sub.s32 	%r537, %r1837, %r513;
	sub.s32 	%r538, %r1730, %r1842;
	sub.s32 	%r539, %r1661, %r1838;
	mad.lo.s32 	%r540, %r539, %r1591, %r538;
	mad.lo.s32 	%r541, %r540, %r1591, %r537;
	sub.s32 	%r542, %r46, %r515;
	add.s32 	%r543, %r542, %r1841;
	mad.lo.s32 	%r544, %r541, %r1591, %r543;
	cvta.to.global.u64 	%rd175, %rd538;
	mul.wide.s32 	%rd176, %r544, 4;
	add.s64 	%rd177, %rd175, %rd176;
	ld.global.f32 	%f8514, [%rd177];
	cvta.to.global.u64 	%rd178, %rd599;
	add.s64 	%rd179, %rd178, %rd176;
	ld.global.f32 	%f8518, [%rd179];
$L__BB0_82:
	mov.f32 	%f8513, 0f00000000;
	mov.f32 	%f8517, 0f00000000;
	@%p239 bra 	$L__BB0_86;
	setp.eq.s32 	%p251, %r1839, -1;
	setp.lt.s32 	%p252, %r513, %r1839;
	or.pred  	%p253, %p235, %p251;
	or.pred  	%p254, %p253, %p252;
	or.pred  	%p255, %p254, %p243;
	@%p255 bra 	$L__BB0_86;
	setp.eq.s32 	%p256, %r1843, -1;
	setp.eq.s32 	%p257, %r1841, -1;
	setp.lt.s32 	%p258, %r515, %r1843;
	or.pred  	%p259, %p257, %p256;
	or.pred  	%p260, %p259, %p258;
	@%p260 bra 	$L__BB0_86;
	ld.param.u64 	%rd600, [kernel_param_4];
	ld.param.u64 	%rd539, [kernel_param_3];
	ld.param.u32 	%r1731, [kernel_param_2];
	ld.param.u32 	%r1662, [kernel_param_1];
	ld.param.u32 	%r1592, [kernel_param_0];
	sub.s32 	%r545, %r1837, %r513;
	sub.s32 	%r546, %r1731, %r1843;
	sub.s32 	%r547, %r1662, %r1839;
	mad.lo.s32 	%r548, %r547, %r1592, %r546;
	mad.lo.s32 	%r549, %r548, %r1592, %r545;
	sub.s32 	%r550, %r46, %r515;
	add.s32 	%r551, %r550, %r1841;
	mad.lo.s32 	%r552, %r549, %r1592, %r551;
	cvta.to.global.u64 	%rd180, %rd539;
	mul.wide.s32 	%rd181, %r552, 4;
	add.s64 	%rd182, %rd180, %rd181;
	ld.global.f32 	%f8513, [%rd182];
	cvta.to.global.u64 	%rd183, %rd600;
	add.s64 	%rd184, %rd183, %rd181;
	ld.global.f32 	%f8517, [%rd184];
$L__BB0_86:
	bar.sync 	0;
$L__BB0_87:
	add.s32 	%r1846, %r1846, 1;
$L__BB0_88:
	ld.param.u32 	%r1822, [kernel_param_21];
	add.s32 	%r553, %r1851, 1584;
	// begin inline asm
	ld.shared.v4.f32 {%f3377, %f3378, %f3379, %f3380}, [%r553];

	// end inline asm
	add.s32 	%r554, %r1852, 1584;
	// begin inline asm
	ld.shared.v4.f32 {%f3381, %f3382, %f3383, %f3384}, [%r554];

	// end inline asm
	add.s32 	%r555, %r1851, 1648;
	// begin inline asm
	ld.shared.v4.f32 {%f3385, %f3386, %f3387, %f3388}, [%r555];

	// end inline asm
	add.s32 	%r556, %r1852, 1648;
	// begin inline asm
	ld.shared.v4.f32 {%f3389, %f3390, %f3391, %f3392}, [%r556];

	// end inline asm
	add.s32 	%r557, %r1853, 768;
	// begin inline asm
	ld.shared.v2.f32 {%f3393, %f3394}, [%r557];

	// end inline asm
	add.s32 	%r558, %r1854, 768;
	// begin inline asm
	ld.shared.v2.f32 {%f3395, %f3396}, [%r558];

	// end inline asm
	add.s32 	%r559, %r1853, 832;
	// begin inline asm
	ld.shared.v2.f32 {%f3397, %f3398}, [%r559];

	// end inline asm
	add.s32 	%r560, %r1854, 832;
	// begin inline asm
	ld.shared.v2.f32 {%f3399, %f3400}, [%r560];

	// end inline asm
	add.s32 	%r561, %r1822, 7;
	shr.u32 	%r562, %r561, 3;
	add.s32 	%r563, %r562, -1;
	setp.ge.u32 	%p261, %r1844, %r563;
	shl.b32 	%r564, %r563, 3;
	sub.s32 	%r565, %r1822, %r564;
	setp.lt.u32 	%p262, %r565, 3;
	and.pred  	%p263, %p261, %p262;
	@%p263 bra 	$L__BB0_90;
	mul.f32 	%f3401, %f3025, %f3041;
	mul.f32 	%f3402, %f3029, %f3043;
	sub.f32 	%f3403, %f3401, %f3402;
	mul.f32 	%f3404, %f8516, %f3403;
	mul.f32 	%f3405, %f3029, %f3041;
	fma.rn.f32 	%f3406, %f3025, %f3043, %f3405;
	mul.f32 	%f3407, %f8520, %f3406;
	sub.f32 	%f3408, %f3404, %f3407;
	add.f32 	%f8552, %f8552, %f3408;
	mul.f32 	%f3409, %f8520, %f3403;
	fma.rn.f32 	%f3410, %f8516, %f3406, %f3409;
	add.f32 	%f8584, %f8584, %f3410;
	mul.f32 	%f3411, %f3025, %f3042;
	mul.f32 	%f3412, %f3029, %f3044;
	sub.f32 	%f3413, %f3411, %f3412;
	mul.f32 	%f3414, %f8516, %f3413;
	mul.f32 	%f3415, %f3029, %f3042;
	fma.rn.f32 	%f3416, %f3025, %f3044, %f3415;
	mul.f32 	%f3417, %f8520, %f3416;
	sub.f32 	%f3418, %f3414, %f3417;
	add.f32 	%f8551, %f8551, %f3418;
	mul.f32 	%f3419, %f8520, %f3413;
	fma.rn.f32 	%f3420, %f8516, %f3416, %f3419;
	add.f32 	%f8583, %f8583, %f3420;
	mul.f32 	%f3421, %f3025, %f3045;
	mul.f32 	%f3422, %f3029, %f3047;
	sub.f32 	%f3423, %f3421, %f3422;
	mul.f32 	%f3424, %f8515, %f3423;
	mul.f32 	%f3425, %f3029, %f3045;
	fma.rn.f32 	%f3426, %f3025, %f3047, %f3425;
	mul.f32 	%f3427, %f8519, %f3426;
	sub.f32 	%f3428, %f3424, %f3427;
	add.f32 	%f8550, %f8550, %f3428;
	mul.f32 	%f3429, %f8519, %f3423;
	fma.rn.f32 	%f3430, %f8515, %f3426, %f3429;
	add.f32 	%f8582, %f8582, %f3430;
	mul.f32 	%f3431, %f3025, %f3046;
	mul.f32 	%f3432, %f3029, %f3048;
	sub.f32 	%f3433, %f3431, %f3432;
	mul.f32 	%f3434, %f8515, %f3433;
	mul.f32 	%f3435, %f3029, %f3046;
	fma.rn.f32 	%f3436, %f3025, %f3048, %f3435;
	mul.f32 	%f3437, %f8519, %f3436;
	sub.f32 	%f3438, %f3434, %f3437;
	add.f32 	%f8549, %f8549, %f3438;
	mul.f32 	%f3439, %f8519, %f3433;
	fma.rn.f32 	%f3440, %f8515, %f3436, %f3439;
	add.f32 	%f8581, %f8581, %f3440;
	mul.f32 	%f3441, %f3026, %f3041;
	mul.f32 	%f3442, %f3030, %f3043;
	sub.f32 	%f3443, %f3441, %f3442;
	mul.f32 	%f3444, %f8516, %f3443;
	mul.f32 	%f3445, %f3030, %f3041;
	fma.rn.f32 	%f3446, %f3026, %f3043, %f3445;
	mul.f32 	%f3447, %f8520, %f3446;
	sub.f32 	%f3448, %f3444, %f3447;
	add.f32 	%f8548, %f8548, %f3448;
	mul.f32 	%f3449, %f8520, %f3443;
	fma.rn.f32 	%f3450, %f8516, %f3446, %f3449;
	add.f32 	%f8580, %f8580, %f3450;
	mul.f32 	%f3451, %f3026, %f3042;
	mul.f32 	%f3452, %f3030, %f3044;
	sub.f32 	%f3453, %f3451, %f3452;
	mul.f32 	%f3454, %f8516, %f3453;
	mul.f32 	%f3455, %f3030, %f3042;
	fma.rn.f32 	%f3456, %f3026, %f3044, %f3455;
	mul.f32 	%f3457, %f8520, %f3456;
	sub.f32 	%f3458, %f3454, %f3457;
	add.f32 	%f8547, %f8547, %f3458;
	mul.f32 	%f3459, %f8520, %f3453;
	fma.rn.f32 	%f3460, %f8516, %f3456, %f3459;
	add.f32 	%f8579, %f8579, %f3460;
	mul.f32 	%f3461, %f3026, %f3045;
	mul.f32 	%f3462, %f3030, %f3047;
	sub.f32 	%f3463, %f3461, %f3462;
	mul.f32 	%f3464, %f8515, %f3463;
	mul.f32 	%f3465, %f3030, %f3045;
	fma.rn.f32 	%f3466, %f3026, %f3047, %f3465;
	mul.f32 	%f3467, %f8519, %f3466;
	sub.f32 	%f3468, %f3464, %f3467;
	add.f32 	%f8546, %f8546, %f3468;
	mul.f32 	%f3469, %f8519, %f3463;
	fma.rn.f32 	%f3470, %f8515, %f3466, %f3469;
	add.f32 	%f8578, %f8578, %f3470;
	mul.f32 	%f3471, %f3026, %f3046;
	mul.f32 	%f3472, %f3030, %f3048;
	sub.f32 	%f3473, %f3471, %f3472;
	mul.f32 	%f3474, %f8515, %f3473;
	mul.f32 	%f3475, %f3030, %f3046;
	fma.rn.f32 	%f3476, %f3026, %f3048, %f3475;
	mul.f32 	%f3477, %f8519, %f3476;
	sub.f32 	%f3478, %f3474, %f3477;
	add.f32 	%f8545, %f8545, %f3478;
	mul.f32 	%f3479, %f8519, %f3473;
	fma.rn.f32 	%f3480, %f8515, %f3476, %f3479;
	add.f32 	%f8577, %f8577, %f3480;
	mul.f32 	%f3481, %f3027, %f3041;
	mul.f32 	%f3482, %f3031, %f3043;
	sub.f32 	%f3483, %f3481, %f3482;
	mul.f32 	%f3484, %f8516, %f3483;
	mul.f32 	%f3485, %f3031, %f3041;
	fma.rn.f32 	%f3486, %f3027, %f3043, %f3485;
	mul.f32 	%f3487, %f8520, %f3486;
	sub.f32 	%f3488, %f3484, %f3487;
	add.f32 	%f8544, %f8544, %f3488;
	mul.f32 	%f3489, %f8520, %f3483;
	fma.rn.f32 	%f3490, %f8516, %f3486, %f3489;
	add.f32 	%f8576, %f8576, %f3490;
	mul.f32 	%f3491, %f3027, %f3042;
	mul.f32 	%f3492, %f3031, %f3044;
	sub.f32 	%f3493, %f3491, %f3492;
	mul.f32 	%f3494, %f8516, %f3493;
	mul.f32 	%f3495, %f3031, %f3042;
	fma.rn.f32 	%f3496, %f3027, %f3044, %f3495;
	mul.f32 	%f3497, %f8520, %f3496;
	sub.f32 	%f3498, %f3494, %f3497;
	add.f32 	%f8543, %f8543, %f3498;
	mul.f32 	%f3499, %f8520, %f3493;
	fma.rn.f32 	%f3500, %f8516, %f3496, %f3499;
	add.f32 	%f8575, %f8575, %f3500;
	mul.f32 	%f3501, %f3027, %f3045;
	mul.f32 	%f3502, %f3031, %f3047;
	sub.f32 	%f3503, %f3501, %f3502;
	mul.f32 	%f3504, %f8515, %f3503;
	mul.f32 	%f3505, %f3031, %f3045;
	fma.rn.f32 	%f3506, %f3027, %f3047, %f3505;
	mul.f32 	%f3507, %f8519, %f3506;
	sub.f32 	%f3508, %f3504, %f3507;
	add.f32 	%f8542, %f8542, %f3508;
	mul.f32 	%f3509, %f8519, %f3503;
	fma.rn.f32 	%f3510, %f8515, %f3506, %f3509;
	add.f32 	%f8574, %f8574, %f3510;
	mul.f32 	%f3511, %f3027, %f3046;
	mul.f32 	%f3512, %f3031, %f3048;
	sub.f32 	%f3513, %f3511, %f3512;
	mul.f32 	%f3514, %f8515, %f3513;
	mul.f32 	%f3515, %f3031, %f3046;
	fma.rn.f32 	%f3516, %f3027, %f3048, %f3515;
	mul.f32 	%f3517, %f8519, %f3516;
	sub.f32 	%f3518, %f3514, %f3517;
	add.f32 	%f8541, %f8541, %f3518;
	mul.f32 	%f3519, %f8519, %f3513;
	fma.rn.f32 	%f3520, %f8515, %f3516, %f3519;
	add.f32 	%f8573, %f8573, %f3520;
	mul.f32 	%f3521, %f3028, %f3041;
	mul.f32 	%f3522, %f3032, %f3043;
	sub.f32 	%f3523, %f3521, %f3522;
	mul.f32 	%f3524, %f8516, %f3523;
	mul.f32 	%f3525, %f3032, %f3041;
	fma.rn.f32 	%f3526, %f3028, %f3043, %f3525;
	mul.f32 	%f3527, %f8520, %f3526;
	sub.f32 	%f3528, %f3524, %f3527;
	add.f32 	%f8540, %f8540, %f3528;
	mul.f32 	%f3529, %f8520, %f3523;
	fma.rn.f32 	%f3530, %f8516, %f3526, %f3529;
	add.f32 	%f8572, %f8572, %f3530;
	mul.f32 	%f3531, %f3028, %f3042;
	mul.f32 	%f3532, %f3032, %f3044;
	sub.f32 	%f3533, %f3531, %f3532;
	mul.f32 	%f3534, %f8516, %f3533;
	mul.f32 	%f3535, %f3032, %f3042;
	fma.rn.f32 	%f3536, %f3028, %f3044, %f3535;
	mul.f32 	%f3537, %f8520, %f3536;
	sub.f32 	%f3538, %f3534, %f3537;
	add.f32 	%f8539, %f8539, %f3538;
	mul.f32 	%f3539, %f8520, %f3533;
	fma.rn.f32 	%f3540, %f8516, %f3536, %f3539;
	add.f32 	%f8571, %f8571, %f3540;
	mul.f32 	%f3541, %f3028, %f3045;
	mul.f32 	%f3542, %f3032, %f3047;
	sub.f32 	%f3543, %f3541, %f3542;
	mul.f32 	%f3544, %f8515, %f3543;
	mul.f32 	%f3545, %f3032, %f3045;
	fma.rn.f32 	%f3546, %f3028, %f3047, %f3545;
	mul.f32 	%f3547, %f8519, %f3546;
	sub.f32 	%f3548, %f3544, %f3547;
	add.f32 	%f8538, %f8538, %f3548;
	mul.f32 	%f3549, %f8519, %f3543;
	fma.rn.f32 	%f3550, %f8515, %f3546, %f3549;
	add.f32 	%f8570, %f8570, %f3550;
	mul.f32 	%f3551, %f3028, %f3046;
	mul.f32 	%f3552, %f3032, %f3048;
	sub.f32 	%f3553, %f3551, %f3552;
	mul.f32 	%f3554, %f8515, %f3553;
	mul.f32 	%f3555, %f3032, %f3046;
	fma.rn.f32 	%f3556, %f3028, %f3048, %f3555;
	mul.f32 	%f3557, %f8519, %f3556;
	sub.f32 	%f3558, %f3554, %f3557;
	add.f32 	%f8537, %f8537, %f3558;
	mul.f32 	%f3559, %f8519, %f3553;
	fma.rn.f32 	%f3560, %f8515, %f3556, %f3559;
	add.f32 	%f8569, %f8569, %f3560;
	mul.f32 	%f3561, %f3033, %f3041;
	mul.f32 	%f3562, %f3037, %f3043;
	sub.f32 	%f3563, %f3561, %f3562;
	mul.f32 	%f3564, %f8514, %f3563;
	mul.f32 	%f3565, %f3037, %f3041;
	fma.rn.f32 	%f3566, %f3033, %f3043, %f3565;
	mul.f32 	%f3567, %f8518, %f3566;
	sub.f32 	%f3568, %f3564, %f3567;
	add.f32 	%f8536, %f8536, %f3568;
	mul.f32 	%f3569, %f8518, %f3563;
	fma.rn.f32 	%f3570, %f8514, %f3566, %f3569;
	add.f32 	%f8568, %f8568, %f3570;
	mul.f32 	%f3571, %f3033, %f3042;
	mul.f32 	%f3572, %f3037, %f3044;
	sub.f32 	%f3573, %f3571, %f3572;
	mul.f32 	%f3574, %f8514, %f3573;
	mul.f32 	%f3575, %f3037, %f3042;
	fma.rn.f32 	%f3576, %f3033, %f3044, %f3575;
	mul.f32 	%f3577, %f8518, %f3576;
	sub.f32 	%f3578, %f3574, %f3577;
	add.f32 	%f8535, %f8535, %f3578;
	mul.f32 	%f3579, %f8518, %f3573;
	fma.rn.f32 	%f3580, %f8514, %f3576, %f3579;
	add.f32 	%f8567, %f8567, %f3580;
	mul.f32 	%f3581, %f3033, %f3045;
	mul.f32 	%f3582, %f3037, %f3047;
	sub.f32 	%f3583, %f3581, %f3582;
	mul.f32 	%f3584, %f8513, %f3583;
	mul.f32 	%f3585, %f3037, %f3045;
	fma.rn.f32 	%f3586, %f3033, %f3047, %f3585;
	mul.f32 	%f3587, %f8517, %f3586;
	sub.f32 	%f3588, %f3584, %f3587;
	add.f32 	%f8534, %f8534, %f3588;
	mul.f32 	%f3589, %f8517, %f3583;
	fma.rn.f32 	%f3590, %f8513, %f3586, %f3589;
	add.f32 	%f8566, %f8566, %f3590;
	mul.f32 	%f3591, %f3033, %f3046;
	mul.f32 	%f3592, %f3037, %f3048;
	sub.f32 	%f3593, %f3591, %f3592;
	mul.f32 	%f3594, %f8513, %f3593;
	mul.f32 	%f3595, %f3037, %f3046;
	fma.rn.f32 	%f3596, %f3033, %f3048, %f3595;
	mul.f32 	%f3597, %f8517, %f3596;
	sub.f32 	%f3598, %f3594, %f3597;
	add.f32 	%f8533, %f8533, %f3598;
	mul.f32 	%f3599, %f8517, %f3593;
	fma.rn.f32 	%f3600, %f8513, %f3596, %f3599;
	add.f32 	%f8565, %f8565, %f3600;
	mul.f32 	%f3601, %f3034, %f3041;
	mul.f32 	%f3602, %f3038, %f3043;
	sub.f32 	%f3603, %f3601, %f3602;
	mul.f32 	%f3604, %f8514, %f3603;
	mul.f32 	%f3605, %f3038, %f3041;
	fma.rn.f32 	%f3606, %f3034, %f3043, %f3605;
	mul.f32 	%f3607, %f8518, %f3606;
	sub.f32 	%f3608, %f3604, %f3607;
	add.f32 	%f8532, %f8532, %f3608;
	mul.f32 	%f3609, %f8518, %f3603;
	fma.rn.f32 	%f3610, %f8514, %f3606, %f3609;
	add.f32 	%f8564, %f8564, %f3610;
	mul.f32 	%f3611, %f3034, %f3042;
	mul.f32 	%f3612, %f3038, %f3044;
	sub.f32 	%f3613, %f3611, %f3612;
	mul.f32 	%f3614, %f8514, %f3613;
	mul.f32 	%f3615, %f3038, %f3042;
	fma.rn.f32 	%f3616, %f3034, %f3044, %f3615;
	mul.f32 	%f3617, %f8518, %f3616;
	sub.f32 	%f3618, %f3614, %f3617;
	add.f32 	%f8531, %f8531, %f3618;
	mul.f32 	%f3619, %f8518, %f3613;
	fma.rn.f32 	%f3620, %f8514, %f3616, %f3619;
	add.f32 	%f8563, %f8563, %f3620;
	mul.f32 	%f3621, %f3034, %f3045;
	mul.f32 	%f3622, %f3038, %f3047;
	sub.f32 	%f3623, %f3621, %f3622;
	mul.f32 	%f3624, %f8513, %f3623;
	mul.f32 	%f3625, %f3038, %f3045;
	fma.rn.f32 	%f3626, %f3034, %f3047, %f3625;
	mul.f32 	%f3627, %f8517, %f3626;
	sub.f32 	%f3628, %f3624, %f3627;
	add.f32 	%f8530, %f8530, %f3628;
	mul.f32 	%f3629, %f8517, %f3623;
	fma.rn.f32 	%f3630, %f8513, %f3626, %f3629;
	add.f32 	%f8562, %f8562, %f3630;
	mul.f32 	%f3631, %f3034, %f3046;
	mul.f32 	%f3632, %f3038, %f3048;
	sub.f32 	%f3633, %f3631, %f3632;
	mul.f32 	%f3634, %f8513, %f3633;
	mul.f32 	%f3635, %f3038, %f3046;
	fma.rn.f32 	%f3636, %f3034, %f3048, %f3635;
	mul.f32 	%f3637, %f8517, %f3636;
	sub.f32 	%f3638, %f3634, %f3637;
	add.f32 	%f8529, %f8529, %f3638;
	mul.f32 	%f3639, %f8517, %f3633;
	fma.rn.f32 	%f3640, %f8513, %f3636, %f3639;
	add.f32 	%f8561, %f8561, %f3640;
	mul.f32 	%f3641, %f3035, %f3041;
	mul.f32 	%f3642, %f3039, %f3043;
	sub.f32 	%f3643, %f3641, %f3642;
	mul.f32 	%f3644, %f8514, %f3643;
	mul.f32 	%f3645, %f3039, %f3041;
	fma.rn.f32 	%f3646, %f3035, %f3043, %f3645;
	mul.f32 	%f3647, %f8518, %f3646;
	sub.f32 	%f3648, %f3644, %f3647;
	add.f32 	%f8528, %f8528, %f3648;
	mul.f32 	%f3649, %f8518, %f3643;
	fma.rn.f32 	%f3650, %f8514, %f3646, %f3649;
	add.f32 	%f8560, %f8560, %f3650;
	mul.f32 	%f3651, %f3035, %f3042;
	mul.f32 	%f3652, %f3039, %f3044;
	sub.f32 	%f3653, %f3651, %f3652;
	mul.f32 	%f3654, %f8514, %f3653;
	mul.f32 	%f3655, %f3039, %f3042;
	fma.rn.f32 	%f3656, %f3035, %f3044, %f3655;
	mul.f32 	%f3657, %f8518, %f3656;
	sub.f32 	%f3658, %f3654, %f3657;
	add.f32 	%f8527, %f8527, %f3658;
	mul.f32 	%f3659, %f8518, %f3653;
	fma.rn.f32 	%f3660, %f8514, %f3656, %f3659;
	add.f32 	%f8559, %f8559, %f3660;
	mul.f32 	%f3661, %f3035, %f3045;
	mul.f32 	%f3662, %f3039, %f3047;
	sub.f32 	%f3663, %f3661, %f3662;
	mul.f32 	%f3664, %f8513, %f3663;
	mul.f32 	%f3665, %f3039, %f3045;
	fma.rn.f32 	%f3666, %f3035, %f3047, %f3665;
	mul.f32 	%f3667, %f8517, %f3666;
	sub.f32 	%f3668, %f3664, %f3667;
	add.f32 	%f8526, %f8526, %f3668;
	mul.f32 	%f3669, %f8517, %f3663;
	fma.rn.f32 	%f3670, %f8513, %f3666, %f3669;
	add.f32 	%f8558, %f8558, %f3670;
	mul.f32 	%f3671, %f3035, %f3046;
	mul.f32 	%f3672, %f3039, %f3048;
	sub.f32 	%f3673, %f3671, %f3672;
	mul.f32 	%f3674, %f8513, %f3673;
	mul.f32 	%f3675, %f3039, %f3046;
	fma.rn.f32 	%f3676, %f3035, %f3048, %f3675;
	mul.f32 	%f3677, %f8517, %f3676;
	sub.f32 	%f3678, %f3674, %f3677;
	add.f32 	%f8525, %f8525, %f3678;
	mul.f32 	%f3679, %f8517, %f3673;
	fma.rn.f32 	%f3680, %f8513, %f3676, %f3679;
	add.f32 	%f8557, %f8557, %f3680;
	mul.f32 	%f3681, %f3036, %f3041;
	mul.f32 	%f3682, %f3040, %f3043;
	sub.f32 	%f3683, %f3681, %f3682;
	mul.f32 	%f3684, %f8514, %f3683;
	mul.f32 	%f3685, %f3040, %f3041;
	fma.rn.f32 	%f3686, %f3036, %f3043, %f3685;
	mul.f32 	%f3687, %f8518, %f3686;
	sub.f32 	%f3688, %f3684, %f3687;
	add.f32 	%f8524, %f8524, %f3688;
	mul.f32 	%f3689, %f8518, %f3683;
	fma.rn.f32 	%f3690, %f8514, %f3686, %f3689;
	add.f32 	%f8556, %f8556, %f3690;
	mul.f32 	%f3691, %f3036, %f3042;
	mul.f32 	%f3692, %f3040, %f3044;
	sub.f32 	%f3693, %f3691, %f3692;
	mul.f32 	%f3694, %f8514, %f3693;
	mul.f32 	%f3695, %f3040, %f3042;
	fma.rn.f32 	%f3696, %f3036, %f3044, %f3695;
	mul.f32 	%f3697, %f8518, %f3696;
	sub.f32 	%f3698, %f3694, %f3697;
	add.f32 	%f8523, %f8523, %f3698;
	mul.f32 	%f3699, %f8518, %f3693;
	fma.rn.f32 	%f3700, %f8514, %f3696, %f3699;
	add.f32 	%f8555, %f8555, %f3700;
	mul.f32 	%f3701, %f3036, %f3045;
	mul.f32 	%f3702, %f3040, %f3047;
	sub.f32 	%f3703, %f3701, %f3702;
	mul.f32 	%f3704, %f8513, %f3703;
	mul.f32 	%f3705, %f3040, %f3045;
	fma.rn.f32 	%f3706, %f3036, %f3047, %f3705;
	mul.f32 	%f3707, %f8517, %f3706;
	sub.f32 	%f3708, %f3704, %f3707;
	add.f32 	%f8522, %f8522, %f3708;
	mul.f32 	%f3709, %f8517, %f3703;
	fma.rn.f32 	%f3710, %f8513, %f3706, %f3709;
	add.f32 	%f8554, %f8554, %f3710;
	mul.f32 	%f3711, %f3036, %f3046;
	mul.f32 	%f3712, %f3040, %f3048;
	sub.f32 	%f3713, %f3711, %f3712;
	mul.f32 	%f3714, %f8513, %f3713;
	mul.f32 	%f3715, %f3040, %f3046;
	fma.rn.f32 	%f3716, %f3036, %f3048, %f3715;
	mul.f32 	%f3717, %f8517, %f3716;
	sub.f32 	%f3718, %f3714, %f3717;
	add.f32 	%f8521, %f8521, %f3718;
	mul.f32 	%f3719, %f8517, %f3713;
	fma.rn.f32 	%f3720, %f8513, %f3716, %f3719;
	add.f32 	%f8553, %f8553, %f3720;
$L__BB0_90:
	ld.param.u32 	%r1823, [kernel_param_21];
	add.s32 	%r566, %r1823, 7;
	shr.u32 	%r567, %r566, 3;
	add.s32 	%r568, %r567, -1;
	setp.ge.u32 	%p264, %r1844, %r568;
	shl.b32 	%r569, %r568, 3;
	sub.s32 	%r570, %r1823, %r569;
	setp.lt.u32 	%p265, %r570, 4;
	and.pred  	%p266, %p264, %p265;
	@%p266 bra 	$L__BB0_108;
	setp.ne.s32 	%p267, %r1846, %r1855;
	@%p267 bra 	$L__BB0_107;
	ld.param.u32 	%r1788, [kernel_param_13];
	shl.b32 	%r575, %r1845, 2;
	add.s32 	%r572, %r575, %r259;
	// begin inline asm
	ld.shared.s32 {%r571}, [%r572];

	// end inline asm
	add.s32 	%r574, %r575, %r260;
	// begin inline asm
	ld.shared.s32 {%r573}, [%r574];

	// end inline asm
	add.s32 	%r1845, %r1845, 1;
	setp.ge.s32 	%p268, %r1845, %r1788;
	@%p268 bra 	$L__BB0_94;
	shl.b32 	%r578, %r1845, 2;
	add.s32 	%r577, %r578, %r261;
	// begin inline asm
	ld.shared.s32 {%r1855}, [%r577];

	// end inline asm
$L__BB0_94:
	setp.eq.s32 	%p269, %r1836, -1;
	setp.eq.s32 	%p270, %r1842, -1;
	setp.eq.s32 	%p271, %r1840, -1;
	setp.eq.s32 	%p272, %r1838, -1;
	bar.sync 	0;
	setp.lt.s32 	%p273, %r1836, %r571;
	setp.lt.s32 	%p274, %r571, %r1838;
	or.pred  	%p275, %p273, %p274;
	or.pred  	%p276, %p275, %p269;
	or.pred  	%p277, %p276, %p272;
	setp.lt.s32 	%p278, %r1840, %r573;
	or.pred  	%p279, %p277, %p278;
	setp.lt.s32 	%p280, %r573, %r1842;
	or.pred  	%p281, %p279, %p280;
	or.pred  	%p282, %p281, %p271;
	or.pred  	%p283, %p282, %p270;
	mov.f32 	%f8516, 0f00000000;
	mov.f32 	%f8520, %f8516;
	@%p283 bra 	$L__BB0_96;
	ld.param.u64 	%rd601, [kernel_param_4];
	ld.param.u64 	%rd540, [kernel_param_3];
	ld.param.u32 	%r1732, [kernel_param_2];
	ld.param.u32 	%r1663, [kernel_param_1];
	ld.param.u32 	%r1593, [kernel_param_0];
	sub.s32 	%r579, %r1836, %r571;
	sub.s32 	%r580, %r1732, %r1842;
	sub.s32 	%r581, %r1663, %r1838;
	mad.lo.s32 	%r582, %r581, %r1593, %r580;
	mad.lo.s32 	%r583, %r582, %r1593, %r579;
	sub.s32 	%r584, %r45, %r573;
	add.s32 	%r585, %r584, %r1840;
	mad.lo.s32 	%r586, %r583, %r1593, %r585;
	cvta.to.global.u64 	%rd185, %rd540;
	mul.wide.s32 	%rd186, %r586, 4;
	add.s64 	%rd187, %rd185, %rd186;
	ld.global.f32 	%f8516, [%rd187];
	cvta.to.global.u64 	%rd188, %rd601;
	add.s64 	%rd189, %rd188, %rd186;
	ld.global.f32 	%f8520, [%rd189];
$L__BB0_96:
	mov.f32 	%f8515, 0f00000000;
	mov.f32 	%f8519, 0f00000000;
	@%p273 bra 	$L__BB0_100;
	setp.eq.s32 	%p286, %r1839, -1;
	setp.lt.s32 	%p288, %r571, %r1839;
	or.pred  	%p289, %p269, %p286;
	or.pred  	%p290, %p289, %p288;
	or.pred  	%p291, %p290, %p278;
	@%p291 bra 	$L__BB0_100;
	setp.eq.s32 	%p292, %r1843, -1;
	setp.eq.s32 	%p293, %r1840, -1;
	setp.lt.s32 	%p294, %r573, %r1843;
	or.pred  	%p295, %p293, %p292;
	or.pred  	%p296, %p295, %p294;
	@%p296 bra 	$L__BB0_100;
	ld.param.u64 	%rd602, [kernel_param_4];
	ld.param.u64 	%rd541, [kernel_param_3];
	ld.param.u32 	%r1733, [kernel_param_2];
	ld.param.u32 	%r1664, [kernel_param_1];
	ld.param.u32 	%r1594, [kernel_param_0];
	sub.s32 	%r587, %r1836, %r571;
	sub.s32 	%r588, %r1733, %r1843;
	sub.s32 	%r589, %r1664, %r1839;
	mad.lo.s32 	%r590, %r589, %r1594, %r588;
	mad.lo.s32 	%r591, %r590, %r1594, %r587;
	sub.s32 	%r592, %r45, %r573;
	add.s32 	%r593, %r592, %r1840;
	mad.lo.s32 	%r594, %r591, %r1594, %r593;
	cvta.to.global.u64 	%rd190, %rd541;
	mul.wide.s32 	%rd191, %r594, 4;
	add.s64 	%rd192, %rd190, %rd191;
	ld.global.f32 	%f8515, [%rd192];
	cvta.to.global.u64 	%rd193, %rd602;
	add.s64 	%rd194, %rd193, %rd191;
	ld.global.f32 	%f8519, [%rd194];
$L__BB0_100:
	setp.lt.s32 	%p297, %r573, %r1842;
	setp.lt.s32 	%p298, %r571, %r1838;
	setp.eq.s32 	%p299, %r1837, -1;
	setp.eq.s32 	%p300, %r1841, -1;
	setp.eq.s32 	%p301, %r1842, -1;
	setp.eq.s32 	%p302, %r1838, -1;
	setp.lt.s32 	%p303, %r1837, %r571;
	or.pred  	%p304, %p303, %p298;
	or.pred  	%p305, %p304, %p299;
	or.pred  	%p306, %p305, %p302;
	setp.lt.s32 	%p307, %r1841, %r573;
	or.pred  	%p308, %p306, %p307;
	or.pred  	%p309, %p308, %p297;
	or.pred  	%p310, %p309, %p300;
	or.pred  	%p311, %p310, %p301;
	mov.f32 	%f8514, 0f00000000;
	mov.f32 	%f8518, %f8514;
	@%p311 bra 	$L__BB0_102;
	ld.param.u64 	%rd603, [kernel_param_4];
	ld.param.u64 	%rd542, [kernel_param_3];
	ld.param.u32 	%r1734, [kernel_param_2];
	ld.param.u32 	%r1665, [kernel_param_1];
	ld.param.u32 	%r1595, [kernel_param_0];
	sub.s32 	%r595, %r1837, %r571;
	sub.s32 	%r596, %r1734, %r1842;
	sub.s32 	%r597, %r1665, %r1838;
	mad.lo.s32 	%r598, %r597, %r1595, %r596;
	mad.lo.s32 	%r599, %r598, %r1595, %r595;
	sub.s32 	%r600, %r46, %r573;
	add.s32 	%r601, %r600, %r1841;
	mad.lo.s32 	%r602, %r599, %r1595, %r601;
	cvta.to.global.u64 	%rd195, %rd542;
	mul.wide.s32 	%rd196, %r602, 4;
	add.s64 	%rd197, %rd195, %rd196;
	ld.global.f32 	%f8514, [%rd197];
	cvta.to.global.u64 	%rd198, %rd603;
	add.s64 	%rd199, %rd198, %rd196;
	ld.global.f32 	%f8518, [%rd199];
$L__BB0_102:
	mov.f32 	%f8513, 0f00000000;
	mov.f32 	%f8517, 0f00000000;
	@%p303 bra 	$L__BB0_106;
	setp.eq.s32 	%p315, %r1839, -1;
	setp.lt.s32 	%p316, %r571, %r1839;
	or.pred  	%p317, %p299, %p315;
	or.pred  	%p318, %p317, %p316;
	or.pred  	%p319, %p318, %p307;
	@%p319 bra 	$L__BB0_106;
	setp.eq.s32 	%p320, %r1843, -1;
	setp.eq.s32 	%p321, %r1841, -1;
	setp.lt.s32 	%p322, %r573, %r1843;
	or.pred  	%p323, %p321, %p320;
	or.pred  	%p324, %p323, %p322;
	@%p324 bra 	$L__BB0_106;
	ld.param.u64 	%rd604, [kernel_param_4];
	ld.param.u64 	%rd543, [kernel_param_3];
	ld.param.u32 	%r1735, [kernel_param_2];
	ld.param.u32 	%r1666, [kernel_param_1];
	ld.param.u32 	%r1596, [kernel_param_0];
	sub.s32 	%r603, %r1837, %r571;
	sub.s32 	%r604, %r1735, %r1843;
	sub.s32 	%r605, %r1666, %r1839;
	mad.lo.s32 	%r606, %r605, %r1596, %r604;
	mad.lo.s32 	%r607, %r606, %r1596, %r603;
	sub.s32 	%r608, %r46, %r573;
	add.s32 	%r609, %r608, %r1841;
	mad.lo.s32 	%r610, %r607, %r1596, %r609;
	cvta.to.global.u64 	%rd200, %rd543;
	mul.wide.s32 	%rd201, %r610, 4;
	add.s64 	%rd202, %rd200, %rd201;
	ld.global.f32 	%f8513, [%rd202];
	cvta.to.global.u64 	%rd203, %rd604;
	add.s64 	%rd204, %rd203, %rd201;
	ld.global.f32 	%f8517, [%rd204];
$L__BB0_106:
	bar.sync 	0;
$L__BB0_107:
	add.s32 	%r1846, %r1846, 1;
$L__BB0_108:
	ld.param.u32 	%r1824, [kernel_param_21];
	add.s32 	%r611, %r1851, 2112;
	// begin inline asm
	ld.shared.v4.f32 {%f3729, %f3730, %f3731, %f3732}, [%r611];

	// end inline asm
	add.s32 	%r612, %r1852, 2112;
	// begin inline asm
	ld.shared.v4.f32 {%f3733, %f3734, %f3735, %f3736}, [%r612];

	// end inline asm
	add.s32 	%r613, %r1851, 2176;
	// begin inline asm
	ld.shared.v4.f32 {%f3737, %f3738, %f3739, %f3740}, [%r613];

	// end inline asm
	add.s32 	%r614, %r1852, 2176;
	// begin inline asm
	ld.shared.v4.f32 {%f3741, %f3742, %f3743, %f3744}, [%r614];

	// end inline asm
	add.s32 	%r615, %r1853, 1024;
	// begin inline asm
	ld.shared.v2.f32 {%f3745, %f3746}, [%r615];

	// end inline asm
	add.s32 	%r616, %r1854, 1024;
	// begin inline asm
	ld.shared.v2.f32 {%f3747, %f3748}, [%r616];

	// end inline asm
	add.s32 	%r617, %r1853, 1088;
	// begin inline asm
	ld.shared.v2.f32 {%f3749, %f3750}, [%r617];

	// end inline asm
	add.s32 	%r618, %r1854, 1088;
	// begin inline asm
	ld.shared.v2.f32 {%f3751, %f3752}, [%r618];

	// end inline asm
	add.s32 	%r619, %r1824, 7;
	shr.u32 	%r620, %r619, 3;
	add.s32 	%r621, %r620, -1;
	setp.ge.u32 	%p325, %r1844, %r621;
	shl.b32 	%r622, %r621, 3;
	sub.s32 	%r623, %r1824, %r622;
	setp.lt.u32 	%p326, %r623, 4;
	and.pred  	%p327, %p325, %p326;
	@%p327 bra 	$L__BB0_110;
	mul.f32 	%f3753, %f3377, %f3393;
	mul.f32 	%f3754, %f3381, %f3395;
	sub.f32 	%f3755, %f3753, %f3754;
	mul.f32 	%f3756, %f8516, %f3755;
	mul.f32 	%f3757, %f3381, %f3393;
	fma.rn.f32 	%f3758, %f3377, %f3395, %f3757;
	mul.f32 	%f3759, %f8520, %f3758;
	sub.f32 	%f3760, %f3756, %f3759;
	add.f32 	%f8552, %f8552, %f3760;
	mul.f32 	%f3761, %f8520, %f3755;
	fma.rn.f32 	%f3762, %f8516, %f3758, %f3761;
	add.f32 	%f8584, %f8584, %f3762;
	mul.f32 	%f3763, %f3377, %f3394;
	mul.f32 	%f3764, %f3381, %f3396;
	sub.f32 	%f3765, %f3763, %f3764;
	mul.f32 	%f3766, %f8516, %f3765;
	mul.f32 	%f3767, %f3381, %f3394;
	fma.rn.f32 	%f3768, %f3377, %f3396, %f3767;
	mul.f32 	%f3769, %f8520, %f3768;
	sub.f32 	%f3770, %f3766, %f3769;
	add.f32 	%f8551, %f8551, %f3770;
	mul.f32 	%f3771, %f8520, %f3765;
	fma.rn.f32 	%f3772, %f8516, %f3768, %f3771;
	add.f32 	%f8583, %f8583, %f3772;
	mul.f32 	%f3773, %f3377, %f3397;
	mul.f32 	%f3774, %f3381, %f3399;
	sub.f32 	%f3775, %f3773, %f3774;
	mul.f32 	%f3776, %f8515, %f3775;
	mul.f32 	%f3777, %f3381, %f3397;
	fma.rn.f32 	%f3778, %f3377, %f3399, %f3777;
	mul.f32 	%f3779, %f8519, %f3778;
	sub.f32 	%f3780, %f3776, %f3779;
	add.f32 	%f8550, %f8550, %f3780;
	mul.f32 	%f3781, %f8519, %f3775;
	fma.rn.f32 	%f3782, %f8515, %f3778, %f3781;
	add.f32 	%f8582, %f8582, %f3782;
	mul.f32 	%f3783, %f3377, %f3398;
	mul.f32 	%f3784, %f3381, %f3400;
	sub.f32 	%f3785, %f3783, %f3784;
	mul.f32 	%f3786, %f8515, %f3785;
	mul.f32 	%f3787, %f3381, %f3398;
	fma.rn.f32 	%f3788, %f3377, %f3400, %f3787;
	mul.f32 	%f3789, %f8519, %f3788;
	sub.f32 	%f3790, %f3786, %f3789;
	add.f32 	%f8549, %f8549, %f3790;
	mul.f32 	%f3791, %f8519, %f3785;
	fma.rn.f32 	%f3792, %f8515, %f3788, %f3791;
	add.f32 	%f8581, %f8581, %f3792;
	mul.f32 	%f3793, %f3378, %f3393;
	mul.f32 	%f3794, %f3382, %f3395;
	sub.f32 	%f3795, %f3793, %f3794;
	mul.f32 	%f3796, %f8516, %f3795;
	mul.f32 	%f3797, %f3382, %f3393;
	fma.rn.f32 	%f3798, %f3378, %f3395, %f3797;
	mul.f32 	%f3799, %f8520, %f3798;
	sub.f32 	%f3800, %f3796, %f3799;
	add.f32 	%f8548, %f8548, %f3800;
	mul.f32 	%f3801, %f8520, %f3795;
	fma.rn.f32 	%f3802, %f8516, %f3798, %f3801;
	add.f32 	%f8580, %f8580, %f3802;
	mul.f32 	%f3803, %f3378, %f3394;
	mul.f32 	%f3804, %f3382, %f3396;
	sub.f32 	%f3805, %f3803, %f3804;
	mul.f32 	%f3806, %f8516, %f3805;
	mul.f32 	%f3807, %f3382, %f3394;
	fma.rn.f32 	%f3808, %f3378, %f3396, %f3807;
	mul.f32 	%f3809, %f8520, %f3808;
	sub.f32 	%f3810, %f3806, %f3809;
	add.f32 	%f8547, %f8547, %f3810;
	mul.f32 	%f3811, %f8520, %f3805;
	fma.rn.f32 	%f3812, %f8516, %f3808, %f3811;
	add.f32 	%f8579, %f8579, %f3812;
	mul.f32 	%f3813, %f3378, %f3397;
	mul.f32 	%f3814, %f3382, %f3399;
	sub.f32 	%f3815, %f3813, %f3814;
	mul.f32 	%f3816, %f8515, %f3815;
	mul.f32 	%f3817, %f3382, %f3397;
	fma.rn.f32 	%f3818, %f3378, %f3399, %f3817;
	mul.f32 	%f3819, %f8519, %f3818;
	sub.f32 	%f3820, %f3816, %f3819;
	add.f32 	%f8546, %f8546, %f3820;
	mul.f32 	%f3821, %f8519, %f3815;
	fma.rn.f32 	%f3822, %f8515, %f3818, %f3821;
	add.f32 	%f8578, %f8578, %f3822;
	mul.f32 	%f3823, %f3378, %f3398;
	mul.f32 	%f3824, %f3382, %f3400;
	sub.f32 	%f3825, %f3823, %f3824;
	mul.f32 	%f3826, %f8515, %f3825;
	mul.f32 	%f3827, %f3382, %f3398;
	fma.rn.f32 	%f3828, %f3378, %f3400, %f3827;
	mul.f32 	%f3829, %f8519, %f3828;
	sub.f32 	%f3830, %f3826, %f3829;
	add.f32 	%f8545, %f8545, %f3830;
	mul.f32 	%f3831, %f8519, %f3825;
	fma.rn.f32 	%f3832, %f8515, %f3828, %f3831;
	add.f32 	%f8577, %f8577, %f3832;
	mul.f32 	%f3833, %f3379, %f3393;
	mul.f32 	%f3834, %f3383, %f3395;
	sub.f32 	%f3835, %f3833, %f3834;
	mul.f32 	%f3836, %f8516, %f3835;
	mul.f32 	%f3837, %f3383, %f3393;
	fma.rn.f32 	%f3838, %f3379, %f3395, %f3837;
	mul.f32 	%f3839, %f8520, %f3838;
	sub.f32 	%f3840, %f3836, %f3839;
	add.f32 	%f8544, %f8544, %f3840;
	mul.f32 	%f3841, %f8520, %f3835;
	fma.rn.f32 	%f3842, %f8516, %f3838, %f3841;
	add.f32 	%f8576, %f8576, %f3842;
	mul.f32 	%f3843, %f3379, %f3394;
	mul.f32 	%f3844, %f3383, %f3396;
	sub.f32 	%f3845, %f3843, %f3844;
	mul.f32 	%f3846, %f8516, %f3845;
	mul.f32 	%f3847, %f3383, %f3394;
	fma.rn.f32 	%f3848, %f3379, %f3396, %f3847;
	mul.f32 	%f3849, %f8520, %f3848;
	sub.f32 	%f3850, %f3846, %f3849;
	add.f32 	%f8543, %f8543, %f3850;
	mul.f32 	%f3851, %f8520, %f3845;
	fma.rn.f32 	%f3852, %f8516, %f3848, %f3851;
	add.f32 	%f8575, %f8575, %f3852;
	mul.f32 	%f3853, %f3379, %f3397;
	mul.f32 	%f3854, %f3383, %f3399;
	sub.f32 	%f3855, %f3853, %f3854;
	mul.f32 	%f3856, %f8515, %f3855;
	mul.f32 	%f3857, %f3383, %f3397;
	fma.rn.f32 	%f3858, %f3379, %f3399, %f3857;
	mul.f32 	%f3859, %f8519, %f3858;
	sub.f32 	%f3860, %f3856, %f3859;
	add.f32 	%f8542, %f8542, %f3860;
	mul.f32 	%f3861, %f8519, %f3855;
	fma.rn.f32 	%f3862, %f8515, %f3858, %f3861;
	add.f32 	%f8574, %f8574, %f3862;
	mul.f32 	%f3863, %f3379, %f3398;
	mul.f32 	%f3864, %f3383, %f3400;
	sub.f32 	%f3865, %f3863, %f3864;
	mul.f32 	%f3866, %f8515, %f3865;
	mul.f32 	%f3867, %f3383, %f3398;
	fma.rn.f32 	%f3868, %f3379, %f3400, %f3867;
	mul.f32 	%f3869, %f8519, %f3868;
	sub.f32 	%f3870, %f3866, %f3869;
	add.f32 	%f8541, %f8541, %f3870;
	mul.f32 	%f3871, %f8519, %f3865;
	fma.rn.f32 	%f3872, %f8515, %f3868, %f3871;
	add.f32 	%f8573, %f8573, %f3872;
	mul.f32 	%f3873, %f3380, %f3393;
	mul.f32 	%f3874, %f3384, %f3395;
	sub.f32 	%f3875, %f3873, %f3874;
	mul.f32 	%f3876, %f8516, %f3875;
	mul.f32 	%f3877, %f3384, %f3393;
	fma.rn.f32 	%f3878, %f3380, %f3395, %f3877;
	mul.f32 	%f3879, %f8520, %f3878;
	sub.f32 	%f3880, %f3876, %f3879;
	add.f32 	%f8540, %f8540, %f3880;
	mul.f32 	%f3881, %f8520, %f3875;
	fma.rn.f32 	%f3882, %f8516, %f3878, %f3881;
	add.f32 	%f8572, %f8572, %f3882;
	mul.f32 	%f3883, %f3380, %f3394;
	mul.f32 	%f3884, %f3384, %f3396;
	sub.f32 	%f3885, %f3883, %f3884;
	mul.f32 	%f3886, %f8516, %f3885;
	mul.f32 	%f3887, %f3384, %f3394;
	fma.rn.f32 	%f3888, %f3380, %f3396, %f3887;
	mul.f32 	%f3889, %f8520, %f3888;
	sub.f32 	%f3890, %f3886, %f3889;
	add.f32 	%f8539, %f8539, %f3890;
	mul.f32 	%f3891, %f8520, %f3885;
	fma.rn.f32 	%f3892, %f8516, %f3888, %f3891;
	add.f32 	%f8571, %f8571, %f3892;
	mul.f32 	%f3893, %f3380, %f3397;
	mul.f32 	%f3894, %f3384, %f3399;
	sub.f32 	%f3895, %f3893, %f3894;
	mul.f32 	%f3896, %f8515, %f3895;
	mul.f32 	%f3897, %f3384, %f3397;
	fma.rn.f32 	%f3898, %f3380, %f3399, %f3897;
	mul.f32 	%f3899, %f8519, %f3898;
	sub.f32 	%f3900, %f3896, %f3899;
	add.f32 	%f8538, %f8538, %f3900;
	mul.f32 	%f3901, %f8519, %f3895;
	fma.rn.f32 	%f3902, %f8515, %f3898, %f3901;
	add.f32 	%f8570, %f8570, %f3902;
	mul.f32 	%f3903, %f3380, %f3398;
	mul.f32 	%f3904, %f3384, %f3400;
	sub.f32 	%f3905, %f3903, %f3904;
	mul.f32 	%f3906, %f8515, %f3905;
	mul.f32 	%f3907, %f3384, %f3398;
	fma.rn.f32 	%f3908, %f3380, %f3400, %f3907;
	mul.f32 	%f3909, %f8519, %f3908;
	sub.f32 	%f3910, %f3906, %f3909;
	add.f32 	%f8537, %f8537, %f3910;
	mul.f32 	%f3911, %f8519, %f3905;
	fma.rn.f32 	%f3912, %f8515, %f3908, %f3911;
	add.f32 	%f8569, %f8569, %f3912;
	mul.f32 	%f3913, %f3385, %f3393;
	mul.f32 	%f3914, %f3389, %f3395;
	sub.f32 	%f3915, %f3913, %f3914;
	mul.f32 	%f3916, %f8514, %f3915;
	mul.f32 	%f3917, %f3389, %f3393;
	fma.rn.f32 	%f3918, %f3385, %f3395, %f3917;
	mul.f32 	%f3919, %f8518, %f3918;
	sub.f32 	%f3920, %f3916, %f3919;
	add.f32 	%f8536, %f8536, %f3920;
	mul.f32 	%f3921, %f8518, %f3915;
	fma.rn.f32 	%f3922, %f8514, %f3918, %f3921;
	add.f32 	%f8568, %f8568, %f3922;
	mul.f32 	%f3923, %f3385, %f3394;
	mul.f32 	%f3924, %f3389, %f3396;
	sub.f32 	%f3925, %f3923, %f3924;
	mul.f32 	%f3926, %f8514, %f3925;
	mul.f32 	%f3927, %f3389, %f3394;
	fma.rn.f32 	%f3928, %f3385, %f3396, %f3927;
	mul.f32 	%f3929, %f8518, %f3928;
	sub.f32 	%f3930, %f3926, %f3929;
	add.f32 	%f8535, %f8535, %f3930;
	mul.f32 	%f3931, %f8518, %f3925;
	fma.rn.f32 	%f3932, %f8514, %f3928, %f3931;
	add.f32 	%f8567, %f8567, %f3932;
	mul.f32 	%f3933, %f3385, %f3397;
	mul.f32 	%f3934, %f3389, %f3399;
	sub.f32 	%f3935, %f3933, %f3934;
	mul.f32 	%f3936, %f8513, %f3935;
	mul.f32 	%f3937, %f3389, %f3397;
	fma.rn.f32 	%f3938, %f3385, %f3399, %f3937;
	mul.f32 	%f3939, %f8517, %f3938;
	sub.f32 	%f3940, %f3936, %f3939;
	add.f32 	%f8534, %f8534, %f3940;
	mul.f32 	%f3941, %f8517, %f3935;
	fma.rn.f32 	%f3942, %f8513, %f3938, %f3941;
	add.f32 	%f8566, %f8566, %f3942;
	mul.f32 	%f3943, %f3385, %f3398;
	mul.f32 	%f3944, %f3389, %f3400;
	sub.f32 	%f3945, %f3943, %f3944;
	mul.f32 	%f3946, %f8513, %f3945;
	mul.f32 	%f3947, %f3389, %f3398;
	fma.rn.f32 	%f3948, %f3385, %f3400, %f3947;
	mul.f32 	%f3949, %f8517, %f3948;
	sub.f32 	%f3950, %f3946, %f3949;
	add.f32 	%f8533, %f8533, %f3950;
	mul.f32 	%f3951, %f8517, %f3945;
	fma.rn.f32 	%f3952, %f8513, %f3948, %f3951;
	add.f32 	%f8565, %f8565, %f3952;
	mul.f32 	%f3953, %f3386, %f3393;
	mul.f32 	%f3954, %f3390, %f3395;
	sub.f32 	%f3955, %f3953, %f3954;
	mul.f32 	%f3956, %f8514, %f3955;
	mul.f32 	%f3957, %f3390, %f3393;
	fma.rn.f32 	%f3958, %f3386, %f3395, %f3957;
	mul.f32 	%f3959, %f8518, %f3958;
	sub.f32 	%f3960, %f3956, %f3959;
	add.f32 	%f8532, %f8532, %f3960;
	mul.f32 	%f3961, %f8518, %f3955;
	fma.rn.f32 	%f3962, %f8514, %f3958, %f3961;
	add.f32 	%f8564, %f8564, %f3962;
	mul.f32 	%f3963, %f3386, %f3394;
	mul.f32 	%f3964, %f3390, %f3396;
	sub.f32 	%f3965, %f3963, %f3964;
	mul.f32 	%f3966, %f8514, %f3965;
	mul.f32 	%f3967, %f3390, %f3394;
	fma.rn.f32 	%f3968, %f3386, %f3396, %f3967;
	mul.f32 	%f3969, %f8518, %f3968;
	sub.f32 	%f3970, %f3966, %f3969;
	add.f32 	%f8531, %f8531, %f3970;
	mul.f32 	%f3971, %f8518, %f3965;
	fma.rn.f32 	%f3972, %f8514, %f3968, %f3971;
	add.f32 	%f8563, %f8563, %f3972;
	mul.f32 	%f3973, %f3386, %f3397;
	mul.f32 	%f3974, %f3390, %f3399;
	sub.f32 	%f3975, %f3973, %f3974;
	mul.f32 	%f3976, %f8513, %f3975;
	mul.f32 	%f3977, %f3390, %f3397;
	fma.rn.f32 	%f3978, %f3386, %f3399, %f3977;
	mul.f32 	%f3979, %f8517, %f3978;
	sub.f32 	%f3980, %f3976, %f3979;
	add.f32 	%f8530, %f8530, %f3980;
	mul.f32 	%f3981, %f8517, %f3975;
	fma.rn.f32 	%f3982, %f8513, %f3978, %f3981;
	add.f32 	%f8562, %f8562, %f3982;
	mul.f32 	%f3983, %f3386, %f3398;
	mul.f32 	%f3984, %f3390, %f3400;
	sub.f32 	%f3985, %f3983, %f3984;
	mul.f32 	%f3986, %f8513, %f3985;
	mul.f32 	%f3987, %f3390, %f3398;
	fma.rn.f32 	%f3988, %f3386, %f3400, %f3987;
	mul.f32 	%f3989, %f8517, %f3988;
	sub.f32 	%f3990, %f3986, %f3989;
	add.f32 	%f8529, %f8529, %f3990;
	mul.f32 	%f3991, %f8517, %f3985;
	fma.rn.f32 	%f3992, %f8513, %f3988, %f3991;
	add.f32 	%f8561, %f8561, %f3992;
	mul.f32 	%f3993, %f3387, %f3393;
	mul.f32 	%f3994, %f3391, %f3395;
	sub.f32 	%f3995, %f3993, %f3994;
	mul.f32 	%f3996, %f8514, %f3995;
	mul.f32 	%f3997, %f3391, %f3393;
	fma.rn.f32 	%f3998, %f3387, %f3395, %f3997;
	mul.f32 	%f3999, %f8518, %f3998;
	sub.f32 	%f4000, %f3996, %f3999;
	add.f32 	%f8528, %f8528, %f4000;
	mul.f32 	%f4001, %f8518, %f3995;
	fma.rn.f32 	%f4002, %f8514, %f3998, %f4001;
	add.f32 	%f8560, %f8560, %f4002;
	mul.f32 	%f4003, %f3387, %f3394;
	mul.f32 	%f4004, %f3391, %f3396;
	sub.f32 	%f4005, %f4003, %f4004;
	mul.f32 	%f4006, %f8514, %f4005;
	mul.f32 	%f4007, %f3391, %f3394;
	fma.rn.f32 	%f4008, %f3387, %f3396, %f4007;
	mul.f32 	%f4009, %f8518, %f4008;
	sub.f32 	%f4010, %f4006, %f4009;
	add.f32 	%f8527, %f8527, %f4010;
	mul.f32 	%f4011, %f8518, %f4005;
	fma.rn.f32 	%f4012, %f8514, %f4008, %f4011;
	add.f32 	%f8559, %f8559, %f4012;
	mul.f32 	%f4013, %f3387, %f3397;
	mul.f32 	%f4014, %f3391, %f3399;
	sub.f32 	%f4015, %f4013, %f4014;
	mul.f32 	%f4016, %f8513, %f4015;
	mul.f32 	%f4017, %f3391, %f3397;
	fma.rn.f32 	%f4018, %f3387, %f3399, %f4017;
	mul.f32 	%f4019, %f8517, %f4018;
	sub.f32 	%f4020, %f4016, %f4019;
	add.f32 	%f8526, %f8526, %f4020;
	mul.f32 	%f4021, %f8517, %f4015;
	fma.rn.f32 	%f4022, %f8513, %f4018, %f4021;
	add.f32 	%f8558, %f8558, %f4022;
	mul.f32 	%f4023, %f3387, %f3398;
	mul.f32 	%f4024, %f3391, %f3400;
	sub.f32 	%f4025, %f4023, %f4024;
	mul.f32 	%f4026, %f8513, %f4025;
	mul.f32 	%f4027, %f3391, %f3398;
	fma.rn.f32 	%f4028, %f3387, %f3400, %f4027;
	mul.f32 	%f4029, %f8517, %f4028;
	sub.f32 	%f4030, %f4026, %f4029;
	add.f32 	%f8525, %f8525, %f4030;
	mul.f32 	%f4031, %f8517, %f4025;
	fma.rn.f32 	%f4032, %f8513, %f4028, %f4031;
	add.f32 	%f8557, %f8557, %f4032;
	mul.f32 	%f4033, %f3388, %f3393;
	mul.f32 	%f4034, %f3392, %f3395;
	sub.f32 	%f4035, %f4033, %f4034;
	mul.f32 	%f4036, %f8514, %f4035;
	mul.f32 	%f4037, %f3392, %f3393;
	fma.rn.f32 	%f4038, %f3388, %f3395, %f4037;
	mul.f32 	%f4039, %f8518, %f4038;
	sub.f32 	%f4040, %f4036, %f4039;
	add.f32 	%f8524, %f8524, %f4040;
	mul.f32 	%f4041, %f8518, %f4035;
	fma.rn.f32 	%f4042, %f8514, %f4038, %f4041;
	add.f32 	%f8556, %f8556, %f4042;
	mul.f32 	%f4043, %f3388, %f3394;
	mul.f32 	%f4044, %f3392, %f3396;
	sub.f32 	%f4045, %f4043, %f4044;
	mul.f32 	%f4046, %f8514, %f4045;
	mul.f32 	%f4047, %f3392, %f3394;
	fma.rn.f32 	%f4048, %f3388, %f3396, %f4047;
	mul.f32 	%f4049, %f8518, %f4048;
	sub.f32 	%f4050, %f4046, %f4049;
	add.f32 	%f8523, %f8523, %f4050;
	mul.f32 	%f4051, %f8518, %f4045;
	fma.rn.f32 	%f4052, %f8514, %f4048, %f4051;
	add.f32 	%f8555, %f8555, %f4052;
	mul.f32 	%f4053, %f3388, %f3397;
	mul.f32 	%f4054, %f3392, %f3399;
	sub.f32 	%f4055, %f4053, %f4054;
	mul.f32 	%f4056, %f8513, %f4055;
	mul.f32 	%f4057, %f3392, %f3397;
	fma.rn.f32 	%f4058, %f3388, %f3399, %f4057;
	mul.f32 	%f4059, %f8517, %f4058;
	sub.f32 	%f4060, %f4056, %f4059;
	add.f32 	%f8522, %f8522, %f4060;
	mul.f32 	%f4061, %f8517, %f4055;
	fma.rn.f32 	%f4062, %f8513, %f4058, %f4061;
	add.f32 	%f8554, %f8554, %f4062;
	mul.f32 	%f4063, %f3388, %f3398;
	mul.f32 	%f4064, %f3392, %f3400;
	sub.f32 	%f4065, %f4063, %f4064;
	mul.f32 	%f4066, %f8513, %f4065;
	mul.f32 	%f4067, %f3392, %f3398;
	fma.rn.f32 	%f4068, %f3388, %f3400, %f4067;
	mul.f32 	%f4069, %f8517, %f4068;
	sub.f32 	%f4070, %f4066, %f4069;
	add.f32 	%f8521, %f8521, %f4070;
	mul.f32 	%f4071, %f8517, %f4065;
	fma.rn.f32 	%f4072, %f8513, %f4068, %f4071;
	add.f32 	%f8553, %f8553, %f4072;
$L__BB0_110:
	ld.param.u32 	%r1825, [kernel_param_21];
	add.s32 	%r624, %r1825, 7;
	shr.u32 	%r625, %r624, 3;
	add.s32 	%r626, %r625, -1;
	setp.ge.u32 	%p328, %r1844, %r626;
	shl.b32 	%r627, %r626, 3;
	sub.s32 	%r628, %r1825, %r627;
	setp.lt.u32 	%p329, %r628, 5;
	and.pred  	%p330, %p328, %p329;
	@%p330 bra 	$L__BB0_128;
	setp.ne.s32 	%p331, %r1846, %r1855;
	@%p331 bra 	$L__BB0_127;
	ld.param.u32 	%r1789, [kernel_param_13];
	shl.b32 	%r633, %r1845, 2;
	add.s32 	%r630, %r633, %r259;
	// begin inline asm
	ld.shared.s32 {%r629}, [%r630];

	// end inline asm
	add.s32 	%r632, %r633, %r260;
	// begin inline asm
	ld.shared.s32 {%r631}, [%r632];

	// end inline asm
	add.s32 	%r1845, %r1845, 1;
	setp.ge.s32 	%p332, %r1845, %r1789;
	@%p332 bra 	$L__BB0_114;
	shl.b32 	%r636, %r1845, 2;
	add.s32 	%r635, %r636, %r261;
	// begin inline asm
	ld.shared.s32 {%r1855}, [%r635];

	// end inline asm
$L__BB0_114:
	setp.eq.s32 	%p333, %r1836, -1;
	setp.eq.s32 	%p334, %r1842, -1;
	setp.eq.s32 	%p335, %r1840, -1;
	setp.eq.s32 	%p336, %r1838, -1;
	bar.sync 	0;
	setp.lt.s32 	%p337, %r1836, %r629;
	setp.lt.s32 	%p338, %r629, %r1838;
	or.pred  	%p339, %p337, %p338;
	or.pred  	%p340, %p339, %p333;
	or.pred  	%p341, %p340, %p336;
	setp.lt.s32 	%p342, %r1840, %r631;
	or.pred  	%p343, %p341, %p342;
	setp.lt.s32 	%p344, %r631, %r1842;
	or.pred  	%p345, %p343, %p344;
	or.pred  	%p346, %p345, %p335;
	or.pred  	%p347, %p346, %p334;
	mov.f32 	%f8516, 0f00000000;
	mov.f32 	%f8520, %f8516;
	@%p347 bra 	$L__BB0_116;
	ld.param.u64 	%rd605, [kernel_param_4];
	ld.param.u64 	%rd544, [kernel_param_3];
	ld.param.u32 	%r1736, [kernel_param_2];
	ld.param.u32 	%r1667, [kernel_param_1];
	ld.param.u32 	%r1597, [kernel_param_0];
	sub.s32 	%r637, %r1836, %r629;
	sub.s32 	%r638, %r1736, %r1842;
	sub.s32 	%r639, %r1667, %r1838;
	mad.lo.s32 	%r640, %r639, %r1597, %r638;
	mad.lo.s32 	%r641, %r640, %r1597, %r637;
	sub.s32 	%r642, %r45, %r631;
	add.s32 	%r643, %r642, %r1840;
	mad.lo.s32 	%r644, %r641, %r1597, %r643;
	cvta.to.global.u64 	%rd205, %rd544;
	mul.wide.s32 	%rd206, %r644, 4;
	add.s64 	%rd207, %rd205, %rd206;
	ld.global.f32 	%f8516, [%rd207];
	cvta.to.global.u64 	%rd208, %rd605;
	add.s64 	%rd209, %rd208, %rd206;
	ld.global.f32 	%f8520, [%rd209];
$L__BB0_116:
	mov.f32 	%f8515, 0f00000000;
	mov.f32 	%f8519, 0f00000000;
	@%p337 bra 	$L__BB0_120;
	setp.eq.s32 	%p350, %r1839, -1;
	setp.lt.s32 	%p352, %r629, %r1839;
	or.pred  	%p353, %p333, %p350;
	or.pred  	%p354, %p353, %p352;
	or.pred  	%p355, %p354, %p342;
	@%p355 bra 	$L__BB0_120;
	setp.eq.s32 	%p356, %r1843, -1;
	setp.eq.s32 	%p357, %r1840, -1;
	setp.lt.s32 	%p358, %r631, %r1843;
	or.pred  	%p359, %p357, %p356;
	or.pred  	%p360, %p359, %p358;
	@%p360 bra 	$L__BB0_120;
	ld.param.u64 	%rd606, [kernel_param_4];
	ld.param.u64 	%rd545, [kernel_param_3];
	ld.param.u32 	%r1737, [kernel_param_2];
	ld.param.u32 	%r1668, [kernel_param_1];
	ld.param.u32 	%r1598, [kernel_param_0];
	sub.s32 	%r645, %r1836, %r629;
	sub.s32 	%r646, %r1737, %r1843;
	sub.s32 	%r647, %r1668, %r1839;
	mad.lo.s32 	%r648, %r647, %r1598, %r646;
	mad.lo.s32 	%r649, %r648, %r1598, %r645;
	sub.s32 	%r650, %r45, %r631;
	add.s32 	%r651, %r650, %r1840;
	mad.lo.s32 	%r652, %r649, %r1598, %r651;
	cvta.to.global.u64 	%rd210, %rd545;
	mul.wide.s32 	%rd211, %r652, 4;
	add.s64 	%rd212, %rd210, %rd211;
	ld.global.f32 	%f8515, [%rd212];
	cvta.to.global.u64 	%rd213, %rd606;
	add.s64 	%rd214, %rd213, %rd211;
	ld.global.f32 	%f8519, [%rd214];
$L__BB0_120:
	setp.lt.s32 	%p361, %r631, %r1842;
	setp.lt.s32 	%p362, %r629, %r1838;
	setp.eq.s32 	%p363, %r1837, -1;
	setp.eq.s32 	%p364, %r1841, -1;
	setp.eq.s32 	%p365, %r1842, -1;
	setp.eq.s32 	%p366, %r1838, -1;
	setp.lt.s32 	%p367, %r1837, %r629;
	or.pred  	%p368, %p367, %p362;
	or.pred  	%p369, %p368, %p363;
	or.pred  	%p370, %p369, %p366;
	setp.lt.s32 	%p371, %r1841, %r631;
	or.pred  	%p372, %p370, %p371;
	or.pred  	%p373, %p372, %p361;
	or.pred  	%p374, %p373, %p364;
	or.pred  	%p375, %p374, %p365;
	mov.f32 	%f8514, 0f00000000;
	mov.f32 	%f8518, %f8514;
	@%p375 bra 	$L__BB0_122;
	ld.param.u64 	%rd607, [kernel_param_4];
	ld.param.u64 	%rd546, [kernel_param_3];
	ld.param.u32 	%r1738, [kernel_param_2];
	ld.param.u32 	%r1669, [kernel_param_1];
	ld.param.u32 	%r1599, [kernel_param_0];
	sub.s32 	%r653, %r1837, %r629;
	sub.s32 	%r654, %r1738, %r1842;
	sub.s32 	%r655, %r1669, %r1838;
	mad.lo.s32 	%r656, %r655, %r1599, %r654;
	mad.lo.s32 	%r657, %r656, %r1599, %r653;
	sub.s32 	%r658, %r46, %r631;
	add.s32 	%r659, %r658, %r1841;
	mad.lo.s32 	%r660, %r657, %r1599, %r659;
	cvta.to.global.u64 	%rd215, %rd546;
	mul.wide.s32 	%rd216, %r660, 4;
	add.s64 	%rd217, %rd215, %rd216;
	ld.global.f32 	%f8514, [%rd217];
	cvta.to.global.u64 	%rd218, %rd607;
	add.s64 	%rd219, %rd218, %rd216;
	ld.global.f32 	%f8518, [%rd219];
$L__BB0_122:
	mov.f32 	%f8513, 0f00000000;
	mov.f32 	%f8517, 0f00000000;
	@%p367 bra 	$L__BB0_126;
	setp.eq.s32 	%p379, %r1839, -1;
	setp.lt.s32 	%p380, %r629, %r1839;
	or.pred  	%p381, %p363, %p379;
	or.pred  	%p382, %p381, %p380;
	or.pred  	%p383, %p382, %p371;
	@%p383 bra 	$L__BB0_126;
	setp.eq.s32 	%p384, %r1843, -1;
	setp.eq.s32 	%p385, %r1841, -1;
	setp.lt.s32 	%p386, %r631, %r1843;
	or.pred  	%p387, %p385, %p384;
	or.pred  	%p388, %p387, %p386;
	@%p388 bra 	$L__BB0_126;
	ld.param.u64 	%rd608, [kernel_param_4];
	ld.param.u64 	%rd547, [kernel_param_3];
	ld.param.u32 	%r1739, [kernel_param_2];
	ld.param.u32 	%r1670, [kernel_param_1];
	ld.param.u32 	%r1600, [kernel_param_0];
	sub.s32 	%r661, %r1837, %r629;
	sub.s32 	%r662, %r1739, %r1843;
	sub.s32 	%r663, %r1670, %r1839;
	mad.lo.s32 	%r664, %r663, %r1600, %r662;
	mad.lo.s32 	%r665, %r664, %r1600, %r661;
	sub.s32 	%r666, %r46, %r631;
	add.s32 	%r667, %r666, %r1841;
	mad.lo.s32 	%r668, %r665, %r1600, %r667;
	cvta.to.global.u64 	%rd220, %rd547;
	mul.wide.s32 	%rd221, %r668, 4;
	add.s64 	%rd222, %rd220, %rd221;
	ld.global.f32 	%f8513, [%rd222];
	cvta.to.global.u64 	%rd223, %rd608;
	add.s64 	%rd224, %rd223, %rd221;
	ld.global.f32 	%f8517, [%rd224];
$L__BB0_126:
	bar.sync 	0;
$L__BB0_127:
	add.s32 	%r1846, %r1846, 1;
$L__BB0_128:
	ld.param.u32 	%r1826, [kernel_param_21];
	add.s32 	%r669, %r1851, 2640;
	// begin inline asm
	ld.shared.v4.f32 {%f4081, %f4082, %f4083, %f4084}, [%r669];

	// end inline asm
	add.s32 	%r670, %r1852, 2640;
	// begin inline asm
	ld.shared.v4.f32 {%f4085, %f4086, %f4087, %f4088}, [%r670];

	// end inline asm
	add.s32 	%r671, %r1851, 2704;
	// begin inline asm
	ld.shared.v4.f32 {%f4089, %f4090, %f4091, %f4092}, [%r671];

	// end inline asm
	add.s32 	%r672, %r1852, 2704;
	// begin inline asm
	ld.shared.v4.f32 {%f4093, %f4094, %f4095, %f4096}, [%r672];

	// end inline asm
	add.s32 	%r673, %r1853, 1280;
	// begin inline asm
	ld.shared.v2.f32 {%f4097, %f4098}, [%r673];

	// end inline asm
	add.s32 	%r674, %r1854, 1280;
	// begin inline asm
	ld.shared.v2.f32 {%f4099, %f4100}, [%r674];

	// end inline asm
	add.s32 	%r675, %r1853, 1344;
	// begin inline asm
	ld.shared.v2.f32 {%f4101, %f4102}, [%r675];

	// end inline asm
	add.s32 	%r676, %r1854, 1344;
	// begin inline asm
	ld.shared.v2.f32 {%f4103, %f4104}, [%r676];

	// end inline asm
	add.s32 	%r677, %r1826, 7;
	shr.u32 	%r678, %r677, 3;
	add.s32 	%r679, %r678, -1;
	setp.ge.u32 	%p389, %r1844, %r679;
	shl.b32 	%r680, %r679, 3;
	sub.s32 	%r681, %r1826, %r680;
	setp.lt.u32 	%p390, %r681, 5;
	and.pred  	%p391, %p389, %p390;
	@%p391 bra 	$L__BB0_130;
	mul.f32 	%f4105, %f3729, %f3745;
	mul.f32 	%f4106, %f3733, %f3747;
	sub.f32 	%f4107, %f4105, %f4106;
	mul.f32 	%f4108, %f8516, %f4107;
	mul.f32 	%f4109, %f3733, %f3745;
	fma.rn.f32 	%f4110, %f3729, %f3747, %f4109;
	mul.f32 	%f4111, %f8520, %f4110;
	sub.f32 	%f4112, %f4108, %f4111;
	add.f32 	%f8552, %f8552, %f4112;
	mul.f32 	%f4113, %f8520, %f4107;
	fma.rn.f32 	%f4114, %f8516, %f4110, %f4113;
	add.f32 	%f8584, %f8584, %f4114;
	mul.f32 	%f4115, %f3729, %f3746;
	mul.f32 	%f4116, %f3733, %f3748;
	sub.f32 	%f4117, %f4115, %f4116;
	mul.f32 	%f4118, %f8516, %f4117;
	mul.f32 	%f4119, %f3733, %f3746;
	fma.rn.f32 	%f4120, %f3729, %f3748, %f4119;
	mul.f32 	%f4121, %f8520, %f4120;
	sub.f32 	%f4122, %f4118, %f4121;
	add.f32 	%f8551, %f8551, %f4122;
	mul.f32 	%f4123, %f8520, %f4117;
	fma.rn.f32 	%f4124, %f8516, %f4120, %f4123;
	add.f32 	%f8583, %f8583, %f4124;
	mul.f32 	%f4125, %f3729, %f3749;
	mul.f32 	%f4126, %f3733, %f3751;
	sub.f32 	%f4127, %f4125, %f4126;
	mul.f32 	%f4128, %f8515, %f4127;
	mul.f32 	%f4129, %f3733, %f3749;
	fma.rn.f32 	%f4130, %f3729, %f3751, %f4129;
	mul.f32 	%f4131, %f8519, %f4130;
	sub.f32 	%f4132, %f4128, %f4131;
	add.f32 	%f8550, %f8550, %f4132;
	mul.f32 	%f4133, %f8519, %f4127;
	fma.rn.f32 	%f4134, %f8515, %f4130, %f4133;
	add.f32 	%f8582, %f8582, %f4134;
	mul.f32 	%f4135, %f3729, %f3750;
	mul.f32 	%f4136, %f3733, %f3752;
	sub.f32 	%f4137, %f4135, %f4136;
	mul.f32 	%f4138, %f8515, %f4137;
	mul.f32 	%f4139, %f3733, %f3750;
	fma.rn.f32 	%f4140, %f3729, %f3752, %f4139;
	mul.f32 	%f4141, %f8519, %f4140;
	sub.f32 	%f4142, %f4138, %f4141;
	add.f32 	%f8549, %f8549, %f4142;
	mul.f32 	%f4143, %f8519, %f4137;
	fma.rn.f32 	%f4144, %f8515, %f4140, %f4143;
	add.f32 	%f8581, %f8581, %f4144;
	mul.f32 	%f4145, %f3730, %f3745;
	mul.f32 	%f4146, %f3734, %f3747;
	sub.f32 	%f4147, %f4145, %f4146;
	mul.f32 	%f4148, %f8516, %f4147;
	mul.f32 	%f4149, %f3734, %f3745;
	fma.rn.f32 	%f4150, %f3730, %f3747, %f4149;
	mul.f32 	%f4151, %f8520, %f4150;
	sub.f32 	%f4152, %f4148, %f4151;
	add.f32 	%f8548, %f8548, %f4152;
	mul.f32 	%f4153, %f8520, %f4147;
	fma.rn.f32 	%f4154, %f8516, %f4150, %f4153;
	add.f32 	%f8580, %f8580, %f4154;
	mul.f32 	%f4155, %f3730, %f3746;
	mul.f32 	%f4156, %f3734, %f3748;
	sub.f32 	%f4157, %f4155, %f4156;
	mul.f32 	%f4158, %f8516, %f4157;
	mul.f32 	%f4159, %f3734, %f3746;
	fma.rn.f32 	%f4160, %f3730, %f3748, %f4159;
	mul.f32 	%f4161, %f8520, %f4160;
	sub.f32 	%f4162, %f4158, %f4161;
	add.f32 	%f8547, %f8547, %f4162;
	mul.f32 	%f4163, %f8520, %f4157;
	fma.rn.f32 	%f4164, %f8516, %f4160, %f4163;
	add.f32 	%f8579, %f8579, %f4164;
	mul.f32 	%f4165, %f3730, %f3749;
	mul.f32 	%f4166, %f3734, %f3751;
	sub.f32 	%f4167, %f4165, %f4166;
	mul.f32 	%f4168, %f8515, %f4167;
	mul.f32 	%f4169, %f3734, %f3749;
	fma.rn.f32 	%f4170, %f3730, %f3751, %f4169;
	mul.f32 	%f4171, %f8519, %f4170;
	sub.f32 	%f4172, %f4168, %f4171;
	add.f32 	%f8546, %f8546, %f4172;
	mul.f32 	%f4173, %f8519, %f4167;
	fma.rn.f32 	%f4174, %f8515, %f4170, %f4173;
	add.f32 	%f8578, %f8578, %f4174;
	mul.f32 	%f4175, %f3730, %f3750;
	mul.f32 	%f4176, %f3734, %f3752;
	sub.f32 	%f4177, %f4175, %f4176;
	mul.f32 	%f4178, %f8515, %f4177;
	mul.f32 	%f4179, %f3734, %f3750;
	fma.rn.f32 	%f4180, %f3730, %f3752, %f4179;
	mul.f32 	%f4181, %f8519, %f4180;
	sub.f32 	%f4182, %f4178, %f4181;
	add.f32 	%f8545, %f8545, %f4182;
	mul.f32 	%f4183, %f8519, %f4177;
	fma.rn.f32 	%f4184, %f8515, %f4180, %f4183;
	add.f32 	%f8577, %f8577, %f4184;
	mul.f32 	%f4185, %f3731, %f3745;
	mul.f32 	%f4186, %f3735, %f3747;
	sub.f32 	%f4187, %f4185, %f4186;
	mul.f32 	%f4188, %f8516, %f4187;
	mul.f32 	%f4189, %f3735, %f3745;
	fma.rn.f32 	%f4190, %f3731, %f3747, %f4189;
	mul.f32 	%f4191, %f8520, %f4190;
	sub.f32 	%f4192, %f4188, %f4191;
	add.f32 	%f8544, %f8544, %f4192;
	mul.f32 	%f4193, %f8520, %f4187;
	fma.rn.f32 	%f4194, %f8516, %f4190, %f4193;
	add.f32 	%f8576, %f8576, %f4194;
	mul.f32 	%f4195, %f3731, %f3746;
	mul.f32 	%f4196, %f3735, %f3748;
	sub.f32 	%f4197, %f4195, %f4196;
	mul.f32 	%f4198, %f8516, %f4197;
	mul.f32 	%f4199, %f3735, %f3746;
	fma.rn.f32 	%f4200, %f3731, %f3748, %f4199;
	mul.f32 	%f4201, %f8520, %f4200;
	sub.f32 	%f4202, %f4198, %f4201;
	add.f32 	%f8543, %f8543, %f4202;
	mul.f32 	%f4203, %f8520, %f4197;
	fma.rn.f32 	%f4204, %f8516, %f4200, %f4203;
	add.f32 	%f8575, %f8575, %f4204;
	mul.f32 	%f4205, %f3731, %f3749;
	mul.f32 	%f4206, %f3735, %f3751;
	sub.f32 	%f4207, %f4205, %f4206;
	mul.f32 	%f4208, %f8515, %f4207;
	mul.f32 	%f4209, %f3735, %f3749;
	fma.rn.f32 	%f4210, %f3731, %f3751, %f4209;
	mul.f32 	%f4211, %f8519, %f4210;
	sub.f32 	%f4212, %f4208, %f4211;
	add.f32 	%f8542, %f8542, %f4212;
	mul.f32 	%f4213, %f8519, %f4207;
	fma.rn.f32 	%f4214, %f8515, %f4210, %f4213;
	add.f32 	%f8574, %f8574, %f4214;
	mul.f32 	%f4215, %f3731, %f3750;
	mul.f32 	%f4216, %f3735, %f3752;
	sub.f32 	%f4217, %f4215, %f4216;
	mul.f32 	%f4218, %f8515, %f4217;
	mul.f32 	%f4219, %f3735, %f3750;
	fma.rn.f32 	%f4220, %f3731, %f3752, %f4219;
	mul.f32 	%f4221, %f8519, %f4220;
	sub.f32 	%f4222, %f4218, %f4221;
	add.f32 	%f8541, %f8541, %f4222;
	mul.f32 	%f4223, %f8519, %f4217;
	fma.rn.f32 	%f4224, %f8515, %f4220, %f4223;
	add.f32 	%f8573, %f8573, %f4224;
	mul.f32 	%f4225, %f3732, %f3745;
	mul.f32 	%f4226, %f3736, %f3747;
	sub.f32 	%f4227, %f4225, %f4226;
	mul.f32 	%f4228, %f8516, %f4227;
	mul.f32 	%f4229, %f3736, %f3745;
	fma.rn.f32 	%f4230, %f3732, %f3747, %f4229;
	mul.f32 	%f4231, %f8520, %f4230;
	sub.f32 	%f4232, %f4228, %f4231;
	add.f32 	%f8540, %f8540, %f4232;
	mul.f32 	%f4233, %f8520, %f4227;
	fma.rn.f32 	%f4234, %f8516, %f4230, %f4233;
	add.f32 	%f8572, %f8572, %f4234;
	mul.f32 	%f4235, %f3732, %f3746;
	mul.f32 	%f4236, %f3736, %f3748;
	sub.f32 	%f4237, %f4235, %f4236;
	mul.f32 	%f4238, %f8516, %f4237;
	mul.f32 	%f4239, %f3736, %f3746;
	fma.rn.f32 	%f4240, %f3732, %f3748, %f4239;
	mul.f32 	%f4241, %f8520, %f4240;
	sub.f32 	%f4242, %f4238, %f4241;
	add.f32 	%f8539, %f8539, %f4242;
	mul.f32 	%f4243, %f8520, %f4237;
	fma.rn.f32 	%f4244, %f8516, %f4240, %f4243;
	add.f32 	%f8571, %f8571, %f4244;
	mul.f32 	%f4245, %f3732, %f3749;
	mul.f32 	%f4246, %f3736, %f3751;
	sub.f32 	%f4247, %f4245, %f4246;
	mul.f32 	%f4248, %f8515, %f4247;
	mul.f32 	%f4249, %f3736, %f3749;
	fma.rn.f32 	%f4250, %f3732, %f3751, %f4249;
	mul.f32 	%f4251, %f8519, %f4250;
	sub.f32 	%f4252, %f4248, %f4251;
	add.f32 	%f8538, %f8538, %f4252;
	mul.f32 	%f4253, %f8519, %f4247;
	fma.rn.f32 	%f4254, %f8515, %f4250, %f4253;
	add.f32 	%f8570, %f8570, %f4254;
	mul.f32 	%f4255, %f3732, %f3750;
	mul.f32 	%f4256, %f3736, %f3752;
	sub.f32 	%f4257, %f4255, %f4256;
	mul.f32 	%f4258, %f8515, %f4257;
	mul.f32 	%f4259, %f3736, %f3750;
	fma.rn.f32 	%f4260, %f3732, %f3752, %f4259;
	mul.f32 	%f4261, %f8519, %f4260;
	sub.f32 	%f4262, %f4258, %f4261;
	add.f32 	%f8537, %f8537, %f4262;
	mul.f32 	%f4263, %f8519, %f4257;
	fma.rn.f32 	%f4264, %f8515, %f4260, %f4263;
	add.f32 	%f8569, %f8569, %f4264;
	mul.f32 	%f4265, %f3737, %f3745;
	mul.f32 	%f4266, %f3741, %f3747;
	sub.f32 	%f4267, %f4265, %f4266;
	mul.f32 	%f4268, %f8514, %f4267;
	mul.f32 	%f4269, %f3741, %f3745;
	fma.rn.f32 	%f4270, %f3737, %f3747, %f4269;
	mul.f32 	%f4271, %f8518, %f4270;
	sub.f32 	%f4272, %f4268, %f4271;
	add.f32 	%f8536, %f8536, %f4272;
	mul.f32 	%f4273, %f8518, %f4267;
	fma.rn.f32 	%f4274, %f8514, %f4270, %f4273;
	add.f32 	%f8568, %f8568, %f4274;
	mul.f32 	%f4275, %f3737, %f3746;
	mul.f32 	%f4276, %f3741, %f3748;
	sub.f32 	%f4277, %f4275, %f4276;
	mul.f32 	%f4278, %f8514, %f4277;
	mul.f32 	%f4279, %f3741, %f3746;
	fma.rn.f32 	%f4280, %f3737, %f3748, %f4279;
	mul.f32 	%f4281, %f8518, %f4280;
	sub.f32 	%f4282, %f4278, %f4281;
	add.f32 	%f8535, %f8535, %f4282;
	mul.f32 	%f4283, %f8518, %f4277;
	fma.rn.f32 	%f4284, %f8514, %f4280, %f4283;
	add.f32 	%f8567, %f8567, %f4284;
	mul.f32 	%f4285, %f3737, %f3749;
	mul.f32 	%f4286, %f3741, %f3751;
	sub.f32 	%f4287, %f4285, %f4286;
	mul.f32 	%f4288, %f8513, %f4287;
	mul.f32 	%f4289, %f3741, %f3749;
	fma.rn.f32 	%f4290, %f3737, %f3751, %f4289;
	mul.f32 	%f4291, %f8517, %f4290;
	sub.f32 	%f4292, %f4288, %f4291;
	add.f32 	%f8534, %f8534, %f4292;
	mul.f32 	%f4293, %f8517, %f4287;
	fma.rn.f32 	%f4294, %f8513, %f4290, %f4293;
	add.f32 	%f8566, %f8566, %f4294;
	mul.f32 	%f4295, %f3737, %f3750;
	mul.f32 	%f4296, %f3741, %f3752;
	sub.f32 	%f4297, %f4295, %f4296;
	mul.f32 	%f4298, %f8513, %f4297;
	mul.f32 	%f4299, %f3741, %f3750;
	fma.rn.f32 	%f4300, %f3737, %f3752, %f4299;
	mul.f32 	%f4301, %f8517, %f4300;
	sub.f32 	%f4302, %f4298, %f4301;
	add.f32 	%f8533, %f8533, %f4302;
	mul.f32 	%f4303, %f8517, %f4297;
	fma.rn.f32 	%f4304, %f8513, %f4300, %f4303;
	add.f32 	%f8565, %f8565, %f4304;
	mul.f32 	%f4305, %f3738, %f3745;
	mul.f32 	%f4306, %f3742, %f3747;
	sub.f32 	%f4307, %f4305, %f4306;
	mul.f32 	%f4308, %f8514, %f4307;
	mul.f32 	%f4309, %f3742, %f3745;
	fma.rn.f32 	%f4310, %f3738, %f3747, %f4309;
	mul.f32 	%f4311, %f8518, %f4310;
	sub.f32 	%f4312, %f4308, %f4311;
	add.f32 	%f8532, %f8532, %f4312;
	mul.f32 	%f4313, %f8518, %f4307;
	fma.rn.f32 	%f4314, %f8514, %f4310, %f4313;
	add.f32 	%f8564, %f8564, %f4314;
	mul.f32 	%f4315, %f3738, %f3746;
	mul.f32 	%f4316, %f3742, %f3748;
	sub.f32 	%f4317, %f4315, %f4316;
	mul.f32 	%f4318, %f8514, %f4317;
	mul.f32 	%f4319, %f3742, %f3746;
	fma.rn.f32 	%f4320, %f3738, %f3748, %f4319;
	mul.f32 	%f4321, %f8518, %f4320;
	sub.f32 	%f4322, %f4318, %f4321;
	add.f32 	%f8531, %f8531, %f4322;
	mul.f32 	%f4323, %f8518, %f4317;
	fma.rn.f32 	%f4324, %f8514, %f4320, %f4323;
	add.f32 	%f8563, %f8563, %f4324;
	mul.f32 	%f4325, %f3738, %f3749;
	mul.f32 	%f4326, %f3742, %f3751;
	sub.f32 	%f4327, %f4325, %f4326;
	mul.f32 	%f4328, %f8513, %f4327;
	mul.f32 	%f4329, %f3742, %f3749;
	fma.rn.f32 	%f4330, %f3738, %f3751, %f4329;
	mul.f32 	%f4331, %f8517, %f4330;
	sub.f32 	%f4332, %f4328, %f4331;
	add.f32 	%f8530, %f8530, %f4332;
	mul.f32 	%f4333, %f8517, %f4327;
	fma.rn.f32 	%f4334, %f8513, %f4330, %f4333;
	add.f32 	%f8562, %f8562, %f4334;
	mul.f32 	%f4335, %f3738, %f3750;
	mul.f32 	%f4336, %f3742, %f3752;
	sub.f32 	%f4337, %f4335, %f4336;
	mul.f32 	%f4338, %f8513, %f4337;
	mul.f32 	%f4339, %f3742, %f3750;
	fma.rn.f32 	%f4340, %f3738, %f3752, %f4339;
	mul.f32 	%f4341, %f8517, %f4340;
	sub.f32 	%f4342, %f4338, %f4341;
	add.f32 	%f8529, %f8529, %f4342;
	mul.f32 	%f4343, %f8517, %f4337;
	fma.rn.f32 	%f4344, %f8513, %f4340, %f4343;
	add.f32 	%f8561, %f8561, %f4344;
	mul.f32 	%f4345, %f3739, %f3745;
	mul.f32 	%f4346, %f3743, %f3747;
	sub.f32 	%f4347, %f4345, %f4346;
	mul.f32 	%f4348, %f8514, %f4347;
	mul.f32 	%f4349, %f3743, %f3745;
	fma.rn.f32 	%f4350, %f3739, %f3747, %f4349;
	mul.f32 	%f4351, %f8518, %f4350;
	sub.f32 	%f4352, %f4348, %f4351;
	add.f32 	%f8528, %f8528, %f4352;
	mul.f32 	%f4353, %f8518, %f4347;
	fma.rn.f32 	%f4354, %f8514, %f4350, %f4353;
	add.f32 	%f8560, %f8560, %f4354;
	mul.f32 	%f4355, %f3739, %f3746;
	mul.f32 	%f4356, %f3743, %f3748;
	sub.f32 	%f4357, %f4355, %f4356;
	mul.f32 	%f4358, %f8514, %f4357;
	mul.f32 	%f4359, %f3743, %f3746;
	fma.rn.f32 	%f4360, %f3739, %f3748, %f4359;
	mul.f32 	%f4361, %f8518, %f4360;
	sub.f32 	%f4362, %f4358, %f4361;
	add.f32 	%f8527, %f8527, %f4362;
	mul.f32 	%f4363, %f8518, %f4357;
	fma.rn.f32 	%f4364, %f8514, %f4360, %f4363;
	add.f32 	%f8559, %f8559, %f4364;
	mul.f32 	%f4365, %f3739, %f3749;
	mul.f32 	%f4366, %f3743, %f3751;
	sub.f32 	%f4367, %f4365, %f4366;
	mul.f32 	%f4368, %f8513, %f4367;
	mul.f32 	%f4369, %f3743, %f3749;
	fma.rn.f32 	%f4370, %f3739, %f3751, %f4369;
	mul.f32 	%f4371, %f8517, %f4370;
	sub.f32 	%f4372, %f4368, %f4371;
	add.f32 	%f8526, %f8526, %f4372;
	mul.f32 	%f4373, %f8517, %f4367;
	fma.rn.f32 	%f4374, %f8513, %f4370, %f4373;
	add.f32 	%f8558, %f8558, %f4374;
	mul.f32 	%f4375, %f3739, %f3750;
	mul.f32 	%f4376, %f3743, %f3752;
	sub.f32 	%f4377, %f4375, %f4376;
	mul.f32 	%f4378, %f8513, %f4377;
	mul.f32 	%f4379, %f3743, %f3750;
	fma.rn.f32 	%f4380, %f3739, %f3752, %f4379;
	mul.f32 	%f4381, %f8517, %f4380;
	sub.f32 	%f4382, %f4378, %f4381;
	add.f32 	%f8525, %f8525, %f4382;
	mul.f32 	%f4383, %f8517, %f4377;
	fma.rn.f32 	%f4384, %f8513, %f4380, %f4383;
	add.f32 	%f8557, %f8557, %f4384;
	mul.f32 	%f4385, %f3740, %f3745;
	mul.f32 	%f4386, %f3744, %f3747;
	sub.f32 	%f4387, %f4385, %f4386;
	mul.f32 	%f4388, %f8514, %f4387;
	mul.f32 	%f4389, %f3744, %f3745;
	fma.rn.f32 	%f4390, %f3740, %f3747, %f4389;
	mul.f32 	%f4391, %f8518, %f4390;
	sub.f32 	%f4392, %f4388, %f4391;
	add.f32 	%f8524, %f8524, %f4392;
	mul.f32 	%f4393, %f8518, %f4387;
	fma.rn.f32 	%f4394, %f8514, %f4390, %f4393;
	add.f32 	%f8556, %f8556, %f4394;
	mul.f32 	%f4395, %f3740, %f3746;
	mul.f32 	%f4396, %f3744, %f3748;
	sub.f32 	%f4397, %f4395, %f4396;
	mul.f32 	%f4398, %f8514, %f4397;
	mul.f32 	%f4399, %f3744, %f3746;
	fma.rn.f32 	%f4400, %f3740, %f3748, %f4399;
	mul.f32 	%f4401, %f8518, %f4400;
	sub.f32 	%f4402, %f4398, %f4401;
	add.f32 	%f8523, %f8523, %f4402;
	mul.f32 	%f4403, %f8518, %f4397;
	fma.rn.f32 	%f4404, %f8514, %f4400, %f4403;
	add.f32 	%f8555, %f8555, %f4404;
	mul.f32 	%f4405, %f3740, %f3749;
	mul.f32 	%f4406, %f3744, %f3751;
	sub.f32 	%f4407, %f4405, %f4406;
	mul.f32 	%f4408, %f8513, %f4407;
	mul.f32 	%f4409, %f3744, %f3749;
	fma.rn.f32 	%f4410, %f3740, %f3751, %f4409;
	mul.f32 	%f4411, %f8517, %f4410;
	sub.f32 	%f4412, %f4408, %f4411;
	add.f32 	%f8522, %f8522, %f4412;
	mul.f32 	%f4413, %f8517, %f4407;
	fma.rn.f32 	%f4414, %f8513, %f4410, %f4413;
	add.f32 	%f8554, %f8554, %f4414;
	mul.f32 	%f4415, %f3740, %f3750;
	mul.f32 	%f4416, %f3744, %f3752;
	sub.f32 	%f4417, %f4415, %f4416;
	mul.f32 	%f4418, %f8513, %f4417;
	mul.f32 	%f4419, %f3744, %f3750;
	fma.rn.f32 	%f4420, %f3740, %f3752, %f4419;
	mul.f32 	%f4421, %f8517, %f4420;
	sub.f32 	%f4422, %f4418, %f4421;
	add.f32 	%f8521, %f8521, %f4422;
	mul.f32 	%f4423, %f8517, %f4417;
	fma.rn.f32 	%f4424, %f8513, %f4420, %f4423;
	add.f32 	%f8553, %f8553, %f4424;
$L__BB0_130:
	ld.param.u32 	%r1827, [kernel_param_21];
	add.s32 	%r682, %r1827, 7;
	shr.u32 	%r683, %r682, 3;
	add.s32 	%r684, %r683, -1;
	setp.ge.u32 	%p392, %r1844, %r684;
	shl.b32 	%r685, %r684, 3;
	sub.s32 	%r686, %r1827, %r685;
	setp.lt.u32 	%p393, %r686, 6;
	and.pred  	%p394, %p392, %p393;
	@%p394 bra 	$L__BB0_148;
	setp.ne.s32 	%p395, %r1846, %r1855;
	@%p395 bra 	$L__BB0_147;
	ld.param.u32 	%r1790, [kernel_param_13];
	shl.b32 	%r691, %r1845, 2;
	add.s32 	%r688, %r691, %r259;
	// begin inline asm
	ld.shared.s32 {%r687}, [%r688];

	// end inline asm
	add.s32 	%r690, %r691, %r260;
	// begin inline asm
	ld.shared.s32 {%r689}, [%r690];

	// end inline asm
	add.s32 	%r1845, %r1845, 1;
	setp.ge.s32 	%p396, %r1845, %r1790;
	@%p396 bra 	$L__BB0_134;
	shl.b32 	%r694, %r1845, 2;
	add.s32 	%r693, %r694, %r261;
	// begin inline asm
	ld.shared.s32 {%r1855}, [%r693];

	// end inline asm
$L__BB0_134:
	setp.eq.s32 	%p397, %r1836, -1;
	setp.eq.s32 	%p398, %r1842, -1;
	setp.eq.s32 	%p399, %r1840, -1;
	setp.eq.s32 	%p400, %r1838, -1;
	bar.sync 	0;
	setp.lt.s32 	%p401, %r1836, %r687;
	setp.lt.s32 	%p402, %r687, %r1838;
	or.pred  	%p403, %p401, %p402;
	or.pred  	%p404, %p403, %p397;
	or.pred  	%p405, %p404, %p400;
	setp.lt.s32 	%p406, %r1840, %r689;
	or.pred  	%p407, %p405, %p406;
	setp.lt.s32 	%p408, %r689, %r1842;
	or.pred  	%p409, %p407, %p408;
	or.pred  	%p410, %p409, %p399;
	or.pred  	%p411, %p410, %p398;
	mov.f32 	%f8516, 0f00000000;
	mov.f32 	%f8520, %f8516;
	@%p411 bra 	$L__BB0_136;
	ld.param.u64 	%rd609, [kernel_param_4];
	ld.param.u64 	%rd548, [kernel_param_3];
	ld.param.u32 	%r1740, [kernel_param_2];
	ld.param.u32 	%r1671, [kernel_param_1];
	ld.param.u32 	%r1601, [kernel_param_0];
	sub.s32 	%r695, %r1836, %r687;
	sub.s32 	%r696, %r1740, %r1842;
	sub.s32 	%r697, %r1671, %r1838;
	mad.lo.s32 	%r698, %r697, %r1601, %r696;
	mad.lo.s32 	%r699, %r698, %r1601, %r695;
	sub.s32 	%r700, %r45, %r689;
	add.s32 	%r701, %r700, %r1840;
	mad.lo.s32 	%r702, %r699, %r1601, %r701;
	cvta.to.global.u64 	%rd225, %rd548;
	mul.wide.s32 	%rd226, %r702, 4;
	add.s64 	%rd227, %rd225, %rd226;
	ld.global.f32 	%f8516, [%rd227];
	cvta.to.global.u64 	%rd228, %rd609;
	add.s64 	%rd229, %rd228, %rd226;
	ld.global.f32 	%f8520, [%rd229];
$L__BB0_136:
	mov.f32 	%f8515, 0f00000000;
	mov.f32 	%f8519, 0f00000000;
	@%p401 bra 	$L__BB0_140;
	setp.eq.s32 	%p414, %r1839, -1;
	setp.lt.s32 	%p416, %r687, %r1839;
	or.pred  	%p417, %p397, %p414;
	or.pred  	%p418, %p417, %p416;
	or.pred  	%p419, %p418, %p406;
	@%p419 bra 	$L__BB0_140;
	setp.eq.s32 	%p420, %r1843, -1;
	setp.eq.s32 	%p421, %r1840, -1;
	setp.lt.s32 	%p422, %r689, %r1843;
	or.pred  	%p423, %p421, %p420;
	or.pred  	%p424, %p423, %p422;
	@%p424 bra 	$L__BB0_140;
	ld.param.u64 	%rd610, [kernel_param_4];
	ld.param.u64 	%rd549, [kernel_param_3];
	ld.param.u32 	%r1741, [kernel_param_2];
	ld.param.u32 	%r1672, [kernel_param_1];
	ld.param.u32 	%r1602, [kernel_param_0];
	sub.s32 	%r703, %r1836, %r687;
	sub.s32 	%r704, %r1741, %r1843;
	sub.s32 	%r705, %r1672, %r1839;
	mad.lo.s32 	%r706, %r705, %r1602, %r704;
	mad.lo.s32 	%r707, %r706, %r1602, %r703;
	sub.s32 	%r708, %r45, %r689;
	add.s32 	%r709, %r708, %r1840;
	mad.lo.s32 	%r710, %r707, %r1602, %r709;
	cvta.to.global.u64 	%rd230, %rd549;
	mul.wide.s32 	%rd231, %r710, 4;
	add.s64 	%rd232, %rd230, %rd231;
	ld.global.f32 	%f8515, [%rd232];
	cvta.to.global.u64 	%rd233, %rd610;
	add.s64 	%rd234, %rd233, %rd231;
	ld.global.f32 	%f8519, [%rd234];
$L__BB0_140:
	setp.lt.s32 	%p425, %r689, %r1842;
	setp.lt.s32 	%p426, %r687, %r1838;
	setp.eq.s32 	%p427, %r1837, -1;
	setp.eq.s32 	%p428, %r1841, -1;
	setp.eq.s32 	%p429, %r1842, -1;
	setp.eq.s32 	%p430, %r1838, -1;
	setp.lt.s32 	%p431, %r1837, %r687;
	or.pred  	%p432, %p431, %p426;
	or.pred  	%p433, %p432, %p427;
	or.pred  	%p434, %p433, %p430;
	setp.lt.s32 	%p435, %r1841, %r689;
	or.pred  	%p436, %p434, %p435;
	or.pred  	%p437, %p436, %p425;
	or.pred  	%p438, %p437, %p428;
	or.pred  	%p439, %p438, %p429;
	mov.f32 	%f8514, 0f00000000;
	mov.f32 	%f8518, %f8514;
	@%p439 bra 	$L__BB0_142;
	ld.param.u64 	%rd611, [kernel_param_4];
	ld.param.u64 	%rd550, [kernel_param_3];
	ld.param.u32 	%r1742, [kernel_param_2];
	ld.param.u32 	%r1673, [kernel_param_1];
	ld.param.u32 	%r1603, [kernel_param_0];
	sub.s32 	%r711, %r1837, %r687;
	sub.s32 	%r712, %r1742, %r1842;
	sub.s32 	%r713, %r1673, %r1838;
	mad.lo.s32 	%r714, %r713, %r1603, %r712;
	mad.lo.s32 	%r715, %r714, %r1603, %r711;
	sub.s32 	%r716, %r46, %r689;
	add.s32 	%r717, %r716, %r1841;
	mad.lo.s32 	%r718, %r715, %r1603, %r717;
	cvta.to.global.u64 	%rd235, %rd550;
	mul.wide.s32 	%rd236, %r718, 4;
	add.s64 	%rd237, %rd235, %rd236;
	ld.global.f32 	%f8514, [%rd237];
	cvta.to.global.u64 	%rd238, %rd611;
	add.s64 	%rd239, %rd238, %rd236;
	ld.global.f32 	%f8518, [%rd239];
$L__BB0_142:
	mov.f32 	%f8513, 0f00000000;
	mov.f32 	%f8517, 0f00000000;
	@%p431 bra 	$L__BB0_146;
	setp.eq.s32 	%p443, %r1839, -1;
	setp.lt.s32 	%p444, %r687, %r1839;
	or.pred  	%p445, %p427, %p443;
	or.pred  	%p446, %p445, %p444;
	or.pred  	%p447, %p446, %p435;
	@%p447 bra 	$L__BB0_146;
	setp.eq.s32 	%p448, %r1843, -1;
	setp.eq.s32 	%p449, %r1841, -1;
	setp.lt.s32 	%p450, %r689, %r1843;
	or.pred  	%p451, %p449, %p448;
	or.pred  	%p452, %p451, %p450;
	@%p452 bra 	$L__BB0_146;
	ld.param.u64 	%rd612, [kernel_param_4];
	ld.param.u64 	%rd551, [kernel_param_3];
	ld.param.u32 	%r1743, [kernel_param_2];
	ld.param.u32 	%r1674, [kernel_param_1];
	ld.param.u32 	%r1604, [kernel_param_0];
	sub.s32 	%r719, %r1837, %r687;
	sub.s32 	%r720, %r1743, %r1843;
	sub.s32 	%r721, %r1674, %r1839;
	mad.lo.s32 	%r722, %r721, %r1604, %r720;
	mad.lo.s32 	%r723, %r722, %r1604, %r719;
	sub.s32 	%r724, %r46, %r689;
	add.s32 	%r725, %r724, %r1841;
	mad.lo.s32 	%r726, %r723, %r1604, %r725;
	cvta.to.global.u64 	%rd240, %rd551;
	mul.wide.s32 	%rd241, %r726, 4;
	add.s64 	%rd242, %rd240, %rd241;
	ld.global.f32 	%f8513, [%rd242];
	cvta.to.global.u64 	%rd243, %rd612;
	add.s64 	%rd244, %rd243, %rd241;
	ld.global.f32 	%f8517, [%rd244];
$L__BB0_146:
	bar.sync 	0;
$L__BB0_147:
	add.s32 	%r1846, %r1846, 1;
$L__BB0_148:
	ld.param.u32 	%r1828, [kernel_param_21];
	add.s32 	%r727, %r1851, 3168;
	// begin inline asm
	ld.shared.v4.f32 {%f4433, %f4434, %f4435, %f4436}, [%r727];

	// end inline asm
	add.s32 	%r728, %r1852, 3168;
	// begin inline asm
	ld.shared.v4.f32 {%f4437, %f4438, %f4439, %f4440}, [%r728];

	// end inline asm
	add.s32 	%r729, %r1851, 3232;
	// begin inline asm
	ld.shared.v4.f32 {%f4441, %f4442, %f4443, %f4444}, [%r729];

	// end inline asm
	add.s32 	%r730, %r1852, 3232;
	// begin inline asm
	ld.shared.v4.f32 {%f4445, %f4446, %f4447, %f4448}, [%r730];

	// end inline asm
	add.s32 	%r731, %r1853, 1536;
	// begin inline asm
	ld.shared.v2.f32 {%f4449, %f4450}, [%r731];

	// end inline asm
	add.s32 	%r732, %r1854, 1536;
	// begin inline asm
	ld.shared.v2.f32 {%f4451, %f4452}, [%r732];

	// end inline asm
	add.s32 	%r733, %r1853, 1600;
	// begin inline asm
	ld.shared.v2.f32 {%f4453, %f4454}, [%r733];

	// end inline asm
	add.s32 	%r734, %r1854, 1600;
	// begin inline asm
	ld.shared.v2.f32 {%f4455, %f4456}, [%r734];

	// end inline asm
	add.s32 	%r735, %r1828, 7;
	shr.u32 	%r736, %r735, 3;
	add.s32 	%r737, %r736, -1;
	setp.ge.u32 	%p453, %r1844, %r737;
	shl.b32 	%r738, %r737, 3;
	sub.s32 	%r739, %r1828, %r738;
	setp.lt.u32 	%p454, %r739, 6;
	and.pred  	%p455, %p453, %p454;
	@%p455 bra 	$L__BB0_150;
	mul.f32 	%f4457, %f4081, %f4097;
	mul.f32 	%f4458, %f4085, %f4099;
	sub.f32 	%f4459, %f4457, %f4458;
	mul.f32 	%f4460, %f8516, %f4459;
	mul.f32 	%f4461, %f4085, %f4097;
	fma.rn.f32 	%f4462, %f4081, %f4099, %f4461;
	mul.f32 	%f4463, %f8520, %f4462;
	sub.f32 	%f4464, %f4460, %f4463;
	add.f32 	%f8552, %f8552, %f4464;
	mul.f32 	%f4465, %f8520, %f4459;
	fma.rn.f32 	%f4466, %f8516, %f4462, %f4465;
	add.f32 	%f8584, %f8584, %f4466;
	mul.f32 	%f4467, %f4081, %f4098;
	mul.f32 	%f4468, %f4085, %f4100;
	sub.f32 	%f4469, %f4467, %f4468;
	mul.f32 	%f4470, %f8516, %f4469;
	mul.f32 	%f4471, %f4085, %f4098;
	fma.rn.f32 	%f4472, %f4081, %f4100, %f4471;
	mul.f32 	%f4473, %f8520, %f4472;
	sub.f32 	%f4474, %f4470, %f4473;
	add.f32 	%f8551, %f8551, %f4474;
	mul.f32 	%f4475, %f8520, %f4469;
	fma.rn.f32 	%f4476, %f8516, %f4472, %f4475;
	add.f32 	%f8583, %f8583, %f4476;
	mul.f32 	%f4477, %f4081, %f4101;
	mul.f32 	%f4478, %f4085, %f4103;
	sub.f32 	%f4479, %f4477, %f4478;
	mul.f32 	%f4480, %f8515, %f4479;
	mul.f32 	%f4481, %f4085, %f4101;
	fma.rn.f32 	%f4482, %f4081, %f4103, %f4481;
	mul.f32 	%f4483, %f8519, %f4482;
	sub.f32 	%f4484, %f4480, %f4483;
	add.f32 	%f8550, %f8550, %f4484;
	mul.f32 	%f4485, %f8519, %f4479;
	fma.rn.f32 	%f4486, %f8515, %f4482, %f4485;
	add.f32 	%f8582, %f8582, %f4486;
	mul.f32 	%f4487, %f4081, %f4102;
	mul.f32 	%f4488, %f4085, %f4104;
	sub.f32 	%f4489, %f4487, %f4488;
	mul.f32 	%f4490, %f8515, %f4489;
	mul.f32 	%f4491, %f4085, %f4102;
	fma.rn.f32 	%f4492, %f4081, %f4104, %f4491;
	mul.f32 	%f4493, %f8519, %f4492;
	sub.f32 	%f4494, %f4490, %f4493;
	add.f32 	%f8549, %f8549, %f4494;
	mul.f32 	%f4495, %f8519, %f4489;
	fma.rn.f32 	%f4496, %f8515, %f4492, %f4495;
	add.f32 	%f8581, %f8581, %f4496;
	mul.f32 	%f4497, %f4082, %f4097;
	mul.f32 	%f4498, %f4086, %f4099;
	sub.f32 	%f4499, %f4497, %f4498;
	mul.f32 	%f4500, %f8516, %f4499;
	mul.f32 	%f4501, %f4086, %f4097;
	fma.rn.f32 	%f4502, %f4082, %f4099, %f4501;
	mul.f32 	%f4503, %f8520, %f4502;
	sub.f32 	%f4504, %f4500, %f4503;
	add.f32 	%f8548, %f8548, %f4504;
	mul.f32 	%f4505, %f8520, %f4499;
	fma.rn.f32 	%f4506, %f8516, %f4502, %f4505;
	add.f32 	%f8580, %f8580, %f4506;
	mul.f32 	%f4507, %f4082, %f4098;
	mul.f32 	%f4508, %f4086, %f4100;
	sub.f32 	%f4509, %f4507, %f4508;
	mul.f32 	%f4510, %f8516, %f4509;
	mul.f32 	%f4511, %f4086, %f4098;
	fma.rn.f32 	%f4512, %f4082, %f4100, %f4511;
	mul.f32 	%f4513, %f8520, %f4512;
	sub.f32 	%f4514, %f4510, %f4513;
	add.f32 	%f8547, %f8547, %f4514;
	mul.f32 	%f4515, %f8520, %f4509;
	fma.rn.f32 	%f4516, %f8516, %f4512, %f4515;
	add.f32 	%f8579, %f8579, %f4516;
	mul.f32 	%f4517, %f4082, %f4101;
	mul.f32 	%f4518, %f4086, %f4103;
	sub.f32 	%f4519, %f4517, %f4518;
	mul.f32 	%f4520, %f8515, %f4519;
	mul.f32 	%f4521, %f4086, %f4101;
	fma.rn.f32 	%f4522, %f4082, %f4103, %f4521;
	mul.f32 	%f4523, %f8519, %f4522;
	sub.f32 	%f4524, %f4520, %f4523;
	add.f32 	%f8546, %f8546, %f4524;
	mul.f32 	%f4525, %f8519, %f4519;
	fma.rn.f32 	%f4526, %f8515, %f4522, %f4525;
	add.f32 	%f8578, %f8578, %f4526;
	mul.f32 	%f4527, %f4082, %f4102;
	mul.f32 	%f4528, %f4086, %f4104;
	sub.f32 	%f4529, %f4527, %f4528;
	mul.f32 	%f4530, %f8515, %f4529;
	mul.f32 	%f4531, %f4086, %f4102;
	fma.rn.f32 	%f4532, %f4082, %f4104, %f4531;
	mul.f32 	%f4533, %f8519, %f4532;
	sub.f32 	%f4534, %f4530, %f4533;
	add.f32 	%f8545, %f8545, %f4534;
	mul.f32 	%f4535, %f8519, %f4529;
	fma.rn.f32 	%f4536, %f8515, %f4532, %f4535;
	add.f32 	%f8577, %f8577, %f4536;
	mul.f32 	%f4537, %f4083, %f4097;
	mul.f32 	%f4538, %f4087, %f4099;
	sub.f32 	%f4539, %f4537, %f4538;
	mul.f32 	%f4540, %f8516, %f4539;
	mul.f32 	%f4541, %f4087, %f4097;
	fma.rn.f32 	%f4542, %f4083, %f4099, %f4541;
	mul.f32 	%f4543, %f8520, %f4542;
	sub.f32 	%f4544, %f4540, %f4543;
	add.f32 	%f8544, %f8544, %f4544;
	mul.f32 	%f4545, %f8520, %f4539;
	fma.rn.f32 	%f4546, %f8516, %f4542, %f4545;
	add.f32 	%f8576, %f8576, %f4546;
	mul.f32 	%f4547, %f4083, %f4098;
	mul.f32 	%f4548, %f4087, %f4100;
	sub.f32 	%f4549, %f4547, %f4548;
	mul.f32 	%f4550, %f8516, %f4549;
	mul.f32 	%f4551, %f4087, %f4098;
	fma.rn.f32 	%f4552, %f4083, %f4100, %f4551;
	mul.f32 	%f4553, %f8520, %f4552;
	sub.f32 	%f4554, %f4550, %f4553;
	add.f32 	%f8543, %f8543, %f4554;
	mul.f32 	%f4555, %f8520, %f4549;
	fma.rn.f32 	%f4556, %f8516, %f4552, %f4555;
	add.f32 	%f8575, %f8575, %f4556;
	mul.f32 	%f4557, %f4083, %f4101;
	mul.f32 	%f4558, %f4087, %f4103;
	sub.f32 	%f4559, %f4557, %f4558;
	mul.f32 	%f4560, %f8515, %f4559;
	mul.f32 	%f4561, %f4087, %f4101;
	fma.rn.f32 	%f4562, %f4083, %f4103, %f4561;
	mul.f32 	%f4563, %f8519, %f4562;
	sub.f32 	%f4564, %f4560, %f4563;
	add.f32 	%f8542, %f8542, %f4564;
	mul.f32 	%f4565, %f8519, %f4559;
	fma.rn.f32 	%f4566, %f8515, %f4562, %f4565;
	add.f32 	%f8574, %f8574, %f4566;
	mul.f32 	%f4567, %f4083, %f4102;
	mul.f32 	%f4568, %f4087, %f4104;
	sub.f32 	%f4569, %f4567, %f4568;
	mul.f32 	%f4570, %f8515, %f4569;
	mul.f32 	%f4571, %f4087, %f4102;
	fma.rn.f32 	%f4572, %f4083, %f4104, %f4571;
	mul.f32 	%f4573, %f8519, %f4572;
	sub.f32 	%f4574, %f4570, %f4573;
	add.f32 	%f8541, %f8541, %f4574;
	mul.f32 	%f4575, %f8519, %f4569;
	fma.rn.f32 	%f4576, %f8515, %f4572, %f4575;
	add.f32 	%f8573, %f8573, %f4576;
	mul.f32 	%f4577, %f4084, %f4097;
	mul.f32 	%f4578, %f4088, %f4099;
	sub.f32 	%f4579, %f4577, %f4578;
	mul.f32 	%f4580, %f8516, %f4579;
	mul.f32 	%f4581, %f4088, %f4097;
	fma.rn.f32 	%f4582, %f4084, %f4099, %f4581;
	mul.f32 	%f4583, %f8520, %f4582;
	sub.f32 	%f4584, %f4580, %f4583;
	add.f32 	%f8540, %f8540, %f4584;
	mul.f32 	%f4585, %f8520, %f4579;
	fma.rn.f32 	%f4586, %f8516, %f4582, %f4585;
	add.f32 	%f8572, %f8572, %f4586;
	mul.f32 	%f4587, %f4084, %f4098;
	mul.f32 	%f4588, %f4088, %f4100;
	sub.f32 	%f4589, %f4587, %f4588;
	mul.f32 	%f4590, %f8516, %f4589;
	mul.f32 	%f4591, %f4088, %f4098;
	fma.rn.f32 	%f4592, %f4084, %f4100, %f4591;
	mul.f32 	%f4593, %f8520, %f4592;
	sub.f32 	%f4594, %f4590, %f4593;
	add.f32 	%f8539, %f8539, %f4594;
	mul.f32 	%f4595, %f8520, %f4589;
	fma.rn.f32 	%f4596, %f8516, %f4592, %f4595;
	add.f32 	%f8571, %f8571, %f4596;
	mul.f32 	%f4597, %f4084, %f4101;
	mul.f32 	%f4598, %f4088, %f4103;
	sub.f32 	%f4599, %f4597, %f4598;
	mul.f32 	%f4600, %f8515, %f4599;
	mul.f32 	%f4601, %f4088, %f4101;
	fma.rn.f32 	%f4602, %f4084, %f4103, %f4601;
	mul.f32 	%f4603, %f8519, %f4602;
	sub.f32 	%f4604, %f4600, %f4603;
	add.f32 	%f8538, %f8538, %f4604;
	mul.f32 	%f4605, %f8519, %f4599;
	fma.rn.f32 	%f4606, %f8515, %f4602, %f4605;
	add.f32 	%f8570, %f8570, %f4606;
	mul.f32 	%f4607, %f4084, %f4102;
	mul.f32 	%f4608, %f4088, %f4104;
	sub.f32 	%f4609, %f4607, %f4608;
	mul.f32 	%f4610, %f8515, %f4609;
	mul.f32 	%f4611, %f4088, %f4102;
	fma.rn.f32 	%f4612, %f4084, %f4104, %f4611;
	mul.f32 	%f4613, %f8519, %f4612;
	sub.f32 	%f4614, %f4610, %f4613;
	add.f32 	%f8537, %f8537, %f4614;
	mul.f32 	%f4615, %f8519, %f4609;
	fma.rn.f32 	%f4616, %f8515, %f4612, %f4615;
	add.f32 	%f8569, %f8569, %f4616;
	mul.f32 	%f4617, %f4089, %f4097;
	mul.f32 	%f4618, %f4093, %f4099;
	sub.f32 	%f4619, %f4617, %f4618;
	mul.f32 	%f4620, %f8514, %f4619;
	mul.f32 	%f4621, %f4093, %f4097;
	fma.rn.f32 	%f4622, %f4089, %f4099, %f4621;
	mul.f32 	%f4623, %f8518, %f4622;
	sub.f32 	%f4624, %f4620, %f4623;
	add.f32 	%f8536, %f8536, %f4624;
	mul.f32 	%f4625, %f8518, %f4619;
	fma.rn.f32 	%f4626, %f8514, %f4622, %f4625;
	add.f32 	%f8568, %f8568, %f4626;
	mul.f32 	%f4627, %f4089, %f4098;
	mul.f32 	%f4628, %f4093, %f4100;
	sub.f32 	%f4629, %f4627, %f4628;
	mul.f32 	%f4630, %f8514, %f4629;
	mul.f32 	%f4631, %f4093, %f4098;
	fma.rn.f32 	%f4632, %f4089, %f4100, %f4631;
	mul.f32 	%f4633, %f8518, %f4632;
	sub.f32 	%f4634, %f4630, %f4633;
	add.f32 	%f8535, %f8535, %f4634;
	mul.f32 	%f4635, %f8518, %f4629;
	fma.rn.f32 	%f4636, %f8514, %f4632, %f4635;
	add.f32 	%f8567, %f8567, %f4636;
	mul.f32 	%f4637, %f4089, %f4101;
	mul.f32 	%f4638, %f4093, %f4103;
	sub.f32 	%f4639, %f4637, %f4638;
	mul.f32 	%f4640, %f8513, %f4639;
	mul.f32 	%f4641, %f4093, %f4101;
	fma.rn.f32 	%f4642, %f4089, %f4103, %f4641;
	mul.f32 	%f4643, %f8517, %f4642;
	sub.f32 	%f4644, %f4640, %f4643;
	add.f32 	%f8534, %f8534, %f4644;
	mul.f32 	%f4645, %f8517, %f4639;
	fma.rn.f32 	%f4646, %f8513, %f4642, %f4645;
	add.f32 	%f8566, %f8566, %f4646;
	mul.f32 	%f4647, %f4089, %f4102;
	mul.f32 	%f4648, %f4093, %f4104;
	sub.f32 	%f4649, %f4647, %f4648;
	mul.f32 	%f4650, %f8513, %f4649;
	mul.f32 	%f4651, %f4093, %f4102;
	fma.rn.f32 	%f4652, %f4089, %f4104, %f4651;
	mul.f32 	%f4653, %f8517, %f4652;
	sub.f32 	%f4654, %f4650, %f4653;
	add.f32 	%f8533, %f8533, %f4654;
	mul.f32 	%f4655, %f8517, %f4649;
	fma.rn.f32 	%f4656, %f8513, %f4652, %f4655;
	add.f32 	%f8565, %f8565, %f4656;
	mul.f32 	%f4657, %f4090, %f4097;
	mul.f32 	%f4658, %f4094, %f4099;
	sub.f32 	%f4659, %f4657, %f4658;
	mul.f32 	%f4660, %f8514, %f4659;
	mul.f32 	%f4661, %f4094, %f4097;
	fma.rn.f32 	%f4662, %f4090, %f4099, %f4661;
	mul.f32 	%f4663, %f8518, %f4662;
	sub.f32 	%f4664, %f4660, %f4663;
	add.f32 	%f8532, %f8532, %f4664;
	mul.f32 	%f4665, %f8518, %f4659;
	fma.rn.f32 	%f4666, %f8514, %f4662, %f4665;
	add.f32 	%f8564, %f8564, %f4666;
	mul.f32 	%f4667, %f4090, %f4098;
	mul.f32 	%f4668, %f4094, %f4100;
	sub.f32 	%f4669, %f4667, %f4668;
	mul.f32 	%f4670, %f8514, %f4669;
	mul.f32 	%f4671, %f4094, %f4098;
	fma.rn.f32 	%f4672, %f4090, %f4100, %f4671;
	mul.f32 	%f4673, %f8518, %f4672;
	sub.f32 	%f4674, %f4670, %f4673;
	add.f32 	%f8531, %f8531, %f4674;
	mul.f32 	%f4675, %f8518, %f4669;
	fma.rn.f32 	%f4676, %f8514, %f4672, %f4675;
	add.f32 	%f8563, %f8563, %f4676;
	mul.f32 	%f4677, %f4090, %f4101;
	mul.f32 	%f4678, %f4094, %f4103;
	sub.f32 	%f4679, %f4677, %f4678;
	mul.f32 	%f4680, %f8513, %f4679;
	mul.f32 	%f4681, %f4094, %f4101;
	fma.rn.f32 	%f4682, %f4090, %f4103, %f4681;
	mul.f32 	%f4683, %f8517, %f4682;
	sub.f32 	%f4684, %f4680, %f4683;
	add.f32 	%f8530, %f8530, %f4684;
	mul.f32 	%f4685, %f8517, %f4679;
	fma.rn.f32 	%f4686, %f8513, %f4682, %f4685;
	add.f32 	%f8562, %f8562, %f4686;
	mul.f32 	%f4687, %f4090, %f4102;
	mul.f32 	%f4688, %f4094, %f4104;
	sub.f32 	%f4689, %f4687, %f4688;
	mul.f32 	%f4690, %f8513, %f4689;
	mul.f32 	%f4691, %f4094, %f4102;
	fma.rn.f32 	%f4692, %f4090, %f4104, %f4691;
	mul.f32 	%f4693, %f8517, %f4692;
	sub.f32 	%f4694, %f4690, %f4693;
	add.f32 	%f8529, %f8529, %f4694;
	mul.f32 	%f4695, %f8517, %f4689;
	fma.rn.f32 	%f4696, %f8513, %f4692, %f4695;
	add.f32 	%f8561, %f8561, %f4696;
	mul.f32 	%f4697, %f4091, %f4097;
	mul.f32 	%f4698, %f4095, %f4099;
	sub.f32 	%f4699, %f4697, %f4698;
	mul.f32 	%f4700, %f8514, %f4699;
	mul.f32 	%f4701, %f4095, %f4097;
	fma.rn.f32 	%f4702, %f4091, %f4099, %f4701;
	mul.f32 	%f4703, %f8518, %f4702;
	sub.f32 	%f4704, %f4700, %f4703;
	add.f32 	%f8528, %f8528, %f4704;
	mul.f32 	%f4705, %f8518, %f4699;
	fma.rn.f32 	%f4706, %f8514, %f4702, %f4705;
	add.f32 	%f8560, %f8560, %f4706;
	mul.f32 	%f4707, %f4091, %f4098;
	mul.f32 	%f4708, %f4095, %f4100;
	sub.f32 	%f4709, %f4707, %f4708;
	mul.f32 	%f4710, %f8514, %f4709;
	mul.f32 	%f4711, %f4095, %f4098;
	fma.rn.f32 	%f4712, %f4091, %f4100, %f4711;
	mul.f32 	%f4713, %f8518, %f4712;
	sub.f32 	%f4714, %f4710, %f4713;
	add.f32 	%f8527, %f8527, %f4714;
	mul.f32 	%f4715, %f8518, %f4709;
	fma.rn.f32 	%f4716, %f8514, %f4712, %f4715;
	add.f32 	%f8559, %f8559, %f4716;
	mul.f32 	%f4717, %f4091, %f4101;
	mul.f32 	%f4718, %f4095, %f4103;
	sub.f32 	%f4719, %f4717, %f4718;
	mul.f32 	%f4720, %f8513, %f4719;
	mul.f32 	%f4721, %f4095, %f4101;
	fma.rn.f32 	%f4722, %f4091, %f4103, %f4721;
	mul.f32 	%f4723, %f8517, %f4722;
	sub.f32 	%f4724, %f4720, %f4723;
	add.f32 	%f8526, %f8526, %f4724;
	mul.f32 	%f4725, %f8517, %f4719;
	fma.rn.f32 	%f4726, %f8513, %f4722, %f4725;
	add.f32 	%f8558, %f8558, %f4726;
	mul.f32 	%f4727, %f4091, %f4102;
	mul.f32 	%f4728, %f4095, %f4104;
	sub.f32 	%f4729, %f4727, %f4728;
	mul.f32 	%f4730, %f8513, %f4729;
	mul.f32 	%f4731, %f4095, %f4102;
	fma.rn.f32 	%f4732, %f4091, %f4104, %f4731;
	mul.f32 	%f4733, %f8517, %f4732;
	sub.f32 	%f4734, %f4730, %f4733;
	add.f32 	%f8525, %f8525, %f4734;
	mul.f32 	%f4735, %f8517, %f4729;
	fma.rn.f32 	%f4736, %f8513, %f4732, %f4735;
	add.f32 	%f8557, %f8557, %f4736;
	mul.f32 	%f4737, %f4092, %f4097;
	mul.f32 	%f4738, %f4096, %f4099;
	sub.f32 	%f4739, %f4737, %f4738;
	mul.f32 	%f4740, %f8514, %f4739;
	mul.f32 	%f4741, %f4096, %f4097;
	fma.rn.f32 	%f4742, %f4092, %f4099, %f4741;
	mul.f32 	%f4743, %f8518, %f4742;
	sub.f32 	%f4744, %f4740, %f4743;
	add.f32 	%f8524, %f8524, %f4744;
	mul.f32 	%f4745, %f8518, %f4739;
	fma.rn.f32 	%f4746, %f8514, %f4742, %f4745;
	add.f32 	%f8556, %f8556, %f4746;
	mul.f32 	%f4747, %f4092, %f4098;
	mul.f32 	%f4748, %f4096, %f4100;
	sub.f32 	%f4749, %f4747, %f4748;
	mul.f32 	%f4750, %f8514, %f4749;
	mul.f32 	%f4751, %f4096, %f4098;
	fma.rn.f32 	%f4752, %f4092, %f4100, %f4751;
	mul.f32 	%f4753, %f8518, %f4752;
	sub.f32 	%f4754, %f4750, %f4753;
	add.f32 	%f8523, %f8523, %f4754;
	mul.f32 	%f4755, %f8518, %f4749;
	fma.rn.f32 	%f4756, %f8514, %f4752, %f4755;
	add.f32 	%f8555, %f8555, %f4756;
	mul.f32 	%f4757, %f4092, %f4101;
	mul.f32 	%f4758, %f4096, %f4103;
	sub.f32 	%f4759, %f4757, %f4758;
	mul.f32 	%f4760, %f8513, %f4759;
	mul.f32 	%f4761, %f4096, %f4101;
	fma.rn.f32 	%f4762, %f4092, %f4103, %f4761;
	mul.f32 	%f4763, %f8517, %f4762;
	sub.f32 	%f4764, %f4760, %f4763;
	add.f32 	%f8522, %f8522, %f4764;
	mul.f32 	%f4765, %f8517, %f4759;
	fma.rn.f32 	%f4766, %f8513, %f4762, %f4765;
	add.f32 	%f8554, %f8554, %f4766;
	mul.f32 	%f4767, %f4092, %f4102;
	mul.f32 	%f4768, %f4096, %f4104;
	sub.f32 	%f4769, %f4767, %f4768;
	mul.f32 	%f4770, %f8513, %f4769;
	mul.f32 	%f4771, %f4096, %f4102;
	fma.rn.f32 	%f4772, %f4092, %f4104, %f4771;
	mul.f32 	%f4773, %f8517, %f4772;
	sub.f32 	%f4774, %f4770, %f4773;
	add.f32 	%f8521, %f8521, %f4774;
	mul.f32 	%f4775, %f8517, %f4769;
	fma.rn.f32 	%f4776, %f8513, %f4772, %f4775;
	add.f32 	%f8553, %f8553, %f4776;
$L__BB0_150:
	ld.param.u32 	%r1829, [kernel_param_21];
	add.s32 	%r740, %r1829, 7;
	shr.u32 	%r741, %r740, 3;
	add.s32 	%r742, %r741, -1;
	setp.ge.u32 	%p456, %r1844, %r742;
	shl.b32 	%r743, %r742, 3;
	sub.s32 	%r744, %r1829, %r743;
	setp.lt.u32 	%p457, %r744, 7;
	and.pred  	%p458, %p456, %p457;
	@%p458 bra 	$L__BB0_168;
	setp.ne.s32 	%p459, %r1846, %r1855;
	@%p459 bra 	$L__BB0_167;
	ld.param.u32 	%r1791, [kernel_param_13];
	shl.b32 	%r749, %r1845, 2;
	add.s32 	%r746, %r749, %r259;
	// begin inline asm
	ld.shared.s32 {%r745}, [%r746];

	// end inline asm
	add.s32 	%r748, %r749, %r260;
	// begin inline asm
	ld.shared.s32 {%r747}, [%r748];

	// end inline asm
	add.s32 	%r1845, %r1845, 1;
	setp.ge.s32 	%p460, %r1845, %r1791;
	@%p460 bra 	$L__BB0_154;
	shl.b32 	%r752, %r1845, 2;
	add.s32 	%r751, %r752, %r261;
	// begin inline asm
	ld.shared.s32 {%r1855}, [%r751];

	// end inline asm
$L__BB0_154:
	setp.eq.s32 	%p461, %r1836, -1;
	setp.eq.s32 	%p462, %r1842, -1;
	setp.eq.s32 	%p463, %r1840, -1;
	setp.eq.s32 	%p464, %r1838, -1;
	bar.sync 	0;
	setp.lt.s32 	%p465, %r1836, %r745;
	setp.lt.s32 	%p466, %r745, %r1838;
	or.pred  	%p467, %p465, %p466;
	or.pred  	%p468, %p467, %p461;
	or.pred  	%p469, %p468, %p464;
	setp.lt.s32 	%p470, %r1840, %r747;
	or.pred  	%p471, %p469, %p470;
	setp.lt.s32 	%p472, %r747, %r1842;
	or.pred  	%p473, %p471, %p472;
	or.pred  	%p474, %p473, %p463;
	or.pred  	%p475, %p474, %p462;
	mov.f32 	%f8516, 0f00000000;
	mov.f32 	%f8520, %f8516;
	@%p475 bra 	$L__BB0_156;
	ld.param.u64 	%rd613, [kernel_param_4];
	ld.param.u64 	%rd552, [kernel_param_3];
	ld.param.u32 	%r1744, [kernel_param_2];
	ld.param.u32 	%r1675, [kernel_param_1];
	ld.param.u32 	%r1605, [kernel_param_0];
	sub.s32 	%r753, %r1836, %r745;
	sub.s32 	%r754, %r1744, %r1842;
	sub.s32 	%r755, %r1675, %r1838;
	mad.lo.s32 	%r756, %r755, %r1605, %r754;
	mad.lo.s32 	%r757, %r756, %r1605, %r753;
	sub.s32 	%r758, %r45, %r747;
	add.s32 	%r759, %r758, %r1840;
	mad.lo.s32 	%r760, %r757, %r1605, %r759;
	cvta.to.global.u64 	%rd245, %rd552;
	mul.wide.s32 	%rd246, %r760, 4;
	add.s64 	%rd247, %rd245, %rd246;
	ld.global.f32 	%f8516, [%rd247];
	cvta.to.global.u64 	%rd248, %rd613;
	add.s64 	%rd249, %rd248, %rd246;
	ld.global.f32 	%f8520, [%rd249];
$L__BB0_156:
	mov.f32 	%f8515, 0f00000000;
	mov.f32 	%f8519, 0f00000000;
	@%p465 bra 	$L__BB0_160;
	setp.eq.s32 	%p478, %r1839, -1;
	setp.lt.s32 	%p480, %r745, %r1839;
	or.pred  	%p481, %p461, %p478;
	or.pred  	%p482, %p481, %p480;
	or.pred  	%p483, %p482, %p470;
	@%p483 bra 	$L__BB0_160;
	setp.eq.s32 	%p484, %r1843, -1;
	setp.eq.s32 	%p485, %r1840, -1;
	setp.lt.s32 	%p486, %r747, %r1843;
	or.pred  	%p487, %p485, %p484;
	or.pred  	%p488, %p487, %p486;
	@%p488 bra 	$L__BB0_160;
	ld.param.u64 	%rd614, [kernel_param_4];
	ld.param.u64 	%rd553, [kernel_param_3];
	ld.param.u32 	%r1745, [kernel_param_2];
	ld.param.u32 	%r1676, [kernel_param_1];
	ld.param.u32 	%r1606, [kernel_param_0];
	sub.s32 	%r761, %r1836, %r745;
	sub.s32 	%r762, %r1745, %r1843;
	sub.s32 	%r763, %r1676, %r1839;
	mad.lo.s32 	%r764, %r763, %r1606, %r762;
	mad.lo.s32 	%r765, %r764, %r1606, %r761;
	sub.s32 	%r766, %r45, %r747;
	add.s32 	%r767, %r766, %r1840;
	mad.lo.s32 	%r768, %r765, %r1606, %r767;
	cvta.to.global.u64 	%rd250, %rd553;
	mul.wide.s32 	%rd251, %r768, 4;
	add.s64 	%rd252, %rd250, %rd251;
	ld.global.f32 	%f8515, [%rd252];
	cvta.to.global.u64 	%rd253, %rd614;
	add.s64 	%rd254, %rd253, %rd251;
	ld.global.f32 	%f8519, [%rd254];
$L__BB0_160:
	setp.lt.s32 	%p489, %r747, %r1842;
	setp.lt.s32 	%p490, %r745, %r1838;
	setp.eq.s32 	%p491, %r1837, -1;
	setp.eq.s32 	%p492, %r1841, -1;
	setp.eq.s32 	%p493, %r1842, -1;
	setp.eq.s32 	%p494, %r1838, -1;
	setp.lt.s32 	%p495, %r1837, %r745;
	or.pred  	%p496, %p495, %p490;
	or.pred  	%p497, %p496, %p491;
	or.pred  	%p498, %p497, %p494;
	setp.lt.s32 	%p499, %r1841, %r747;
	or.pred  	%p500, %p498, %p499;
	or.pred  	%p501, %p500, %p489;
	or.pred  	%p502, %p501, %p492;
	or.pred  	%p503, %p502, %p493;
	mov.f32 	%f8514, 0f00000000;
	mov.f32 	%f8518, %f8514;
	@%p503 bra 	$L__BB0_162;
	ld.param.u64 	%rd615, [kernel_param_4];
	ld.param.u64 	%rd554, [kernel_param_3];
	ld.param.u32 	%r1746, [kernel_param_2];
	ld.param.u32 	%r1677, [kernel_param_1];
	ld.param.u32 	%r1607, [kernel_param_0];
	sub.s32 	%r769, %r1837, %r745;
	sub.s32 	%r770, %r1746, %r1842;
	sub.s32 	%r771, %r1677, %r1838;
	mad.lo.s32 	%r772, %r771, %r1607, %r770;
	mad.lo.s32 	%r773, %r772, %r1607, %r769;
	sub.s32 	%r774, %r46, %r747;
	add.s32 	%r775, %r774, %r1841;
	mad.lo.s32 	%r776, %r773, %r1607, %r775;
	cvta.to.global.u64 	%rd255, %rd554;
	mul.wide.s32 	%rd256, %r776, 4;
	add.s64 	%rd257, %rd255, %rd256;
	ld.global.f32 	%f8514, [%rd257];
	cvta.to.global.u64 	%rd258, %rd615;
	add.s64 	%rd259, %rd258, %rd256;
	ld.global.f32 	%f8518, [%rd259];
$L__BB0_162:
	mov.f32 	%f8513, 0f00000000;
	mov.f32 	%f8517, 0f00000000;
	@%p495 bra 	$L__BB0_166;
	setp.eq.s32 	%p507, %r1839, -1;
	setp.lt.s32 	%p508, %r745, %r1839;
	or.pred  	%p509, %p491, %p507;
	or.pred  	%p510, %p509, %p508;
	or.pred  	%p511, %p510, %p499;
	@%p511 bra 	$L__BB0_166;
	setp.eq.s32 	%p512, %r1843, -1;
	setp.eq.s32 	%p513, %r1841, -1;
	setp.lt.s32 	%p514, %r747, %r1843;
	or.pred  	%p515, %p513, %p512;
	or.pred  	%p516, %p515, %p514;
	@%p516 bra 	$L__BB0_166;
	ld.param.u64 	%rd616, [kernel_param_4];
	ld.param.u64 	%rd555, [kernel_param_3];
	ld.param.u32 	%r1747, [kernel_param_2];
	ld.param.u32 	%r1678, [kernel_param_1];
	ld.param.u32 	%r1608, [kernel_param_0];
	sub.s32 	%r777, %r1837, %r745;
	sub.s32 	%r778, %r1747, %r1843;
	sub.s32 	%r779, %r1678, %r1839;
	mad.lo.s32 	%r780, %r779, %r1608, %r778;
	mad.lo.s32 	%r781, %r780, %r1608, %r777;
	sub.s32 	%r782, %r46, %r747;
	add.s32 	%r783, %r782, %r1841;
	mad.lo.s32 	%r784, %r781, %r1608, %r783;
	cvta.to.global.u64 	%rd260, %rd555;
	mul.wide.s32 	%rd261, %r784, 4;
	add.s64 	%rd262, %rd260, %rd261;
	ld.global.f32 	%f8513, [%rd262];
	cvta.to.global.u64 	%rd263, %rd616;
	add.s64 	%rd264, %rd263, %rd261;
	ld.global.f32 	%f8517, [%rd264];
$L__BB0_166:
	bar.sync 	0;
$L__BB0_167:
	add.s32 	%r1846, %r1846, 1;
$L__BB0_168:
	ld.param.u32 	%r1830, [kernel_param_21];
	add.s32 	%r785, %r1851, 3696;
	// begin inline asm
	ld.shared.v4.f32 {%f4785, %f4786, %f4787, %f4788}, [%r785];

	// end inline asm
	add.s32 	%r786, %r1852, 3696;
	// begin inline asm
	ld.shared.v4.f32 {%f4789, %f4790, %f4791, %f4792}, [%r786];

	// end inline asm
	add.s32 	%r787, %r1851, 3760;
	// begin inline asm
	ld.shared.v4.f32 {%f4793, %f4794, %f4795, %f4796}, [%r787];

	// end inline asm
	add.s32 	%r788, %r1852, 3760;
	// begin inline asm
	ld.shared.v4.f32 {%f4797, %f4798, %f4799, %f4800}, [%r788];

	// end inline asm
	add.s32 	%r789, %r1853, 1792;
	// begin inline asm
	ld.shared.v2.f32 {%f4801, %f4802}, [%r789];

	// end inline asm
	add.s32 	%r790, %r1854, 1792;
	// begin inline asm
	ld.shared.v2.f32 {%f4803, %f4804}, [%r790];

	// end inline asm
	add.s32 	%r791, %r1853, 1856;
	// begin inline asm
	ld.shared.v2.f32 {%f4805, %f4806}, [%r791];

	// end inline asm
	add.s32 	%r792, %r1854, 1856;
	// begin inline asm
	ld.shared.v2.f32 {%f4807, %f4808}, [%r792];

	// end inline asm
	add.s32 	%r793, %r1830, 7;
	shr.u32 	%r794, %r793, 3;
	add.s32 	%r795, %r794, -1;
	setp.ge.u32 	%p517, %r1844, %r795;
	shl.b32 	%r796, %r795, 3;
	sub.s32 	%r797, %r1830, %r796;
	setp.lt.u32 	%p518, %r797, 7;
	and.pred  	%p519, %p517, %p518;
	@%p519 bra 	$L__BB0_170;
	mul.f32 	%f4809, %f4433, %f4449;
	mul.f32 	%f4810, %f4437, %f4451;
	sub.f32 	%f4811, %f4809, %f4810;
	mul.f32 	%f4812, %f8516, %f4811;
	mul.f32 	%f4813, %f4437, %f4449;
	fma.rn.f32 	%f4814, %f4433, %f4451, %f4813;
	mul.f32 	%f4815, %f8520, %f4814;
	sub.f32 	%f4816, %f4812, %f4815;
	add.f32 	%f8552, %f8552, %f4816;
	mul.f32 	%f4817, %f8520, %f4811;
	fma.rn.f32 	%f4818, %f8516, %f4814, %f4817;
	add.f32 	%f8584, %f8584, %f4818;
	mul.f32 	%f4819, %f4433, %f4450;
	mul.f32 	%f4820, %f4437, %f4452;
	sub.f32 	%f4821, %f4819, %f4820;
	mul.f32 	%f4822, %f8516, %f4821;
	mul.f32 	%f4823, %f4437, %f4450;
	fma.rn.f32 	%f4824, %f4433, %f4452, %f4823;
	mul.f32 	%f4825, %f8520, %f4824;
	sub.f32 	%f4826, %f4822, %f4825;
	add.f32 	%f8551, %f8551, %f4826;
	mul.f32 	%f4827, %f8520, %f4821;
	fma.rn.f32 	%f4828, %f8516, %f4824, %f4827;
	add.f32 	%f8583, %f8583, %f4828;
	mul.f32 	%f4829, %f4433, %f4453;
	mul.f32 	%f4830, %f4437, %f4455;
	sub.f32 	%f4831, %f4829, %f4830;
	mul.f32 	%f4832, %f8515, %f4831;
	mul.f32 	%f4833, %f4437, %f4453;
	fma.rn.f32 	%f4834, %f4433, %f4455, %f4833;
	mul.f32 	%f4835, %f8519, %f4834;
	sub.f32 	%f4836, %f4832, %f4835;
	add.f32 	%f8550, %f8550, %f4836;
	mul.f32 	%f4837, %f8519, %f4831;
	fma.rn.f32 	%f4838, %f8515, %f4834, %f4837;
	add.f32 	%f8582, %f8582, %f4838;
	mul.f32 	%f4839, %f4433, %f4454;
	mul.f32 	%f4840, %f4437, %f4456;
	sub.f32 	%f4841, %f4839, %f4840;
	mul.f32 	%f4842, %f8515, %f4841;
	mul.f32 	%f4843, %f4437, %f4454;
	fma.rn.f32 	%f4844, %f4433, %f4456, %f4843;
	mul.f32 	%f4845, %f8519, %f4844;
	sub.f32 	%f4846, %f4842, %f4845;
	add.f32 	%f8549, %f8549, %f4846;
	mul.f32 	%f4847, %f8519, %f4841;
	fma.rn.f32 	%f4848, %f8515, %f4844, %f4847;
	add.f32 	%f8581, %f8581, %f4848;
	mul.f32 	%f4849, %f4434, %f4449;
	mul.f32 	%f4850, %f4438, %f4451;
	sub.f32 	%f4851, %f4849, %f4850;
	mul.f32 	%f4852, %f8516, %f4851;
	mul.f32 	%f4853, %f4438, %f4449;
	fma.rn.f32 	%f4854, %f4434, %f4451, %f4853;
	mul.f32 	%f4855, %f8520, %f4854;
	sub.f32 	%f4856, %f4852, %f4855;
	add.f32 	%f8548, %f8548, %f4856;
	mul.f32 	%f4857, %f8520, %f4851;
	fma.rn.f32 	%f4858, %f8516, %f4854, %f4857;
	add.f32 	%f8580, %f8580, %f4858;
	mul.f32 	%f4859, %f4434, %f4450;
	mul.f32 	%f4860, %f4438, %f4452;
	sub.f32 	%f4861, %f4859, %f4860;
	mul.f32 	%f4862, %f8516, %f4861;
	mul.f32 	%f4863, %f4438, %f4450;
	fma.rn.f32 	%f4864, %f4434, %f4452, %f4863;
	mul.f32 	%f4865, %f8520, %f4864;
	sub.f32 	%f4866, %f4862, %f4865;
	add.f32 	%f8547, %f8547, %f4866;
	mul.f32 	%f4867, %f8520, %f4861;
	fma.rn.f32 	%f4868, %f8516, %f4864, %f4867;
	add.f32 	%f8579, %f8579, %f4868;
	mul.f32 	%f4869, %f4434, %f4453;
	mul.f32 	%f4870, %f4438, %f4455;
	sub.f32 	%f4871, %f4869, %f4870;
	mul.f32 	%f4872, %f8515, %f4871;
	mul.f32 	%f4873, %f4438, %f4453;
	fma.rn.f32 	%f4874, %f4434, %f4455, %f4873;
	mul.f32 	%f4875, %f8519, %f4874;
	sub.f32 	%f4876, %f4872, %f4875;
	add.f32 	%f8546, %f8546, %f4876;
	mul.f32 	%f4877, %f8519, %f4871;
	fma.rn.f32 	%f4878, %f8515, %f4874, %f4877;
	add.f32 	%f8578, %f8578, %f4878;
	mul.f32 	%f4879, %f4434, %f4454;
	mul.f32 	%f4880, %f4438, %f4456;
	sub.f32 	%f4881, %f4879, %f4880;
	mul.f32 	%f4882, %f8515, %f4881;
	mul.f32 	%f4883, %f4438, %f4454;
	fma.rn.f32 	%f4884, %f4434, %f4456, %f4883;
	mul.f32 	%f4885, %f8519, %f4884;
	sub.f32 	%f4886, %f4882, %f4885;
	add.f32 	%f8545, %f8545, %f4886;
	mul.f32 	%f4887, %f8519, %f4881;
	fma.rn.f32 	%f4888, %f8515, %f4884, %f4887;
	add.f32 	%f8577, %f8577, %f4888;
	mul.f32 	%f4889, %f4435, %f4449;
	mul.f32 	%f4890, %f4439, %f4451;
	sub.f32 	%f4891, %f4889, %f4890;
	mul.f32 	%f4892, %f8516, %f4891;
	mul.f32 	%f4893, %f4439, %f4449;
	fma.rn.f32 	%f4894, %f4435, %f4451, %f4893;
	mul.f32 	%f4895, %f8520, %f4894;
	sub.f32 	%f4896, %f4892, %f4895;
	add.f32 	%f8544, %f8544, %f4896;
	mul.f32 	%f4897, %f8520, %f4891;
	fma.rn.f32 	%f4898, %f8516, %f4894, %f4897;
	add.f32 	%f8576, %f8576, %f4898;
	mul.f32 	%f4899, %f4435, %f4450;
	mul.f32 	%f4900, %f4439, %f4452;
	sub.f32 	%f4901, %f4899, %f4900;
	mul.f32 	%f4902, %f8516, %f4901;
	mul.f32 	%f4903, %f4439, %f4450;
	fma.rn.f32 	%f4904, %f4435, %f4452, %f4903;
	mul.f32 	%f4905, %f8520, %f4904;
	sub.f32 	%f4906, %f4902, %f4905;
	add.f32 	%f8543, %f8543, %f4906;
	mul.f32 	%f4907, %f8520, %f4901;
	fma.rn.f32 	%f4908, %f8516, %f4904, %f4907;
	add.f32 	%f8575, %f8575, %f4908;
	mul.f32 	%f4909, %f4435, %f4453;
	mul.f32 	%f4910, %f4439, %f4455;
	sub.f32 	%f4911, %f4909, %f4910;
	mul.f32 	%f4912, %f8515, %f4911;
	mul.f32 	%f4913, %f4439, %f4453;
	fma.rn.f32 	%f4914, %f4435, %f4455, %f4913;
	mul.f32 	%f4915, %f8519, %f4914;
	sub.f32 	%f4916, %f4912, %f4915;
	add.f32 	%f8542, %f8542, %f4916;
	mul.f32 	%f4917, %f8519, %f4911;
	fma.rn.f32 	%f4918, %f8515, %f4914, %f4917;
	add.f32 	%f8574, %f8574, %f4918;
	mul.f32 	%f4919, %f4435, %f4454;
	mul.f32 	%f4920, %f4439, %f4456;
	sub.f32 	%f4921, %f4919, %f4920;
	mul.f32 	%f4922, %f8515, %f4921;
	mul.f32 	%f4923, %f4439, %f4454;
	fma.rn.f32 	%f4924, %f4435, %f4456, %f4923;
	mul.f32 	%f4925, %f8519, %f4924;
	sub.f32 	%f4926, %f4922, %f4925;
	add.f32 	%f8541, %f8541, %f4926;
	mul.f32 	%f4927, %f8519, %f4921;
	fma.rn.f32 	%f4928, %f8515, %f4924, %f4927;
	add.f32 	%f8573, %f8573, %f4928;
	mul.f32 	%f4929, %f4436, %f4449;
	mul.f32 	%f4930, %f4440, %f4451;
	sub.f32 	%f4931, %f4929, %f4930;
	mul.f32 	%f4932, %f8516, %f4931;
	mul.f32 	%f4933, %f4440, %f4449;
	fma.rn.f32 	%f4934, %f4436, %f4451, %f4933;
	mul.f32 	%f4935, %f8520, %f4934;
	sub.f32 	%f4936, %f4932, %f4935;
	add.f32 	%f8540, %f8540, %f4936;
	mul.f32 	%f4937, %f8520, %f4931;
	fma.rn.f32 	%f4938, %f8516, %f4934, %f4937;
	add.f32 	%f8572, %f8572, %f4938;
	mul.f32 	%f4939, %f4436, %f4450;
	mul.f32 	%f4940, %f4440, %f4452;
	sub.f32 	%f4941, %f4939, %f4940;
	mul.f32 	%f4942, %f8516, %f4941;
	mul.f32 	%f4943, %f4440, %f4450;
	fma.rn.f32 	%f4944, %f4436, %f4452, %f4943;
	mul.f32 	%f4945, %f8520, %f4944;
	sub.f32 	%f4946, %f4942, %f4945;
	add.f32 	%f8539, %f8539, %f4946;
	mul.f32 	%f4947, %f8520, %f4941;
	fma.rn.f32 	%f4948, %f8516, %f4944, %f4947;
	add.f32 	%f8571, %f8571, %f4948;
	mul.f32 	%f4949, %f4436, %f4453;
	mul.f32 	%f4950, %f4440, %f4455;
	sub.f32 	%f4951, %f4949, %f4950;
	mul.f32 	%f4952, %f8515, %f4951;
	mul.f32 	%f4953, %f4440, %f4453;
	fma.rn.f32 	%f4954, %f4436, %f4455, %f4953;
	mul.f32 	%f4955, %f8519, %f4954;
	sub.f32 	%f4956, %f4952, %f4955;
	add.f32 	%f8538, %f8538, %f4956;
	mul.f32 	%f4957, %f8519, %f4951;
	fma.rn.f32 	%f4958, %f8515, %f4954, %f4957;
	add.f32 	%f8570, %f8570, %f4958;
	mul.f32 	%f4959, %f4436, %f4454;
	mul.f32 	%f4960, %f4440, %f4456;
	sub.f32 	%f4961, %f4959, %f4960;
	mul.f32 	%f4962, %f8515, %f4961;
	mul.f32 	%f4963, %f4440, %f4454;
	fma.rn.f32 	%f4964, %f4436, %f4456, %f4963;
	mul.f32 	%f4965, %f8519, %f4964;
	sub.f32 	%f4966, %f4962, %f4965;
	add.f32 	%f8537, %f8537, %f4966;
	mul.f32 	%f4967, %f8519, %f4961;
	fma.rn.f32 	%f4968, %f8515, %f4964, %f4967;
	add.f32 	%f8569, %f8569, %f4968;
	mul.f32 	%f4969, %f4441, %f4449;
	mul.f32 	%f4970, %f4445, %f4451;
	sub.f32 	%f4971, %f4969, %f4970;
	mul.f32 	%f4972, %f8514, %f4971;
	mul.f32 	%f4973, %f4445, %f4449;
	fma.rn.f32 	%f4974, %f4441, %f4451, %f4973;
	mul.f32 	%f4975, %f8518, %f4974;
	sub.f32 	%f4976, %f4972, %f4975;
	add.f32 	%f8536, %f8536, %f4976;
	mul.f32 	%f4977, %f8518, %f4971;
	fma.rn.f32 	%f4978, %f8514, %f4974, %f4977;
	add.f32 	%f8568, %f8568, %f4978;
	mul.f32 	%f4979, %f4441, %f4450;
	mul.f32 	%f4980, %f4445, %f4452;
	sub.f32 	%f4981, %f4979, %f4980;
	mul.f32 	%f4982, %f8514, %f4981;
	mul.f32 	%f4983, %f4445, %f4450;
	fma.rn.f32 	%f4984, %f4441, %f4452, %f4983;
	mul.f32 	%f4985, %f8518, %f4984;
	sub.f32 	%f4986, %f4982, %f4985;
	add.f32 	%f8535, %f8535, %f4986;
	mul.f32 	%f4987, %f8518, %f4981;
	fma.rn.f32 	%f4988, %f8514, %f4984, %f4987;
	add.f32 	%f8567, %f8567, %f4988;
	mul.f32 	%f4989, %f4441, %f4453;
	mul.f32 	%f4990, %f4445, %f4455;
	sub.f32 	%f4991, %f4989, %f4990;
	mul.f32 	%f4992, %f8513, %f4991;
	mul.f32 	%f4993, %f4445, %f4453;
	fma.rn.f32 	%f4994, %f4441, %f4455, %f4993;
	mul.f32 	%f4995, %f8517, %f4994;
	sub.f32 	%f4996, %f4992, %f4995;
	add.f32 	%f8534, %f8534, %f4996;
	mul.f32 	%f4997, %f8517, %f4991;
	fma.rn.f32 	%f4998, %f8513, %f4994, %f4997;
	add.f32 	%f8566, %f8566, %f4998;
	mul.f32 	%f4999, %f4441, %f4454;
	mul.f32 	%f5000, %f4445, %f4456;
	sub.f32 	%f5001, %f4999, %f5000;
	mul.f32 	%f5002, %f8513, %f5001;
	mul.f32 	%f5003, %f4445, %f4454;
	fma.rn.f32 	%f5004, %f4441, %f4456, %f5003;
	mul.f32 	%f5005, %f8517, %f5004;
	sub.f32 	%f5006, %f5002, %f5005;
	add.f32 	%f8533, %f8533, %f5006;
	mul.f32 	%f5007, %f8517, %f5001;
	fma.rn.f32 	%f5008, %f8513, %f5004, %f5007;
	add.f32 	%f8565, %f8565, %f5008;
	mul.f32 	%f5009, %f4442, %f4449;
	mul.f32 	%f5010, %f4446, %f4451;
	sub.f32 	%f5011, %f5009, %f5010;
	mul.f32 	%f5012, %f8514, %f5011;
	mul.f32 	%f5013, %f4446, %f4449;
	fma.rn.f32 	%f5014, %f4442, %f4451, %f5013;
	mul.f32 	%f5015, %f8518, %f5014;
	sub.f32 	%f5016, %f5012, %f5015;
	add.f32 	%f8532, %f8532, %f5016;
	mul.f32 	%f5017, %f8518, %f5011;
	fma.rn.f32 	%f5018, %f8514, %f5014, %f5017;
	add.f32 	%f8564, %f8564, %f5018;
	mul.f32 	%f5019, %f4442, %f4450;
	mul.f32 	%f5020, %f4446, %f4452;
	sub.f32 	%f5021, %f5019, %f5020;
	mul.f32 	%f5022, %f8514, %f5021;
	mul.f32 	%f5023, %f4446, %f4450;
	fma.rn.f32 	%f5024, %f4442, %f4452, %f5023;
	mul.f32 	%f5025, %f8518, %f5024;
	sub.f32 	%f5026, %f5022, %f5025;
	add.f32 	%f8531, %f8531, %f5026;
	mul.f32 	%f5027, %f8518, %f5021;
	fma.rn.f32 	%f5028, %f8514, %f5024, %f5027;
	add.f32 	%f8563, %f8563, %f5028;
	mul.f32 	%f5029, %f4442, %f4453;
	mul.f32 	%f5030, %f4446, %f4455;
	sub.f32 	%f5031, %f5029, %f5030;
	mul.f32 	%f5032, %f8513, %f5031;
	mul.f32 	%f5033, %f4446, %f4453;
	fma.rn.f32 	%f5034, %f4442, %f4455, %f5033;
	mul.f32 	%f5035, %f8517, %f5034;
	sub.f32 	%f5036, %f5032, %f5035;
	add.f32 	%f8530, %f8530, %f5036;
	mul.f32 	%f5037, %f8517, %f5031;
	fma.rn.f32 	%f5038, %f8513, %f5034, %f5037;
	add.f32 	%f8562, %f8562, %f5038;
	mul.f32 	%f5039, %f4442, %f4454;
	mul.f32 	%f5040, %f4446, %f4456;
	sub.f32 	%f5041, %f5039, %f5040;
	mul.f32 	%f5042, %f8513, %f5041;
	mul.f32 	%f5043, %f4446, %f4454;
	fma.rn.f32 	%f5044, %f4442, %f4456, %f5043;
	mul.f32 	%f5045, %f8517, %f5044;
	sub.f32 	%f5046, %f5042, %f5045;
	add.f32 	%f8529, %f8529, %f5046;
	mul.f32 	%f5047, %f8517, %f5041;
	fma.rn.f32 	%f5048, %f8513, %f5044, %f5047;
	add.f32 	%f8561, %f8561, %f5048;
	mul.f32 	%f5049, %f4443, %f4449;
	mul.f32 	%f5050, %f4447, %f4451;
	sub.f32 	%f5051, %f5049, %f5050;
	mul.f32 	%f5052, %f8514, %f5051;
	mul.f32 	%f5053, %f4447, %f4449;
	fma.rn.f32 	%f5054, %f4443, %f4451, %f5053;
	mul.f32 	%f5055, %f8518, %f5054;
	sub.f32 	%f5056, %f5052, %f5055;
	add.f32 	%f8528, %f8528, %f5056;
	mul.f32 	%f5057, %f8518, %f5051;
	fma.rn.f32 	%f5058, %f8514, %f5054, %f5057;
	add.f32 	%f8560, %f8560, %f5058;
	mul.f32 	%f5059, %f4443, %f4450;
	mul.f32 	%f5060, %f4447, %f4452;
	sub.f32 	%f5061, %f5059, %f5060;
	mul.f32 	%f5062, %f8514, %f5061;
	mul.f32 	%f5063, %f4447, %f4450;
	fma.rn.f32 	%f5064, %f4443, %f4452, %f5063;
	mul.f32 	%f5065, %f8518, %f5064;
	sub.f32 	%f5066, %f5062, %f5065;
	add.f32 	%f8527, %f8527, %f5066;
	mul.f32 	%f5067, %f8518, %f5061;
	fma.rn.f32 	%f5068, %f8514, %f5064, %f5067;
	add.f32 	%f8559, %f8559, %f5068;
	mul.f32 	%f5069, %f4443, %f4453;
	mul.f32 	%f5070, %f4447, %f4455;
	sub.f32 	%f5071, %f5069, %f5070;
	mul.f32 	%f5072, %f8513, %f5071;
	mul.f32 	%f5073, %f4447, %f4453;
	fma.rn.f32 	%f5074, %f4443, %f4455, %f5073;
	mul.f32 	%f5075, %f8517, %f5074;
	sub.f32 	%f5076, %f5072, %f5075;
	add.f32 	%f8526, %f8526, %f5076;
	mul.f32 	%f5077, %f8517, %f5071;
	fma.rn.f32 	%f5078, %f8513, %f5074, %f5077;
	add.f32 	%f8558, %f8558, %f5078;
	mul.f32 	%f5079, %f4443, %f4454;
	mul.f32 	%f5080, %f4447, %f4456;
	sub.f32 	%f5081, %f5079, %f5080;
	mul.f32 	%f5082, %f8513, %f5081;
	mul.f32 	%f5083, %f4447, %f4454;
	fma.rn.f32 	%f5084, %f4443, %f4456, %f5083;
	mul.f32 	%f5085, %f8517, %f5084;
	sub.f32 	%f5086, %f5082, %f5085;
	add.f32 	%f8525, %f8525, %f5086;
	mul.f32 	%f5087, %f8517, %f5081;
	fma.rn.f32 	%f5088, %f8513, %f5084, %f5087;
	add.f32 	%f8557, %f8557, %f5088;
	mul.f32 	%f5089, %f4444, %f4449;
	mul.f32 	%f5090, %f4448, %f4451;
	sub.f32 	%f5091, %f5089, %f5090;
	mul.f32 	%f5092, %f8514, %f5091;
	mul.f32 	%f5093, %f4448, %f4449;
	fma.rn.f32 	%f5094, %f4444, %f4451, %f5093;
	mul.f32 	%f5095, %f8518, %f5094;
	sub.f32 	%f5096, %f5092, %f5095;
	add.f32 	%f8524, %f8524, %f5096;
	mul.f32 	%f5097, %f8518, %f5091;
	fma.rn.f32 	%f5098, %f8514, %f5094, %f5097;
	add.f32 	%f8556, %f8556, %f5098;
	mul.f32 	%f5099, %f4444, %f4450;
	mul.f32 	%f5100, %f4448, %f4452;
	sub.f32 	%f5101, %f5099, %f5100;
	mul.f32 	%f5102, %f8514, %f5101;
	mul.f32 	%f5103, %f4448, %f4450;
	fma.rn.f32 	%f5104, %f4444, %f4452, %f5103;
	mul.f32 	%f5105, %f8518, %f5104;
	sub.f32 	%f5106, %f5102, %f5105;
	add.f32 	%f8523, %f8523, %f5106;
	mul.f32 	%f5107, %f8518, %f5101;
	fma.rn.f32 	%f5108, %f8514, %f5104, %f5107;
	add.f32 	%f8555, %f8555, %f5108;
	mul.f32 	%f5109, %f4444, %f4453;
	mul.f32 	%f5110, %f4448, %f4455;
	sub.f32 	%f5111, %f5109, %f5110;
	mul.f32 	%f5112, %f8513, %f5111;
	mul.f32 	%f5113, %f4448, %f4453;
	fma.rn.f32 	%f5114, %f4444, %f4455, %f5113;
	mul.f32 	%f5115, %f8517, %f5114;
	sub.f32 	%f5116, %f5112, %f5115;
	add.f32 	%f8522, %f8522, %f5116;
	mul.f32 	%f5117, %f8517, %f5111;
	fma.rn.f32 	%f5118, %f8513, %f5114, %f5117;
	add.f32 	%f8554, %f8554, %f5118;
	mul.f32 	%f5119, %f4444, %f4454;
	mul.f32 	%f5120, %f4448, %f4456;
	sub.f32 	%f5121, %f5119, %f5120;
	mul.f32 	%f5122, %f8513, %f5121;
	mul.f32 	%f5123, %f4448, %f4454;
	fma.rn.f32 	%f5124, %f4444, %f4456, %f5123;
	mul.f32 	%f5125, %f8517, %f5124;
	sub.f32 	%f5126, %f5122, %f5125;
	add.f32 	%f8521, %f8521, %f5126;
	mul.f32 	%f5127, %f8517, %f5121;
	fma.rn.f32 	%f5128, %f8513, %f5124, %f5127;
	add.f32 	%f8553, %f8553, %f5128;
$L__BB0_170:
	ld.param.u32 	%r1831, [kernel_param_21];
	add.s32 	%r798, %r1831, 7;
	shr.u32 	%r799, %r798, 3;
	add.s32 	%r800, %r799, -1;
	setp.ge.u32 	%p520, %r1844, %r800;
	shl.b32 	%r801, %r800, 3;
	sub.s32 	%r802, %r1831, %r801;
	setp.lt.u32 	%p521, %r802, 8;
	and.pred  	%p522, %p520, %p521;
	@%p522 bra 	$L__BB0_188;
	setp.ne.s32 	%p523, %r1846, %r1855;
	@%p523 bra 	$L__BB0_187;
	ld.param.u32 	%r1792, [kernel_param_13];
	shl.b32 	%r807, %r1845, 2;
	add.s32 	%r804, %r807, %r259;
	// begin inline asm
	ld.shared.s32 {%r803}, [%r804];

	// end inline asm
	add.s32 	%r806, %r807, %r260;
	// begin inline asm
	ld.shared.s32 {%r805}, [%r806];

	// end inline asm
	add.s32 	%r1845, %r1845, 1;
	setp.ge.s32 	%p524, %r1845, %r1792;
	@%p524 bra 	$L__BB0_174;
	shl.b32 	%r810, %r1845, 2;
	add.s32 	%r809, %r810, %r261;
	// begin inline asm
	ld.shared.s32 {%r1855}, [%r809];

	// end inline asm
$L__BB0_174:
	setp.eq.s32 	%p525, %r1836, -1;
	setp.eq.s32 	%p526, %r1842, -1;
	setp.eq.s32 	%p527, %r1840, -1;
	setp.eq.s32 	%p528, %r1838, -1;
	bar.sync 	0;
	setp.lt.s32 	%p529, %r1836, %r803;
	setp.lt.s32 	%p530, %r803, %r1838;
	or.pred  	%p531, %p529, %p530;
	or.pred  	%p532, %p531, %p525;
	or.pred  	%p533, %p532, %p528;
	setp.lt.s32 	%p534, %r1840, %r805;
	or.pred  	%p535, %p533, %p534;
	setp.lt.s32 	%p536, %r805, %r1842;
	or.pred  	%p537, %p535, %p536;
	or.pred  	%p538, %p537, %p527;
	or.pred  	%p539, %p538, %p526;
	mov.f32 	%f8516, 0f00000000;
	mov.f32 	%f8520, %f8516;
	@%p539 bra 	$L__BB0_176;
	ld.param.u64 	%rd617, [kernel_param_4];
	ld.param.u64 	%rd556, [kernel_param_3];
	ld.param.u32 	%r1748, [kernel_param_2];
	ld.param.u32 	%r1679, [kernel_param_1];
	ld.param.u32 	%r1609, [kernel_param_0];
	sub.s32 	%r811, %r1836, %r803;
	sub.s32 	%r812, %r1748, %r1842;
	sub.s32 	%r813, %r1679, %r1838;
	mad.lo.s32 	%r814, %r813, %r1609, %r812;
	mad.lo.s32 	%r815, %r814, %r1609, %r811;
	sub.s32 	%r816, %r45, %r805;
	add.s32 	%r817, %r816, %r1840;
	mad.lo.s32 	%r818, %r815, %r1609, %r817;
	cvta.to.global.u64 	%rd265, %rd556;
	mul.wide.s32 	%rd266, %r818, 4;
	add.s64 	%rd267, %rd265, %rd266;
	ld.global.f32 	%f8516, [%rd267];
	cvta.to.global.u64 	%rd268, %rd617;
	add.s64 	%rd269, %rd268, %rd266;
	ld.global.f32 	%f8520, [%rd269];
$L__BB0_176:
	mov.f32 	%f8515, 0f00000000;
	mov.f32 	%f8519, 0f00000000;
	@%p529 bra 	$L__BB0_180;
	setp.eq.s32 	%p542, %r1839, -1;
	setp.lt.s32 	%p544, %r803, %r1839;
	or.pred  	%p545, %p525, %p542;
	or.pred  	%p546, %p545, %p544;
	or.pred  	%p547, %p546, %p534;
	@%p547 bra 	$L__BB0_180;
	setp.eq.s32 	%p548, %r1843, -1;
	setp.eq.s32 	%p549, %r1840, -1;
	setp.lt.s32 	%p550, %r805, %r1843;
	or.pred  	%p551, %p549, %p548;
	or.pred  	%p552, %p551, %p550;
	@%p552 bra 	$L__BB0_180;
	ld.param.u64 	%rd618, [kernel_param_4];
	ld.param.u64 	%rd557, [kernel_param_3];
	ld.param.u32 	%r1749, [kernel_param_2];
	ld.param.u32 	%r1680, [kernel_param_1];
	ld.param.u32 	%r1610, [kernel_param_0];
	sub.s32 	%r819, %r1836, %r803;
	sub.s32 	%r820, %r1749, %r1843;
	sub.s32 	%r821, %r1680, %r1839;
	mad.lo.s32 	%r822, %r821, %r1610, %r820;
	mad.lo.s32 	%r823, %r822, %r1610, %r819;
	sub.s32 	%r824, %r45, %r805;
	add.s32 	%r825, %r824, %r1840;
	mad.lo.s32 	%r826, %r823, %r1610, %r825;
	cvta.to.global.u64 	%rd270, %rd557;
	mul.wide.s32 	%rd271, %r826, 4;
	add.s64 	%rd272, %rd270, %rd271;
	ld.global.f32 	%f8515, [%rd272];
	cvta.to.global.u64 	%rd273, %rd618;
	add.s64 	%rd274, %rd273, %rd271;
	ld.global.f32 	%f8519, [%rd274];
$L__BB0_180:
	setp.lt.s32 	%p553, %r805, %r1842;
	setp.lt.s32 	%p554, %r803, %r1838;
	setp.eq.s32 	%p555, %r1837, -1;
	setp.eq.s32 	%p556, %r1841, -1;
	setp.eq.s32 	%p557, %r1842, -1;
	setp.eq.s32 	%p558, %r1838, -1;
	setp.lt.s32 	%p559, %r1837, %r803;
	or.pred  	%p560, %p559, %p554;
	or.pred  	%p561, %p560, %p555;
	or.pred  	%p562, %p561, %p558;
	setp.lt.s32 	%p563, %r1841, %r805;
	or.pred  	%p564, %p562, %p563;
	or.pred  	%p565, %p564, %p553;
	or.pred  	%p566, %p565, %p556;
	or.pred  	%p567, %p566, %p557;
	mov.f32 	%f8514, 0f00000000;
	mov.f32 	%f8518, %f8514;
	@%p567 bra 	$L__BB0_182;
	ld.param.u64 	%rd619, [kernel_param_4];
	ld.param.u64 	%rd558, [kernel_param_3];
	ld.param.u32 	%r1750, [kernel_param_2];
	ld.param.u32 	%r1681, [kernel_param_1];
	ld.param.u32 	%r1611, [kernel_param_0];
	sub.s32 	%r827, %r1837, %r803;
	sub.s32 	%r828, %r1750, %r1842;
	sub.s32 	%r829, %r1681, %r1838;
	mad.lo.s32 	%r830, %r829, %r1611, %r828;
	mad.lo.s32 	%r831, %r830, %r1611, %r827;
	sub.s32 	%r832, %r46, %r805;
	add.s32 	%r833, %r832, %r1841;
	mad.lo.s32 	%r834, %r831, %r1611, %r833;
	cvta.to.global.u64 	%rd275, %rd558;
	mul.wide.s32 	%rd276, %r834, 4;
	add.s64 	%rd277, %rd275, %rd276;
	ld.global.f32 	%f8514, [%rd277];
	cvta.to.global.u64 	%rd278, %rd619;
	add.s64 	%rd279, %rd278, %rd276;
	ld.global.f32 	%f8518, [%rd279];
$L__BB0_182:
	mov.f32 	%f8513, 0f00000000;
	mov.f32 	%f8517, 0f00000000;
	@%p559 bra 	$L__BB0_186;
	setp.eq.s32 	%p571, %r1839, -1;
	setp.lt.s32 	%p572, %r803, %r1839;
	or.pred  	%p573, %p555, %p571;
	or.pred  	%p574, %p573, %p572;
	or.pred  	%p575, %p574, %p563;
	@%p575 bra 	$L__BB0_186;
	setp.eq.s32 	%p576, %r1843, -1;
	setp.eq.s32 	%p577, %r1841, -1;
	setp.lt.s32 	%p578, %r805, %r1843;
	or.pred  	%p579, %p577, %p576;
	or.pred  	%p580, %p579, %p578;
	@%p580 bra 	$L__BB0_186;
	ld.param.u64 	%rd620, [kernel_param_4];
	ld.param.u64 	%rd559, [kernel_param_3];
	ld.param.u32 	%r1751, [kernel_param_2];
	ld.param.u32 	%r1682, [kernel_param_1];
	ld.param.u32 	%r1612, [kernel_param_0];
	sub.s32 	%r835, %r1837, %r803;
	sub.s32 	%r836, %r1751, %r1843;
	sub.s32 	%r837, %r1682, %r1839;
	mad.lo.s32 	%r838, %r837, %r1612, %r836;
	mad.lo.s32 	%r839, %r838, %r1612, %r835;
	sub.s32 	%r840, %r46, %r805;
	add.s32 	%r841, %r840, %r1841;
	mad.lo.s32 	%r842, %r839, %r1612, %r841;
	cvta.to.global.u64 	%rd280, %rd559;
	mul.wide.s32 	%rd281, %r842, 4;
	add.s64 	%rd282, %rd280, %rd281;
	ld.global.f32 	%f8513, [%rd282];
	cvta.to.global.u64 	%rd283, %rd620;
	add.s64 	%rd284, %rd283, %rd281;
	ld.global.f32 	%f8517, [%rd284];
$L__BB0_186:
	bar.sync 	0;
$L__BB0_187:
	add.s32 	%r1846, %r1846, 1;
$L__BB0_188:
	ld.param.u32 	%r1832, [kernel_param_21];
	// begin inline asm
	st.shared.v4.f32 [%r1849], {%f2685, %f2687, %f2689, %f2691};

	// end inline asm
	// begin inline asm
	st.shared.v4.f32 [%r1850], {%f2686, %f2688, %f2690, %f2692};

	// end inline asm
	// begin inline asm
	st.shared.f32 [%r1848], %f2693;

	// end inline asm
	// begin inline asm
	st.shared.f32 [%r1847], %f2694;

	// end inline asm
	add.s32 	%r847, %r1848, 128;
	// begin inline asm
	st.shared.f32 [%r847], %f2695;

	// end inline asm
	add.s32 	%r848, %r1847, 128;
	// begin inline asm
	st.shared.f32 [%r848], %f2696;

	// end inline asm
	bar.sync 	0;
	xor.b32  	%r1851, %r1851, 8192;
	xor.b32  	%r1852, %r1852, 8192;
	xor.b32  	%r1853, %r1853, 2048;
	xor.b32  	%r1854, %r1854, 2048;
	// begin inline asm
	ld.shared.v4.f32 {%f8496, %f8495, %f8494, %f8493}, [%r1851];

	// end inline asm
	// begin inline asm
	ld.shared.v4.f32 {%f8504, %f8503, %f8502, %f8501}, [%r1852];

	// end inline asm
	add.s32 	%r851, %r1851, 64;
	// begin inline asm
	ld.shared.v4.f32 {%f8492, %f8491, %f8490, %f8489}, [%r851];

	// end inline asm
	add.s32 	%r852, %r1852, 64;
	// begin inline asm
	ld.shared.v4.f32 {%f8500, %f8499, %f8498, %f8497}, [%r852];

	// end inline asm
	// begin inline asm
	ld.shared.v2.f32 {%f8508, %f8507}, [%r1853];

	// end inline asm
	// begin inline asm
	ld.shared.v2.f32 {%f8512, %f8511}, [%r1854];

	// end inline asm
	add.s32 	%r855, %r1853, 64;
	// begin inline asm
	ld.shared.v2.f32 {%f8506, %f8505}, [%r855];

	// end inline asm
	add.s32 	%r856, %r1854, 64;
	// begin inline asm
	ld.shared.v2.f32 {%f8510, %f8509}, [%r856];

	// end inline asm
	add.s32 	%r857, %r1832, 7;
	shr.u32 	%r858, %r857, 3;
	add.s32 	%r859, %r858, -1;
	setp.ge.u32 	%p581, %r1844, %r859;
	shl.b32 	%r860, %r859, 3;
	sub.s32 	%r861, %r1832, %r860;
	setp.lt.u32 	%p582, %r861, 8;
	and.pred  	%p583, %p581, %p582;
	@%p583 bra 	$L__BB0_190;
	mul.f32 	%f5173, %f4785, %f4801;
	mul.f32 	%f5174, %f4789, %f4803;
	sub.f32 	%f5175, %f5173, %f5174;
	mul.f32 	%f5176, %f8516, %f5175;
	mul.f32 	%f5177, %f4789, %f4801;
	fma.rn.f32 	%f5178, %f4785, %f4803, %f5177;
	mul.f32 	%f5179, %f8520, %f5178;
	sub.f32 	%f5180, %f5176, %f5179;
	add.f32 	%f8552, %f8552, %f5180;
	mul.f32 	%f5181, %f8520, %f5175;
	fma.rn.f32 	%f5182, %f8516, %f5178, %f5181;
	add.f32 	%f8584, %f8584, %f5182;
	mul.f32 	%f5183, %f4785, %f4802;
	mul.f32 	%f5184, %f4789, %f4804;
	sub.f32 	%f5185, %f5183, %f5184;
	mul.f32 	%f5186, %f8516, %f5185;
	mul.f32 	%f5187, %f4789, %f4802;
	fma.rn.f32 	%f5188, %f4785, %f4804, %f5187;
	mul.f32 	%f5189, %f8520, %f5188;
	sub.f32 	%f5190, %f5186, %f5189;
	add.f32 	%f8551, %f8551, %f5190;
	mul.f32 	%f5191, %f8520, %f5185;
	fma.rn.f32 	%f5192, %f8516, %f5188, %f5191;
	add.f32 	%f8583, %f8583, %f5192;
	mul.f32 	%f5193, %f4785, %f4805;
	mul.f32 	%f5194, %f4789, %f4807;
	sub.f32 	%f5195, %f5193, %f5194;
	mul.f32 	%f5196, %f8515, %f5195;
	mul.f32 	%f5197, %f4789, %f4805;
	fma.rn.f32 	%f5198, %f4785, %f4807, %f5197;
	mul.f32 	%f5199, %f8519, %f5198;
	sub.f32 	%f5200, %f5196, %f5199;
	add.f32 	%f8550, %f8550, %f5200;
	mul.f32 	%f5201, %f8519, %f5195;
	fma.rn.f32 	%f5202, %f8515, %f5198, %f5201;
	add.f32 	%f8582, %f8582, %f5202;
	mul.f32 	%f5203, %f4785, %f4806;
	mul.f32 	%f5204, %f4789, %f4808;
	sub.f32 	%f5205, %f5203, %f5204;
	mul.f32 	%f5206, %f8515, %f5205;
	mul.f32 	%f5207, %f4789, %f4806;
	fma.rn.f32 	%f5208, %f4785, %f4808, %f5207;
	mul.f32 	%f5209, %f8519, %f5208;
	sub.f32 	%f5210, %f5206, %f5209;
	add.f32 	%f8549, %f8549, %f5210;
	mul.f32 	%f5211, %f8519, %f5205;
	fma.rn.f32 	%f5212, %f8515, %f5208, %f5211;
	add.f32 	%f8581, %f8581, %f5212;
	mul.f32 	%f5213, %f4786, %f4801;
	mul.f32 	%f5214, %f4790, %f4803;
	sub.f32 	%f5215, %f5213, %f5214;
	mul.f32 	%f5216, %f8516, %f5215;
	mul.f32 	%f5217, %f4790, %f4801;
	fma.rn.f32 	%f5218, %f4786, %f4803, %f5217;
	mul.f32 	%f5219, %f8520, %f5218;
	sub.f32 	%f5220, %f5216, %f5219;
	add.f32 	%f8548, %f8548, %f5220;
	mul.f32 	%f5221, %f8520, %f5215;
	fma.rn.f32 	%f5222, %f8516, %f5218, %f5221;
	add.f32 	%f8580, %f8580, %f5222;
	mul.f32 	%f5223, %f4786, %f4802;
	mul.f32 	%f5224, %f4790, %f4804;
	sub.f32 	%f5225, %f5223, %f5224;
	mul.f32 	%f5226, %f8516, %f5225;
	mul.f32 	%f5227, %f4790, %f4802;
	fma.rn.f32 	%f5228, %f4786, %f4804, %f5227;
	mul.f32 	%f5229, %f8520, %f5228;
	sub.f32 	%f5230, %f5226, %f5229;
	add.f32 	%f8547, %f8547, %f5230;
	mul.f32 	%f5231, %f8520, %f5225;
	fma.rn.f32 	%f5232, %f8516, %f5228, %f5231;
	add.f32 	%f8579, %f8579, %f5232;
	mul.f32 	%f5233, %f4786, %f4805;
	mul.f32 	%f5234, %f4790, %f4807;
	sub.f32 	%f5235, %f5233, %f5234;
	mul.f32 	%f5236, %f8515, %f5235;
	mul.f32 	%f5237, %f4790, %f4805;
	fma.rn.f32 	%f5238, %f4786, %f4807, %f5237;
	mul.f32 	%f5239, %f8519, %f5238;
	sub.f32 	%f5240, %f5236, %f5239;
	add.f32 	%f8546, %f8546, %f5240;
	mul.f32 	%f5241, %f8519, %f5235;
	fma.rn.f32 	%f5242, %f8515, %f5238, %f5241;
	add.f32 	%f8578, %f8578, %f5242;
	mul.f32 	%f5243, %f4786, %f4806;
	mul.f32 	%f5244, %f4790, %f4808;
	sub.f32 	%f5245, %f5243, %f5244;
	mul.f32 	%f5246, %f8515, %f5245;
	mul.f32 	%f5247, %f4790, %f4806;
	fma.rn.f32 	%f5248, %f4786, %f4808, %f5247;
	mul.f32 	%f5249, %f8519, %f5248;
	sub.f32 	%f5250, %f5246, %f5249;
	add.f32 	%f8545, %f8545, %f5250;
	mul.f32 	%f5251, %f8519, %f5245;
	fma.rn.f32 	%f5252, %f8515, %f5248, %f5251;
	add.f32 	%f8577, %f8577, %f5252;
	mul.f32 	%f5253, %f4787, %f4801;
	mul.f32 	%f5254, %f4791, %f4803;
	sub.f32 	%f5255, %f5253, %f5254;
	mul.f32 	%f5256, %f8516, %f5255;
	mul.f32 	%f5257, %f4791, %f4801;
	fma.rn.f32 	%f5258, %f4787, %f4803, %f5257;
	mul.f32 	%f5259, %f8520, %f5258;
	sub.f32 	%f5260, %f5256, %f5259;
	add.f32 	%f8544, %f8544, %f5260;
	mul.f32 	%f5261, %f8520, %f5255;
	fma.rn.f32 	%f5262, %f8516, %f5258, %f5261;
	add.f32 	%f8576, %f8576, %f5262;
	mul.f32 	%f5263, %f4787, %f4802;
	mul.f32 	%f5264, %f4791, %f4804;
	sub.f32 	%f5265, %f5263, %f5264;
	mul.f32 	%f5266, %f8516, %f5265;
	mul.f32 	%f5267, %f4791, %f4802;
	fma.rn.f32 	%f5268, %f4787, %f4804, %f5267;
	mul.f32 	%f5269, %f8520, %f5268;
	sub.f32 	%f5270, %f5266, %f5269;
	add.f32 	%f8543, %f8543, %f5270;
	mul.f32 	%f5271, %f8520, %f5265;
	fma.rn.f32 	%f5272, %f8516, %f5268, %f5271;
	add.f32 	%f8575, %f8575, %f5272;
	mul.f32 	%f5273, %f4787, %f4805;
	mul.f32 	%f5274, %f4791, %f4807;
	sub.f32 	%f5275, %f5273, %f5274;
	mul.f32 	%f5276, %f8515, %f5275;
	mul.f32 	%f5277, %f4791, %f4805;
	fma.rn.f32 	%f5278, %f4787, %f4807, %f5277;
	mul.f32 	%f5279, %f8519, %f5278;
	sub.f32 	%f5280, %f5276, %f5279;
	add.f32 	%f8542, %f8542, %f5280;
	mul.f32 	%f5281, %f8519, %f5275;
	fma.rn.f32 	%f5282, %f8515, %f5278, %f5281;
	add.f32 	%f8574, %f8574, %f5282;
	mul.f32 	%f5283, %f4787, %f4806;
	mul.f32 	%f5284, %f4791, %f4808;
	sub.f32 	%f5285, %f5283, %f5284;
	mul.f32 	%f5286, %f8515, %f5285;
	mul.f32 	%f5287, %f4791, %f4806;
	fma.rn.f32 	%f5288, %f4787, %f4808, %f5287;
	mul.f32 	%f5289, %f8519, %f5288;
	sub.f32 	%f5290, %f5286, %f5289;
	add.f32 	%f8541, %f8541, %f5290;
	mul.f32 	%f5291, %f8519, %f5285;
	fma.rn.f32 	%f5292, %f8515, %f5288, %f5291;
	add.f32 	%f8573, %f8573, %f5292;
	mul.f32 	%f5293, %f4788, %f4801;
	mul.f32 	%f5294, %f4792, %f4803;
	sub.f32 	%f5295, %f5293, %f5294;
	mul.f32 	%f5296, %f8516, %f5295;
	mul.f32 	%f5297, %f4792, %f4801;
	fma.rn.f32 	%f5298, %f4788, %f4803, %f5297;
	mul.f32 	%f5299, %f8520, %f5298;
	sub.f32 	%f5300, %f5296, %f5299;
	add.f32 	%f8540, %f8540, %f5300;
	mul.f32 	%f5301, %f8520, %f5295;
	fma.rn.f32 	%f5302, %f8516, %f5298, %f5301;
	add.f32 	%f8572, %f8572, %f5302;
	mul.f32 	%f5303, %f4788, %f4802;
	mul.f32 	%f5304, %f4792, %f4804;
	sub.f32 	%f5305, %f5303, %f5304;
	mul.f32 	%f5306, %f8516, %f5305;
	mul.f32 	%f5307, %f4792, %f4802;
	fma.rn.f32 	%f5308, %f4788, %f4804, %f5307;
	mul.f32 	%f5309, %f8520, %f5308;
	sub.f32 	%f5310, %f5306, %f5309;
	add.f32 	%f8539, %f8539, %f5310;
	mul.f32 	%f5311, %f8520, %f5305;
	fma.rn.f32 	%f5312, %f8516, %f5308, %f5311;
	add.f32 	%f8571, %f8571, %f5312;
	mul.f32 	%f5313, %f4788, %f4805;
	mul.f32 	%f5314, %f4792, %f4807;
	sub.f32 	%f5315, %f5313, %f5314;
	mul.f32 	%f5316, %f8515, %f5315;
	mul.f32 	%f5317, %f4792, %f4805;
	fma.rn.f32 	%f5318, %f4788, %f4807, %f5317;
	mul.f32 	%f5319, %f8519, %f5318;
	sub.f32 	%f5320, %f5316, %f5319;
	add.f32 	%f8538, %f8538, %f5320;
	mul.f32 	%f5321, %f8519, %f5315;
	fma.rn.f32 	%f5322, %f8515, %f5318, %f5321;
	add.f32 	%f8570, %f8570, %f5322;
	mul.f32 	%f5323, %f4788, %f4806;
	mul.f32 	%f5324, %f4792, %f4808;
	sub.f32 	%f5325, %f5323, %f5324;
	mul.f32 	%f5326, %f8515, %f5325;
	mul.f32 	%f5327, %f4792, %f4806;
	fma.rn.f32 	%f5328, %f4788, %f4808, %f5327;
	mul.f32 	%f5329, %f8519, %f5328;
	sub.f32 	%f5330, %f5326, %f5329;
	add.f32 	%f8537, %f8537, %f5330;
	mul.f32 	%f5331, %f8519, %f5325;
	fma.rn.f32 	%f5332, %f8515, %f5328, %f5331;
	add.f32 	%f8569, %f8569, %f5332;
	mul.f32 	%f5333, %f4793, %f4801;
	mul.f32 	%f5334, %f4797, %f4803;
	sub.f32 	%f5335, %f5333, %f5334;
	mul.f32 	%f5336, %f8514, %f5335;
	mul.f32 	%f5337, %f4797, %f4801;
	fma.rn.f32 	%f5338, %f4793, %f4803, %f5337;
	mul.f32 	%f5339, %f8518, %f5338;
	sub.f32 	%f5340, %f5336, %f5339;
	add.f32 	%f8536, %f8536, %f5340;
	mul.f32 	%f5341, %f8518, %f5335;
	fma.rn.f32 	%f5342, %f8514, %f5338, %f5341;
	add.f32 	%f8568, %f8568, %f5342;
	mul.f32 	%f5343, %f4793, %f4802;
	mul.f32 	%f5344, %f4797, %f4804;
	sub.f32 	%f5345, %f5343, %f5344;
	mul.f32 	%f5346, %f8514, %f5345;
	mul.f32 	%f5347, %f4797, %f4802;
	fma.rn.f32 	%f5348, %f4793, %f4804, %f5347;
	mul.f32 	%f5349, %f8518, %f5348;
	sub.f32 	%f5350, %f5346, %f5349;
	add.f32 	%f8535, %f8535, %f5350;
	mul.f32 	%f5351, %f8518, %f5345;
	fma.rn.f32 	%f5352, %f8514, %f5348, %f5351;
	add.f32 	%f8567, %f8567, %f5352;
	mul.f32 	%f5353, %f4793, %f4805;
	mul.f32 	%f5354, %f4797, %f4807;
	sub.f32 	%f5355, %f5353, %f5354;
	mul.f32 	%f5356, %f8513, %f5355;
	mul.f32 	%f5357, %f4797, %f4805;
	fma.rn.f32 	%f5358, %f4793, %f4807, %f5357;
	mul.f32 	%f5359, %f8517, %f5358;
	sub.f32 	%f5360, %f5356, %f5359;
	add.f32 	%f8534, %f8534, %f5360;
	mul.f32 	%f5361, %f8517, %f5355;
	fma.rn.f32 	%f5362, %f8513, %f5358, %f5361;
	add.f32 	%f8566, %f8566, %f5362;
	mul.f32 	%f5363, %f4793, %f4806;
	mul.f32 	%f5364, %f4797, %f4808;
	sub.f32 	%f5365, %f5363, %f5364;
	mul.f32 	%f5366, %f8513, %f5365;
	mul.f32 	%f5367, %f4797, %f4806;
	fma.rn.f32 	%f5368, %f4793, %f4808, %f5367;
	mul.f32 	%f5369, %f8517, %f5368;
	sub.f32 	%f5370, %f5366, %f5369;
	add.f32 	%f8533, %f8533, %f5370;
	mul.f32 	%f5371, %f8517, %f5365;
	fma.rn.f32 	%f5372, %f8513, %f5368, %f5371;
	add.f32 	%f8565, %f8565, %f5372;
	mul.f32 	%f5373, %f4794, %f4801;
	mul.f32 	%f5374, %f4798, %f4803;
	sub.f32 	%f5375, %f5373, %f5374;
	mul.f32 	%f5376, %f8514, %f5375;
	mul.f32 	%f5377, %f4798, %f4801;
	fma.rn.f32 	%f5378, %f4794, %f4803, %f5377;
	mul.f32 	%f5379, %f8518, %f5378;
	sub.f32 	%f5380, %f5376, %f5379;
	add.f32 	%f8532, %f8532, %f5380;
	mul.f32 	%f5381, %f8518, %f5375;
	fma.rn.f32 	%f5382, %f8514, %f5378, %f5381;
	add.f32 	%f8564, %f8564, %f5382;
	mul.f32 	%f5383, %f4794, %f4802;
	mul.f32 	%f5384, %f4798, %f4804;
	sub.f32 	%f5385, %f5383, %f5384;
	mul.f32 	%f5386, %f8514, %f5385;
	mul.f32 	%f5387, %f4798, %f4802;
	fma.rn.f32 	%f5388, %f4794, %f4804, %f5387;
	mul.f32 	%f5389, %f8518, %f5388;
	sub.f32 	%f5390, %f5386, %f5389;
	add.f32 	%f8531, %f8531, %f5390;
	mul.f32 	%f5391, %f8518, %f5385;
	fma.rn.f32 	%f5392, %f8514, %f5388, %f5391;
	add.f32 	%f8563, %f8563, %f5392;
	mul.f32 	%f5393, %f4794, %f4805;
	mul.f32 	%f5394, %f4798, %f4807;
	sub.f32 	%f5395, %f5393, %f5394;
	mul.f32 	%f5396, %f8513, %f5395;
	mul.f32 	%f5397, %f4798, %f4805;
	fma.rn.f32 	%f5398, %f4794, %f4807, %f5397;
	mul.f32 	%f5399, %f8517, %f5398;
	sub.f32 	%f5400, %f5396, %f5399;
	add.f32 	%f8530, %f8530, %f5400;
	mul.f32 	%f5401, %f8517, %f5395;
	fma.rn.f32 	%f5402, %f8513, %f5398, %f5401;
	add.f32 	%f8562, %f8562, %f5402;
	mul.f32 	%f5403, %f4794, %f4806;
	mul.f32 	%f5404, %f4798, %f4808;
	sub.f32 	%f5405, %f5403, %f5404;
	mul.f32 	%f5406, %f8513, %f5405;
	mul.f32 	%f5407, %f4798, %f4806;
	fma.rn.f32 	%f5408, %f4794, %f4808, %f5407;
	mul.f32 	%f5409, %f8517, %f5408;
	sub.f32 	%f5410, %f5406, %f5409;
	add.f32 	%f8529, %f8529, %f5410;
	mul.f32 	%f5411, %f8517, %f5405;
	fma.rn.f32 	%f5412, %f8513, %f5408, %f5411;
	add.f32 	%f8561, %f8561, %f5412;
	mul.f32 	%f5413, %f4795, %f4801;
	mul.f32 	%f5414, %f4799, %f4803;
	sub.f32 	%f5415, %f5413, %f5414;
	mul.f32 	%f5416, %f8514, %f5415;
	mul.f32 	%f5417, %f4799, %f4801;
	fma.rn.f32 	%f5418, %f4795, %f4803, %f5417;
	mul.f32 	%f5419, %f8518, %f5418;
	sub.f32 	%f5420, %f5416, %f5419;
	add.f32 	%f8528, %f8528, %f5420;
	mul.f32 	%f5421, %f8518, %f5415;
	fma.rn.f32 	%f5422, %f8514, %f5418, %f5421;
	add.f32 	%f8560, %f8560, %f5422;
	mul.f32 	%f5423, %f4795, %f4802;
	mul.f32 	%f5424, %f4799, %f4804;
	sub.f32 	%f5425, %f5423, %f5424;
	mul.f32 	%f5426, %f8514, %f5425;
	mul.f32 	%f5427, %f4799, %f4802;
	fma.rn.f32 	%f5428, %f4795, %f4804, %f5427;
	mul.f32 	%f5429, %f8518, %f5428;
	sub.f32 	%f5430, %f5426, %f5429;
	add.f32 	%f8527, %f8527, %f5430;
	mul.f32 	%f5431, %f8518, %f5425;
	fma.rn.f32 	%f5432, %f8514, %f5428, %f5431;
	add.f32 	%f8559, %f8559, %f5432;
	mul.f32 	%f5433, %f4795, %f4805;
	mul.f32 	%f5434, %f4799, %f4807;
	sub.f32 	%f5435, %f5433, %f5434;
	mul.f32 	%f5436, %f8513, %f5435;
	mul.f32 	%f5437, %f4799, %f4805;
	fma.rn.f32 	%f5438, %f4795, %f4807, %f5437;
	mul.f32 	%f5439, %f8517, %f5438;
	sub.f32 	%f5440, %f5436, %f5439;
	add.f32 	%f8526, %f8526, %f5440;
	mul.f32 	%f5441, %f8517, %f5435;
	fma.rn.f32 	%f5442, %f8513, %f5438, %f5441;
	add.f32 	%f8558, %f8558, %f5442;
	mul.f32 	%f5443, %f4795, %f4806;
	mul.f32 	%f5444, %f4799, %f4808;
	sub.f32 	%f5445, %f5443, %f5444;
	mul.f32 	%f5446, %f8513, %f5445;
	mul.f32 	%f5447, %f4799, %f4806;
	fma.rn.f32 	%f5448, %f4795, %f4808, %f5447;
	mul.f32 	%f5449, %f8517, %f5448;
	sub.f32 	%f5450, %f5446, %f5449;
	add.f32 	%f8525, %f8525, %f5450;
	mul.f32 	%f5451, %f8517, %f5445;
	fma.rn.f32 	%f5452, %f8513, %f5448, %f5451;
	add.f32 	%f8557, %f8557, %f5452;
	mul.f32 	%f5453, %f4796, %f4801;
	mul.f32 	%f5454, %f4800, %f4803;
	sub.f32 	%f5455, %f5453, %f5454;
	mul.f32 	%f5456, %f8514, %f5455;
	mul.f32 	%f5457, %f4800, %f4801;
	fma.rn.f32 	%f5458, %f4796, %f4803, %f5457;
	mul.f32 	%f5459, %f8518, %f5458;
	sub.f32 	%f5460, %f5456, %f5459;
	add.f32 	%f8524, %f8524, %f5460;
	mul.f32 	%f5461, %f8518, %f5455;
	fma.rn.f32 	%f5462, %f8514, %f5458, %f5461;
	add.f32 	%f8556, %f8556, %f5462;
	mul.f32 	%f5463, %f4796, %f4802;
	mul.f32 	%f5464, %f4800, %f4804;
	sub.f32 	%f5465, %f5463, %f5464;
	mul.f32 	%f5466, %f8514, %f5465;
	mul.f32 	%f5467, %f4800, %f4802;
	fma.rn.f32 	%f5468, %f4796, %f4804, %f5467;
	mul.f32 	%f5469, %f8518, %f5468;
	sub.f32 	%f5470, %f5466, %f5469;
	add.f32 	%f8523, %f8523, %f5470;
	mul.f32 	%f5471, %f8518, %f5465;
	fma.rn.f32 	%f5472, %f8514, %f5468, %f5471;
	add.f32 	%f8555, %f8555, %f5472;
	mul.f32 	%f5473, %f4796, %f4805;
	mul.f32 	%f5474, %f4800, %f4807;
	sub.f32 	%f5475, %f5473, %f5474;
	mul.f32 	%f5476, %f8513, %f5475;
	mul.f32 	%f5477, %f4800, %f4805;
	fma.rn.f32 	%f5478, %f4796, %f4807, %f5477;
	mul.f32 	%f5479, %f8517, %f5478;
	sub.f32 	%f5480, %f5476, %f5479;
	add.f32 	%f8522, %f8522, %f5480;
	mul.f32 	%f5481, %f8517, %f5475;
	fma.rn.f32 	%f5482, %f8513, %f5478, %f5481;
	add.f32 	%f8554, %f8554, %f5482;
	mul.f32 	%f5483, %f4796, %f4806;
	mul.f32 	%f5484, %f4800, %f4808;
	sub.f32 	%f5485, %f5483, %f5484;
	mul.f32 	%f5486, %f8513, %f5485;
	mul.f32 	%f5487, %f4800, %f4806;
	fma.rn.f32 	%f5488, %f4796, %f4808, %f5487;
	mul.f32 	%f5489, %f8517, %f5488;
	sub.f32 	%f5490, %f5486, %f5489;
	add.f32 	%f8521, %f8521, %f5490;
	mul.f32 	%f5491, %f8517, %f5485;
	fma.rn.f32 	%f5492, %f8513, %f5488, %f5491;
	add.f32 	%f8553, %f8553, %f5492;
$L__BB0_190:
	ld.param.u32 	%r1835, [kernel_param_23];
	cvt.u64.u32 	%rd285, %r1835;
	add.s32 	%r162, %r1844, -1;
	setp.gt.s32 	%p584, %r1844, 1;
	add.s64 	%rd652, %rd652, %rd285;
	add.s64 	%rd653, %rd653, %rd285;
	add.s64 	%rd654, %rd654, 32;
	add.s64 	%rd655, %rd655, 32;
	mov.u32 	%r1844, %r162;
	@%p584 bra 	$L__BB0_30;
$L__BB0_191:
	setp.eq.s32 	%p585, %r1846, %r1855;
	@%p585 bra 	$L__BB0_192;
	bra.uni 	$L__BB0_207;
$L__BB0_192:
	ld.param.u32 	%r1793, [kernel_param_13];
	shl.b32 	%r866, %r1845, 2;
	add.s32 	%r863, %r866, %r259;
	// begin inline asm
	ld.shared.s32 {%r862}, [%r863];

	// end inline asm
	add.s32 	%r865, %r866, %r260;
	// begin inline asm
	ld.shared.s32 {%r864}, [%r865];

	// end inline asm
	add.s32 	%r1845, %r1845, 1;
	setp.ge.s32 	%p586, %r1845, %r1793;
	@%p586 bra 	$L__BB0_194;
	shl.b32 	%r869, %r1845, 2;
	add.s32 	%r868, %r869, %r261;
	// begin inline asm
	ld.shared.s32 {%r1855}, [%r868];

	// end inline asm
$L__BB0_194:
	setp.eq.s32 	%p587, %r1842, -1;
	setp.eq.s32 	%p588, %r1840, -1;
	setp.eq.s32 	%p589, %r1838, -1;
	bar.sync 	0;
	setp.lt.s32 	%p590, %r1836, %r862;
	setp.lt.s32 	%p591, %r862, %r1838;
	or.pred  	%p592, %p590, %p591;
	setp.eq.s32 	%p593, %r1836, -1;
	or.pred  	%p594, %p592, %p593;
	or.pred  	%p595, %p594, %p589;
	setp.lt.s32 	%p596, %r1840, %r864;
	or.pred  	%p597, %p595, %p596;
	setp.lt.s32 	%p598, %r864, %r1842;
	or.pred  	%p599, %p597, %p598;
	or.pred  	%p600, %p599, %p588;
	or.pred  	%p601, %p600, %p587;
	mov.f32 	%f8516, 0f00000000;
	mov.f32 	%f8520, %f8516;
	@%p601 bra 	$L__BB0_196;
	ld.param.u64 	%rd621, [kernel_param_4];
	ld.param.u64 	%rd560, [kernel_param_3];
	ld.param.u32 	%r1752, [kernel_param_2];
	ld.param.u32 	%r1683, [kernel_param_1];
	ld.param.u32 	%r1613, [kernel_param_0];
	sub.s32 	%r870, %r1836, %r1683;
	sub.s32 	%r871, %r1840, %r1752;
	mad.lo.s32 	%r872, %r870, %r1613, %r871;
	mul.lo.s32 	%r873, %r1613, %r1613;
	mul.lo.s32 	%r874, %r873, %r873;
	mul.lo.s32 	%r875, %r874, %r872;
	sub.s32 	%r876, %r1683, %r1838;
	sub.s32 	%r877, %r1752, %r1842;
	mad.lo.s32 	%r878, %r876, %r1613, %r877;
	sub.s32 	%r879, %r1836, %r862;
	mad.lo.s32 	%r880, %r878, %r1613, %r879;
	sub.s32 	%r881, %r875, %r864;
	add.s32 	%r882, %r881, %r1840;
	mad.lo.s32 	%r883, %r880, %r1613, %r882;
	cvta.to.global.u64 	%rd286, %rd560;
	mul.wide.s32 	%rd287, %r883, 4;
	add.s64 	%rd288, %rd286, %rd287;
	ld.global.f32 	%f8516, [%rd288];
	cvta.to.global.u64 	%rd289, %rd621;
	add.s64 	%rd290, %rd289, %rd287;
	ld.global.f32 	%f8520, [%rd290];
$L__BB0_196:
	mov.f32 	%f8515, 0f00000000;
	mov.f32 	%f8519, 0f00000000;
	@%p590 bra 	$L__BB0_200;
	setp.lt.s32 	%p605, %r862, %r1839;
	setp.eq.s32 	%p606, %r1839, -1;
	or.pred  	%p607, %p606, %p593;
	or.pred  	%p608, %p607, %p605;
	or.pred  	%p609, %p608, %p596;
	@%p609 bra 	$L__BB0_200;
	setp.eq.s32 	%p610, %r1840, -1;
	setp.lt.s32 	%p611, %r864, %r1843;
	setp.eq.s32 	%p612, %r1843, -1;
	or.pred  	%p613, %p610, %p612;
	or.pred  	%p614, %p613, %p611;
	@%p614 bra 	$L__BB0_200;
	ld.param.u64 	%rd622, [kernel_param_4];
	ld.param.u64 	%rd561, [kernel_param_3];
	ld.param.u32 	%r1753, [kernel_param_2];
	ld.param.u32 	%r1684, [kernel_param_1];
	ld.param.u32 	%r1614, [kernel_param_0];
	sub.s32 	%r884, %r1836, %r1684;
	sub.s32 	%r885, %r1840, %r1753;
	mad.lo.s32 	%r886, %r884, %r1614, %r885;
	mul.lo.s32 	%r887, %r1614, %r1614;
	mul.lo.s32 	%r888, %r887, %r887;
	mul.lo.s32 	%r889, %r888, %r886;
	sub.s32 	%r890, %r1684, %r1839;
	sub.s32 	%r891, %r1753, %r1843;
	mad.lo.s32 	%r892, %r890, %r1614, %r891;
	sub.s32 	%r893, %r1836, %r862;
	mad.lo.s32 	%r894, %r892, %r1614, %r893;
	sub.s32 	%r895, %r889, %r864;
	add.s32 	%r896, %r895, %r1840;
	mad.lo.s32 	%r897, %r894, %r1614, %r896;
	cvta.to.global.u64 	%rd291, %rd561;
	mul.wide.s32 	%rd292, %r897, 4;
	add.s64 	%rd293, %rd291, %rd292;
	ld.global.f32 	%f8515, [%rd293];
	cvta.to.global.u64 	%rd294, %rd622;
	add.s64 	%rd295, %rd294, %rd292;
	ld.global.f32 	%f8519, [%rd295];
$L__BB0_200:
	setp.lt.s32 	%p615, %r864, %r1842;
	setp.lt.s32 	%p616, %r862, %r1838;
	setp.eq.s32 	%p617, %r1841, -1;
	setp.eq.s32 	%p618, %r1842, -1;
	setp.eq.s32 	%p619, %r1838, -1;
	setp.lt.s32 	%p620, %r1837, %r862;
	or.pred  	%p621, %p620, %p616;
	setp.eq.s32 	%p622, %r1837, -1;
	or.pred  	%p623, %p621, %p622;
	or.pred  	%p624, %p623, %p619;
	setp.lt.s32 	%p625, %r1841, %r864;
	or.pred  	%p626, %p624, %p625;
	or.pred  	%p627, %p626, %p615;
	or.pred  	%p628, %p627, %p617;
	or.pred  	%p629, %p628, %p618;
	mov.f32 	%f8514, 0f00000000;
	mov.f32 	%f8518, %f8514;
	@%p629 bra 	$L__BB0_202;
	ld.param.u64 	%rd623, [kernel_param_4];
	ld.param.u64 	%rd562, [kernel_param_3];
	ld.param.u32 	%r1754, [kernel_param_2];
	ld.param.u32 	%r1685, [kernel_param_1];
	ld.param.u32 	%r1615, [kernel_param_0];
	sub.s32 	%r898, %r1837, %r1685;
	sub.s32 	%r899, %r1841, %r1754;
	mad.lo.s32 	%r900, %r898, %r1615, %r899;
	mul.lo.s32 	%r901, %r1615, %r1615;
	mul.lo.s32 	%r902, %r901, %r901;
	mul.lo.s32 	%r903, %r902, %r900;
	sub.s32 	%r904, %r1685, %r1838;
	sub.s32 	%r905, %r1754, %r1842;
	mad.lo.s32 	%r906, %r904, %r1615, %r905;
	sub.s32 	%r907, %r1837, %r862;
	mad.lo.s32 	%r908, %r906, %r1615, %r907;
	sub.s32 	%r909, %r903, %r864;
	add.s32 	%r910, %r909, %r1841;
	mad.lo.s32 	%r911, %r908, %r1615, %r910;
	cvta.to.global.u64 	%rd296, %rd562;
	mul.wide.s32 	%rd297, %r911, 4;
	add.s64 	%rd298, %rd296, %rd297;
	ld.global.f32 	%f8514, [%rd298];
	cvta.to.global.u64 	%rd299, %rd623;
	add.s64 	%rd300, %rd299, %rd297;
	ld.global.f32 	%f8518, [%rd300];
$L__BB0_202:
	mov.f32 	%f8513, 0f00000000;
	mov.f32 	%f8517, 0f00000000;
	@%p620 bra 	$L__BB0_206;
	setp.lt.s32 	%p633, %r862, %r1839;
	setp.eq.s32 	%p634, %r1839, -1;
	or.pred  	%p635, %p634, %p622;
	or.pred  	%p636, %p635, %p633;
	or.pred  	%p637, %p636, %p625;
	@%p637 bra 	$L__BB0_206;
	setp.eq.s32 	%p638, %r1841, -1;
	setp.lt.s32 	%p639, %r864, %r1843;
	setp.eq.s32 	%p640, %r1843, -1;
	or.pred  	%p641, %p638, %p640;
	or.pred  	%p642, %p641, %p639;
	@%p642 bra 	$L__BB0_206;
	ld.param.u64 	%rd624, [kernel_param_4];
	ld.param.u64 	%rd563, [kernel_param_3];
	ld.param.u32 	%r1755, [kernel_param_2];
	ld.param.u32 	%r1686, [kernel_param_1];
	ld.param.u32 	%r1616, [kernel_param_0];
	sub.s32 	%r912, %r1837, %r1686;
	sub.s32 	%r913, %r1841, %r1755;
	mad.lo.s32 	%r914, %r912, %r1616, %r913;
	mul.lo.s32 	%r915, %r1616, %r1616;
	mul.lo.s32 	%r916, %r915, %r915;
	mul.lo.s32 	%r917, %r916, %r914;
	sub.s32 	%r918, %r1686, %r1839;
	sub.s32 	%r919, %r1755, %r1843;
	mad.lo.s32 	%r920, %r918, %r1616, %r919;
	sub.s32 	%r921, %r1837, %r862;
	mad.lo.s32 	%r922, %r920, %r1616, %r921;
	sub.s32 	%r923, %r917, %r864;
	add.s32 	%r924, %r923, %r1841;
	mad.lo.s32 	%r925, %r922, %r1616, %r924;
	cvta.to.global.u64 	%rd301, %rd563;
	mul.wide.s32 	%rd302, %r925, 4;
	add.s64 	%rd303, %rd301, %rd302;
	ld.global.f32 	%f8513, [%rd303];
	cvta.to.global.u64 	%rd304, %rd624;
	add.s64 	%rd305, %rd304, %rd302;
	ld.global.f32 	%f8517, [%rd305];
$L__BB0_206:
	bar.sync 	0;
$L__BB0_207:
	add.s32 	%r934, %r1846, 1;
	add.s32 	%r926, %r1851, 528;
	// begin inline asm
	ld.shared.v4.f32 {%f5501, %f5502, %f5503, %f5504}, [%r926];

	// end inline asm
	add.s32 	%r927, %r1852, 528;
	// begin inline asm
	ld.shared.v4.f32 {%f5505, %f5506, %f5507, %f5508}, [%r927];

	// end inline asm
	add.s32 	%r928, %r1851, 592;
	// begin inline asm
	ld.shared.v4.f32 {%f5509, %f5510, %f5511, %f5512}, [%r928];

	// end inline asm
	add.s32 	%r929, %r1852, 592;
	// begin inline asm
	ld.shared.v4.f32 {%f5513, %f5514, %f5515, %f5516}, [%r929];

	// end inline asm
	add.s32 	%r930, %r1853, 256;
	// begin inline asm
	ld.shared.v2.f32 {%f5517, %f5518}, [%r930];

	// end inline asm
	add.s32 	%r931, %r1854, 256;
	// begin inline asm
	ld.shared.v2.f32 {%f5519, %f5520}, [%r931];

	// end inline asm
	add.s32 	%r932, %r1853, 320;
	// begin inline asm
	ld.shared.v2.f32 {%f5521, %f5522}, [%r932];

	// end inline asm
	add.s32 	%r933, %r1854, 320;
	// begin inline asm
	ld.shared.v2.f32 {%f5523, %f5524}, [%r933];

	// end inline asm
	mul.f32 	%f5525, %f8496, %f8508;
	mul.f32 	%f5526, %f8504, %f8512;
	sub.f32 	%f5527, %f5525, %f5526;
	mul.f32 	%f5528, %f8516, %f5527;
	mul.f32 	%f5529, %f8504, %f8508;
	fma.rn.f32 	%f5530, %f8496, %f8512, %f5529;
	mul.f32 	%f5531, %f8520, %f5530;
	sub.f32 	%f5532, %f5528, %f5531;
	add.f32 	%f1765, %f8552, %f5532;
	mul.f32 	%f5533, %f8520, %f5527;
	fma.rn.f32 	%f5534, %f8516, %f5530, %f5533;
	add.f32 	%f1766, %f8584, %f5534;
	mul.f32 	%f5535, %f8496, %f8507;
	mul.f32 	%f5536, %f8504, %f8511;
	sub.f32 	%f5537, %f5535, %f5536;
	mul.f32 	%f5538, %f8516, %f5537;
	mul.f32 	%f5539, %f8504, %f8507;
	fma.rn.f32 	%f5540, %f8496, %f8511, %f5539;
	mul.f32 	%f5541, %f8520, %f5540;
	sub.f32 	%f5542, %f5538, %f5541;
	add.f32 	%f1767, %f8551, %f5542;
	mul.f32 	%f5543, %f8520, %f5537;
	fma.rn.f32 	%f5544, %f8516, %f5540, %f5543;
	add.f32 	%f1768, %f8583, %f5544;
	mul.f32 	%f5545, %f8496, %f8506;
	mul.f32 	%f5546, %f8504, %f8510;
	sub.f32 	%f5547, %f5545, %f5546;
	mul.f32 	%f5548, %f8515, %f5547;
	mul.f32 	%f5549, %f8504, %f8506;
	fma.rn.f32 	%f5550, %f8496, %f8510, %f5549;
	mul.f32 	%f5551, %f8519, %f5550;
	sub.f32 	%f5552, %f5548, %f5551;
	add.f32 	%f1769, %f8550, %f5552;
	mul.f32 	%f5553, %f8519, %f5547;
	fma.rn.f32 	%f5554, %f8515, %f5550, %f5553;
	add.f32 	%f1770, %f8582, %f5554;
	mul.f32 	%f5555, %f8496, %f8505;
	mul.f32 	%f5556, %f8504, %f8509;
	sub.f32 	%f5557, %f5555, %f5556;
	mul.f32 	%f5558, %f8515, %f5557;
	mul.f32 	%f5559, %f8504, %f8505;
	fma.rn.f32 	%f5560, %f8496, %f8509, %f5559;
	mul.f32 	%f5561, %f8519, %f5560;
	sub.f32 	%f5562, %f5558, %f5561;
	add.f32 	%f1771, %f8549, %f5562;
	mul.f32 	%f5563, %f8519, %f5557;
	fma.rn.f32 	%f5564, %f8515, %f5560, %f5563;
	add.f32 	%f1772, %f8581, %f5564;
	mul.f32 	%f5565, %f8495, %f8508;
	mul.f32 	%f5566, %f8503, %f8512;
	sub.f32 	%f5567, %f5565, %f5566;
	mul.f32 	%f5568, %f8516, %f5567;
	mul.f32 	%f5569, %f8503, %f8508;
	fma.rn.f32 	%f5570, %f8495, %f8512, %f5569;
	mul.f32 	%f5571, %f8520, %f5570;
	sub.f32 	%f5572, %f5568, %f5571;
	add.f32 	%f1773, %f8548, %f5572;
	mul.f32 	%f5573, %f8520, %f5567;
	fma.rn.f32 	%f5574, %f8516, %f5570, %f5573;
	add.f32 	%f1774, %f8580, %f5574;
	mul.f32 	%f5575, %f8495, %f8507;
	mul.f32 	%f5576, %f8503, %f8511;
	sub.f32 	%f5577, %f5575, %f5576;
	mul.f32 	%f5578, %f8516, %f5577;
	mul.f32 	%f5579, %f8503, %f8507;
	fma.rn.f32 	%f5580, %f8495, %f8511, %f5579;
	mul.f32 	%f5581, %f8520, %f5580;
	sub.f32 	%f5582, %f5578, %f5581;
	add.f32 	%f1775, %f8547, %f5582;
	mul.f32 	%f5583, %f8520, %f5577;
	fma.rn.f32 	%f5584, %f8516, %f5580, %f5583;
	add.f32 	%f1776, %f8579, %f5584;
	mul.f32 	%f5585, %f8495, %f8506;
	mul.f32 	%f5586, %f8503, %f8510;
	sub.f32 	%f5587, %f5585, %f5586;
	mul.f32 	%f5588, %f8515, %f5587;
	mul.f32 	%f5589, %f8503, %f8506;
	fma.rn.f32 	%f5590, %f8495, %f8510, %f5589;
	mul.f32 	%f5591, %f8519, %f5590;
	sub.f32 	%f5592, %f5588, %f5591;
	add.f32 	%f1777, %f8546, %f5592;
	mul.f32 	%f5593, %f8519, %f5587;
	fma.rn.f32 	%f5594, %f8515, %f5590, %f5593;
	add.f32 	%f1778, %f8578, %f5594;
	mul.f32 	%f5595, %f8495, %f8505;
	mul.f32 	%f5596, %f8503, %f8509;
	sub.f32 	%f5597, %f5595, %f5596;
	mul.f32 	%f5598, %f8515, %f5597;
	mul.f32 	%f5599, %f8503, %f8505;
	fma.rn.f32 	%f5600, %f8495, %f8509, %f5599;
	mul.f32 	%f5601, %f8519, %f5600;
	sub.f32 	%f5602, %f5598, %f5601;
	add.f32 	%f1779, %f8545, %f5602;
	mul.f32 	%f5603, %f8519, %f5597;
	fma.rn.f32 	%f5604, %f8515, %f5600, %f5603;
	add.f32 	%f1780, %f8577, %f5604;
	mul.f32 	%f5605, %f8494, %f8508;
	mul.f32 	%f5606, %f8502, %f8512;
	sub.f32 	%f5607, %f5605, %f5606;
	mul.f32 	%f5608, %f8516, %f5607;
	mul.f32 	%f5609, %f8502, %f8508;
	fma.rn.f32 	%f5610, %f8494, %f8512, %f5609;
	mul.f32 	%f5611, %f8520, %f5610;
	sub.f32 	%f5612, %f5608, %f5611;
	add.f32 	%f1781, %f8544, %f5612;
	mul.f32 	%f5613, %f8520, %f5607;
	fma.rn.f32 	%f5614, %f8516, %f5610, %f5613;
	add.f32 	%f1782, %f8576, %f5614;
	mul.f32 	%f5615, %f8494, %f8507;
	mul.f32 	%f5616, %f8502, %f8511;
	sub.f32 	%f5617, %f5615, %f5616;
	mul.f32 	%f5618, %f8516, %f5617;
	mul.f32 	%f5619, %f8502, %f8507;
	fma.rn.f32 	%f5620, %f8494, %f8511, %f5619;
	mul.f32 	%f5621, %f8520, %f5620;
	sub.f32 	%f5622, %f5618, %f5621;
	add.f32 	%f1783, %f8543, %f5622;
	mul.f32 	%f5623, %f8520, %f5617;
	fma.rn.f32 	%f5624, %f8516, %f5620, %f5623;
	add.f32 	%f1784, %f8575, %f5624;
	mul.f32 	%f5625, %f8494, %f8506;
	mul.f32 	%f5626, %f8502, %f8510;
	sub.f32 	%f5627, %f5625, %f5626;
	mul.f32 	%f5628, %f8515, %f5627;
	mul.f32 	%f5629, %f8502, %f8506;
	fma.rn.f32 	%f5630, %f8494, %f8510, %f5629;
	mul.f32 	%f5631, %f8519, %f5630;
	sub.f32 	%f5632, %f5628, %f5631;
	add.f32 	%f1785, %f8542, %f5632;
	mul.f32 	%f5633, %f8519, %f5627;
	fma.rn.f32 	%f5634, %f8515, %f5630, %f5633;
	add.f32 	%f1786, %f8574, %f5634;
	mul.f32 	%f5635, %f8494, %f8505;
	mul.f32 	%f5636, %f8502, %f8509;
	sub.f32 	%f5637, %f5635, %f5636;
	mul.f32 	%f5638, %f8515, %f5637;
	mul.f32 	%f5639, %f8502, %f8505;
	fma.rn.f32 	%f5640, %f8494, %f8509, %f5639;
	mul.f32 	%f5641, %f8519, %f5640;
	sub.f32 	%f5642, %f5638, %f5641;
	add.f32 	%f1787, %f8541, %f5642;
	mul.f32 	%f5643, %f8519, %f5637;
	fma.rn.f32 	%f5644, %f8515, %f5640, %f5643;
	add.f32 	%f1788, %f8573, %f5644;
	mul.f32 	%f5645, %f8493, %f8508;
	mul.f32 	%f5646, %f8501, %f8512;
	sub.f32 	%f5647, %f5645, %f5646;
	mul.f32 	%f5648, %f8516, %f5647;
	mul.f32 	%f5649, %f8501, %f8508;
	fma.rn.f32 	%f5650, %f8493, %f8512, %f5649;
	mul.f32 	%f5651, %f8520, %f5650;
	sub.f32 	%f5652, %f5648, %f5651;
	add.f32 	%f1789, %f8540, %f5652;
	mul.f32 	%f5653, %f8520, %f5647;
	fma.rn.f32 	%f5654, %f8516, %f5650, %f5653;
	add.f32 	%f1790, %f8572, %f5654;
	mul.f32 	%f5655, %f8493, %f8507;
	mul.f32 	%f5656, %f8501, %f8511;
	sub.f32 	%f5657, %f5655, %f5656;
	mul.f32 	%f5658, %f8516, %f5657;
	mul.f32 	%f5659, %f8501, %f8507;
	fma.rn.f32 	%f5660, %f8493, %f8511, %f5659;
	mul.f32 	%f5661, %f8520, %f5660;
	sub.f32 	%f5662, %f5658, %f5661;
	add.f32 	%f1791, %f8539, %f5662;
	mul.f32 	%f5663, %f8520, %f5657;
	fma.rn.f32 	%f5664, %f8516, %f5660, %f5663;
	add.f32 	%f1792, %f8571, %f5664;
	mul.f32 	%f5665, %f8493, %f8506;
	mul.f32 	%f5666, %f8501, %f8510;
	sub.f32 	%f5667, %f5665, %f5666;
	mul.f32 	%f5668, %f8515, %f5667;
	mul.f32 	%f5669, %f8501, %f8506;
	fma.rn.f32 	%f5670, %f8493, %f8510, %f5669;
	mul.f32 	%f5671, %f8519, %f5670;
	sub.f32 	%f5672, %f5668, %f5671;
	add.f32 	%f1793, %f8538, %f5672;
	mul.f32 	%f5673, %f8519, %f5667;
	fma.rn.f32 	%f5674, %f8515, %f5670, %f5673;
	add.f32 	%f1794, %f8570, %f5674;
	mul.f32 	%f5675, %f8493, %f8505;
	mul.f32 	%f5676, %f8501, %f8509;
	sub.f32 	%f5677, %f5675, %f5676;
	mul.f32 	%f5678, %f8515, %f5677;
	mul.f32 	%f5679, %f8501, %f8505;
	fma.rn.f32 	%f5680, %f8493, %f8509, %f5679;
	mul.f32 	%f5681, %f8519, %f5680;
	sub.f32 	%f5682, %f5678, %f5681;
	add.f32 	%f1795, %f8537, %f5682;
	mul.f32 	%f5683, %f8519, %f5677;
	fma.rn.f32 	%f5684, %f8515, %f5680, %f5683;
	add.f32 	%f1796, %f8569, %f5684;
	mul.f32 	%f5685, %f8492, %f8508;
	mul.f32 	%f5686, %f8500, %f8512;
	sub.f32 	%f5687, %f5685, %f5686;
	mul.f32 	%f5688, %f8514, %f5687;
	mul.f32 	%f5689, %f8500, %f8508;
	fma.rn.f32 	%f5690, %f8492, %f8512, %f5689;
	mul.f32 	%f5691, %f8518, %f5690;
	sub.f32 	%f5692, %f5688, %f5691;
	add.f32 	%f1797, %f8536, %f5692;
	mul.f32 	%f5693, %f8518, %f5687;
	fma.rn.f32 	%f5694, %f8514, %f5690, %f5693;
	add.f32 	%f1798, %f8568, %f5694;
	mul.f32 	%f5695, %f8492, %f8507;
	mul.f32 	%f5696, %f8500, %f8511;
	sub.f32 	%f5697, %f5695, %f5696;
	mul.f32 	%f5698, %f8514, %f5697;
	mul.f32 	%f5699, %f8500, %f8507;
	fma.rn.f32 	%f5700, %f8492, %f8511, %f5699;
	mul.f32 	%f5701, %f8518, %f5700;
	sub.f32 	%f5702, %f5698, %f5701;
	add.f32 	%f1799, %f8535, %f5702;
	mul.f32 	%f5703, %f8518, %f5697;
	fma.rn.f32 	%f5704, %f8514, %f5700, %f5703;
	add.f32 	%f1800, %f8567, %f5704;
	mul.f32 	%f5705, %f8492, %f8506;
	mul.f32 	%f5706, %f8500, %f8510;
	sub.f32 	%f5707, %f5705, %f5706;
	mul.f32 	%f5708, %f8513, %f5707;
	mul.f32 	%f5709, %f8500, %f8506;
	fma.rn.f32 	%f5710, %f8492, %f8510, %f5709;
	mul.f32 	%f5711, %f8517, %f5710;
	sub.f32 	%f5712, %f5708, %f5711;
	add.f32 	%f1801, %f8534, %f5712;
	mul.f32 	%f5713, %f8517, %f5707;
	fma.rn.f32 	%f5714, %f8513, %f5710, %f5713;
	add.f32 	%f1802, %f8566, %f5714;
	mul.f32 	%f5715, %f8492, %f8505;
	mul.f32 	%f5716, %f8500, %f8509;
	sub.f32 	%f5717, %f5715, %f5716;
	mul.f32 	%f5718, %f8513, %f5717;
	mul.f32 	%f5719, %f8500, %f8505;
	fma.rn.f32 	%f5720, %f8492, %f8509, %f5719;
	mul.f32 	%f5721, %f8517, %f5720;
	sub.f32 	%f5722, %f5718, %f5721;
	add.f32 	%f1803, %f8533, %f5722;
	mul.f32 	%f5723, %f8517, %f5717;
	fma.rn.f32 	%f5724, %f8513, %f5720, %f5723;
	add.f32 	%f1804, %f8565, %f5724;
	mul.f32 	%f5725, %f8491, %f8508;
	mul.f32 	%f5726, %f8499, %f8512;
	sub.f32 	%f5727, %f5725, %f5726;
	mul.f32 	%f5728, %f8514, %f5727;
	mul.f32 	%f5729, %f8499, %f8508;
	fma.rn.f32 	%f5730, %f8491, %f8512, %f5729;
	mul.f32 	%f5731, %f8518, %f5730;
	sub.f32 	%f5732, %f5728, %f5731;
	add.f32 	%f1805, %f8532, %f5732;
	mul.f32 	%f5733, %f8518, %f5727;
	fma.rn.f32 	%f5734, %f8514, %f5730, %f5733;
	add.f32 	%f1806, %f8564, %f5734;
	mul.f32 	%f5735, %f8491, %f8507;
	mul.f32 	%f5736, %f8499, %f8511;
	sub.f32 	%f5737, %f5735, %f5736;
	mul.f32 	%f5738, %f8514, %f5737;
	mul.f32 	%f5739, %f8499, %f8507;
	fma.rn.f32 	%f5740, %f8491, %f8511, %f5739;
	mul.f32 	%f5741, %f8518, %f5740;
	sub.f32 	%f5742, %f5738, %f5741;
	add.f32 	%f1807, %f8531, %f5742;
	mul.f32 	%f5743, %f8518, %f5737;
	fma.rn.f32 	%f5744, %f8514, %f5740, %f5743;
	add.f32 	%f1808, %f8563, %f5744;
	mul.f32 	%f5745, %f8491, %f8506;
	mul.f32 	%f5746, %f8499, %f8510;
	sub.f32 	%f5747, %f5745, %f5746;
	mul.f32 	%f5748, %f8513, %f5747;
	mul.f32 	%f5749, %f8499, %f8506;
	fma.rn.f32 	%f5750, %f8491, %f8510, %f5749;
	mul.f32 	%f5751, %f8517, %f5750;
	sub.f32 	%f5752, %f5748, %f5751;
	add.f32 	%f1809, %f8530, %f5752;
	mul.f32 	%f5753, %f8517, %f5747;
	fma.rn.f32 	%f5754, %f8513, %f5750, %f5753;
	add.f32 	%f1810, %f8562, %f5754;
	mul.f32 	%f5755, %f8491, %f8505;
	mul.f32 	%f5756, %f8499, %f8509;
	sub.f32 	%f5757, %f5755, %f5756;
	mul.f32 	%f5758, %f8513, %f5757;
	mul.f32 	%f5759, %f8499, %f8505;
	fma.rn.f32 	%f5760, %f8491, %f8509, %f5759;
	mul.f32 	%f5761, %f8517, %f5760;
	sub.f32 	%f5762, %f5758, %f5761;
	add.f32 	%f1811, %f8529, %f5762;
	mul.f32 	%f5763, %f8517, %f5757;
	fma.rn.f32 	%f5764, %f8513, %f5760, %f5763;
	add.f32 	%f1812, %f8561, %f5764;
	mul.f32 	%f5765, %f8490, %f8508;
	mul.f32 	%f5766, %f8498, %f8512;
	sub.f32 	%f5767, %f5765, %f5766;
	mul.f32 	%f5768, %f8514, %f5767;
	mul.f32 	%f5769, %f8498, %f8508;
	fma.rn.f32 	%f5770, %f8490, %f8512, %f5769;
	mul.f32 	%f5771, %f8518, %f5770;
	sub.f32 	%f5772, %f5768, %f5771;
	add.f32 	%f1813, %f8528, %f5772;
	mul.f32 	%f5773, %f8518, %f5767;
	fma.rn.f32 	%f5774, %f8514, %f5770, %f5773;
	add.f32 	%f1814, %f8560, %f5774;
	mul.f32 	%f5775, %f8490, %f8507;
	mul.f32 	%f5776, %f8498, %f8511;
	sub.f32 	%f5777, %f5775, %f5776;
	mul.f32 	%f5778, %f8514, %f5777;
	mul.f32 	%f5779, %f8498, %f8507;
	fma.rn.f32 	%f5780, %f8490, %f8511, %f5779;
	mul.f32 	%f5781, %f8518, %f5780;
	sub.f32 	%f5782, %f5778, %f5781;
	add.f32 	%f1815, %f8527, %f5782;
	mul.f32 	%f5783, %f8518, %f5777;
	fma.rn.f32 	%f5784, %f8514, %f5780, %f5783;
	add.f32 	%f1816, %f8559, %f5784;
	mul.f32 	%f5785, %f8490, %f8506;
	mul.f32 	%f5786, %f8498, %f8510;
	sub.f32 	%f5787, %f5785, %f5786;
	mul.f32 	%f5788, %f8513, %f5787;
	mul.f32 	%f5789, %f8498, %f8506;
	fma.rn.f32 	%f5790, %f8490, %f8510, %f5789;
	mul.f32 	%f5791, %f8517, %f5790;
	sub.f32 	%f5792, %f5788, %f5791;
	add.f32 	%f1817, %f8526, %f5792;
	mul.f32 	%f5793, %f8517, %f5787;
	fma.rn.f32 	%f5794, %f8513, %f5790, %f5793;
	add.f32 	%f1818, %f8558, %f5794;
	mul.f32 	%f5795, %f8490, %f8505;
	mul.f32 	%f5796, %f8498, %f8509;
	sub.f32 	%f5797, %f5795, %f5796;
	mul.f32 	%f5798, %f8513, %f5797;
	mul.f32 	%f5799, %f8498, %f8505;
	fma.rn.f32 	%f5800, %f8490, %f8509, %f5799;
	mul.f32 	%f5801, %f8517, %f5800;
	sub.f32 	%f5802, %f5798, %f5801;
	add.f32 	%f1819, %f8525, %f5802;
	mul.f32 	%f5803, %f8517, %f5797;
	fma.rn.f32 	%f5804, %f8513, %f5800, %f5803;
	add.f32 	%f1820, %f8557, %f5804;
	mul.f32 	%f5805, %f8489, %f8508;
	mul.f32 	%f5806, %f8497, %f8512;
	sub.f32 	%f5807, %f5805, %f5806;
	mul.f32 	%f5808, %f8514, %f5807;
	mul.f32 	%f5809, %f8497, %f8508;
	fma.rn.f32 	%f5810, %f8489, %f8512, %f5809;
	mul.f32 	%f5811, %f8518, %f5810;
	sub.f32 	%f5812, %f5808, %f5811;
	add.f32 	%f1821, %f8524, %f5812;
	mul.f32 	%f5813, %f8518, %f5807;
	fma.rn.f32 	%f5814, %f8514, %f5810, %f5813;
	add.f32 	%f1822, %f8556, %f5814;
	mul.f32 	%f5815, %f8489, %f8507;
	mul.f32 	%f5816, %f8497, %f8511;
	sub.f32 	%f5817, %f5815, %f5816;
	mul.f32 	%f5818, %f8514, %f5817;
	mul.f32 	%f5819, %f8497, %f8507;
	fma.rn.f32 	%f5820, %f8489, %f8511, %f5819;
	mul.f32 	%f5821, %f8518, %f5820;
	sub.f32 	%f5822, %f5818, %f5821;
	add.f32 	%f1823, %f8523, %f5822;
	mul.f32 	%f5823, %f8518, %f5817;
	fma.rn.f32 	%f5824, %f8514, %f5820, %f5823;
	add.f32 	%f1824, %f8555, %f5824;
	mul.f32 	%f5825, %f8489, %f8506;
	mul.f32 	%f5826, %f8497, %f8510;
	sub.f32 	%f5827, %f5825, %f5826;
	mul.f32 	%f5828, %f8513, %f5827;
	mul.f32 	%f5829, %f8497, %f8506;
	fma.rn.f32 	%f5830, %f8489, %f8510, %f5829;
	mul.f32 	%f5831, %f8517, %f5830;
	sub.f32 	%f5832, %f5828, %f5831;
	add.f32 	%f1825, %f8522, %f5832;
	mul.f32 	%f5833, %f8517, %f5827;
	fma.rn.f32 	%f5834, %f8513, %f5830, %f5833;
	add.f32 	%f1826, %f8554, %f5834;
	mul.f32 	%f5835, %f8489, %f8505;
	mul.f32 	%f5836, %f8497, %f8509;
	sub.f32 	%f5837, %f5835, %f5836;
	mul.f32 	%f5838, %f8513, %f5837;
	mul.f32 	%f5839, %f8497, %f8505;
	fma.rn.f32 	%f5840, %f8489, %f8509, %f5839;
	mul.f32 	%f5841, %f8517, %f5840;
	sub.f32 	%f5842, %f5838, %f5841;
	add.f32 	%f1827, %f8521, %f5842;
	mul.f32 	%f5843, %f8517, %f5837;
	fma.rn.f32 	%f5844, %f8513, %f5840, %f5843;
	add.f32 	%f1828, %f8553, %f5844;
	setp.ne.s32 	%p643, %r934, %r1855;
	@%p643 bra 	$L__BB0_223;
	ld.param.u32 	%r1794, [kernel_param_13];
	shl.b32 	%r939, %r1845, 2;
	add.s32 	%r936, %r939, %r259;
	// begin inline asm
	ld.shared.s32 {%r935}, [%r936];

	// end inline asm
	add.s32 	%r938, %r939, %r260;
	// begin inline asm
	ld.shared.s32 {%r937}, [%r938];

	// end inline asm
	add.s32 	%r1845, %r1845, 1;
	setp.ge.s32 	%p644, %r1845, %r1794;
	@%p644 bra 	$L__BB0_210;
	shl.b32 	%r942, %r1845, 2;
	add.s32 	%r941, %r942, %r261;
	// begin inline asm
	ld.shared.s32 {%r1855}, [%r941];

	// end inline asm
$L__BB0_210:
	setp.eq.s32 	%p645, %r1842, -1;
	setp.eq.s32 	%p646, %r1840, -1;
	setp.eq.s32 	%p647, %r1838, -1;
	bar.sync 	0;
	setp.lt.s32 	%p648, %r1836, %r935;
	setp.lt.s32 	%p649, %r935, %r1838;
	or.pred  	%p650, %p648, %p649;
	setp.eq.s32 	%p651, %r1836, -1;
	or.pred  	%p652, %p650, %p651;
	or.pred  	%p653, %p652, %p647;
	setp.lt.s32 	%p654, %r1840, %r937;
	or.pred  	%p655, %p653, %p654;
	setp.lt.s32 	%p656, %r937, %r1842;
	or.pred  	%p657, %p655, %p656;
	or.pred  	%p658, %p657, %p646;
	or.pred  	%p659, %p658, %p645;
	mov.f32 	%f8516, 0f00000000;
	mov.f32 	%f8520, %f8516;
	@%p659 bra 	$L__BB0_212;
	ld.param.u64 	%rd625, [kernel_param_4];
	ld.param.u64 	%rd564, [kernel_param_3];
	ld.param.u32 	%r1756, [kernel_param_2];
	ld.param.u32 	%r1687, [kernel_param_1];
	ld.param.u32 	%r1617, [kernel_param_0];
	sub.s32 	%r943, %r1836, %r1687;
	sub.s32 	%r944, %r1840, %r1756;
	mad.lo.s32 	%r945, %r943, %r1617, %r944;
	mul.lo.s32 	%r946, %r1617, %r1617;
	mul.lo.s32 	%r947, %r946, %r946;
	mul.lo.s32 	%r948, %r947, %r945;
	sub.s32 	%r949, %r1687, %r1838;
	sub.s32 	%r950, %r1756, %r1842;
	mad.lo.s32 	%r951, %r949, %r1617, %r950;
	sub.s32 	%r952, %r1836, %r935;
	mad.lo.s32 	%r953, %r951, %r1617, %r952;
	sub.s32 	%r954, %r948, %r937;
	add.s32 	%r955, %r954, %r1840;
	mad.lo.s32 	%r956, %r953, %r1617, %r955;
	cvta.to.global.u64 	%rd306, %rd564;
	mul.wide.s32 	%rd307, %r956, 4;
	add.s64 	%rd308, %rd306, %rd307;
	ld.global.f32 	%f8516, [%rd308];
	cvta.to.global.u64 	%rd309, %rd625;
	add.s64 	%rd310, %rd309, %rd307;
	ld.global.f32 	%f8520, [%rd310];
$L__BB0_212:
	mov.f32 	%f8515, 0f00000000;
	mov.f32 	%f8519, 0f00000000;
	@%p648 bra 	$L__BB0_216;
	setp.lt.s32 	%p663, %r935, %r1839;
	setp.eq.s32 	%p664, %r1839, -1;
	or.pred  	%p665, %p664, %p651;
	or.pred  	%p666, %p665, %p663;
	or.pred  	%p667, %p666, %p654;
	@%p667 bra 	$L__BB0_216;
	setp.eq.s32 	%p668, %r1840, -1;
	setp.lt.s32 	%p669, %r937, %r1843;
	setp.eq.s32 	%p670, %r1843, -1;
	or.pred  	%p671, %p668, %p670;
	or.pred  	%p672, %p671, %p669;
	@%p672 bra 	$L__BB0_216;
	ld.param.u64 	%rd626, [kernel_param_4];
	ld.param.u64 	%rd565, [kernel_param_3];
	ld.param.u32 	%r1757, [kernel_param_2];
	ld.param.u32 	%r1688, [kernel_param_1];
	ld.param.u32 	%r1618, [kernel_param_0];
	sub.s32 	%r957, %r1836, %r1688;
	sub.s32 	%r958, %r1840, %r1757;
	mad.lo.s32 	%r959, %r957, %r1618, %r958;
	mul.lo.s32 	%r960, %r1618, %r1618;
	mul.lo.s32 	%r961, %r960, %r960;
	mul.lo.s32 	%r962, %r961, %r959;
	sub.s32 	%r963, %r1688, %r1839;
	sub.s32 	%r964, %r1757, %r1843;
	mad.lo.s32 	%r965, %r963, %r1618, %r964;
	sub.s32 	%r966, %r1836, %r935;
	mad.lo.s32 	%r967, %r965, %r1618, %r966;
	sub.s32 	%r968, %r962, %r937;
	add.s32 	%r969, %r968, %r1840;
	mad.lo.s32 	%r970, %r967, %r1618, %r969;
	cvta.to.global.u64 	%rd311, %rd565;
	mul.wide.s32 	%rd312, %r970, 4;
	add.s64 	%rd313, %rd311, %rd312;
	ld.global.f32 	%f8515, [%rd313];
	cvta.to.global.u64 	%rd314, %rd626;
	add.s64 	%rd315, %rd314, %rd312;
	ld.global.f32 	%f8519, [%rd315];
$L__BB0_216:
	setp.lt.s32 	%p673, %r937, %r1842;
	setp.lt.s32 	%p674, %r935, %r1838;
	setp.eq.s32 	%p675, %r1841, -1;
	setp.eq.s32 	%p676, %r1842, -1;
	setp.eq.s32 	%p677, %r1838, -1;
	setp.lt.s32 	%p678, %r1837, %r935;
	or.pred  	%p679, %p678, %p674;
	setp.eq.s32 	%p680, %r1837, -1;
	or.pred  	%p681, %p679, %p680;
	or.pred  	%p682, %p681, %p677;
	setp.lt.s32 	%p683, %r1841, %r937;
	or.pred  	%p684, %p682, %p683;
	or.pred  	%p685, %p684, %p673;
	or.pred  	%p686, %p685, %p675;
	or.pred  	%p687, %p686, %p676;
	mov.f32 	%f8514, 0f00000000;
	mov.f32 	%f8518, %f8514;
	@%p687 bra 	$L__BB0_218;
	ld.param.u64 	%rd627, [kernel_param_4];
	ld.param.u64 	%rd566, [kernel_param_3];
	ld.param.u32 	%r1758, [kernel_param_2];
	ld.param.u32 	%r1689, [kernel_param_1];
	ld.param.u32 	%r1619, [kernel_param_0];
	sub.s32 	%r971, %r1837, %r1689;
	sub.s32 	%r972, %r1841, %r1758;
	mad.lo.s32 	%r973, %r971, %r1619, %r972;
	mul.lo.s32 	%r974, %r1619, %r1619;
	mul.lo.s32 	%r975, %r974, %r974;
	mul.lo.s32 	%r976, %r975, %r973;
	sub.s32 	%r977, %r1689, %r1838;
	sub.s32 	%r978, %r1758, %r1842;
	mad.lo.s32 	%r979, %r977, %r1619, %r978;
	sub.s32 	%r980, %r1837, %r935;
	mad.lo.s32 	%r981, %r979, %r1619, %r980;
	sub.s32 	%r982, %r976, %r937;
	add.s32 	%r983, %r982, %r1841;
	mad.lo.s32 	%r984, %r981, %r1619, %r983;
	cvta.to.global.u64 	%rd316, %rd566;
	mul.wide.s32 	%rd317, %r984, 4;
	add.s64 	%rd318, %rd316, %rd317;
	ld.global.f32 	%f8514, [%rd318];
	cvta.to.global.u64 	%rd319, %rd627;
	add.s64 	%rd320, %rd319, %rd317;
	ld.global.f32 	%f8518, [%rd320];
$L__BB0_218:
	mov.f32 	%f8513, 0f00000000;
	mov.f32 	%f8517, 0f00000000;
	@%p678 bra 	$L__BB0_222;
	setp.lt.s32 	%p691, %r935, %r1839;
	setp.eq.s32 	%p692, %r1839, -1;
	or.pred  	%p693, %p692, %p680;
	or.pred  	%p694, %p693, %p691;
	or.pred  	%p695, %p694, %p683;
	@%p695 bra 	$L__BB0_222;
	setp.eq.s32 	%p696, %r1841, -1;
	setp.lt.s32 	%p697, %r937, %r1843;
	setp.eq.s32 	%p698, %r1843, -1;
	or.pred  	%p699, %p696, %p698;
	or.pred  	%p700, %p699, %p697;
	@%p700 bra 	$L__BB0_222;
	ld.param.u64 	%rd628, [kernel_param_4];
	ld.param.u64 	%rd567, [kernel_param_3];
	ld.param.u32 	%r1759, [kernel_param_2];
	ld.param.u32 	%r1690, [kernel_param_1];
	ld.param.u32 	%r1620, [kernel_param_0];
	sub.s32 	%r985, %r1837, %r1690;
	sub.s32 	%r986, %r1841, %r1759;
	mad.lo.s32 	%r987, %r985, %r1620, %r986;
	mul.lo.s32 	%r988, %r1620, %r1620;
	mul.lo.s32 	%r989, %r988, %r988;
	mul.lo.s32 	%r990, %r989, %r987;
	sub.s32 	%r991, %r1690, %r1839;
	sub.s32 	%r992, %r1759, %r1843;
	mad.lo.s32 	%r993, %r991, %r1620, %r992;
	sub.s32 	%r994, %r1837, %r935;
	mad.lo.s32 	%r995, %r993, %r1620, %r994;
	sub.s32 	%r996, %r990, %r937;
	add.s32 	%r997, %r996, %r1841;
	mad.lo.s32 	%r998, %r995, %r1620, %r997;
	cvta.to.global.u64 	%rd321, %rd567;
	mul.wide.s32 	%rd322, %r998, 4;
	add.s64 	%rd323, %rd321, %rd322;
	ld.global.f32 	%f8513, [%rd323];
	cvta.to.global.u64 	%rd324, %rd628;
	add.s64 	%rd325, %rd324, %rd322;
	ld.global.f32 	%f8517, [%rd325];
$L__BB0_222:
	bar.sync 	0;
$L__BB0_223:
	add.s32 	%r1007, %r1846, 2;
	add.s32 	%r999, %r1851, 1056;
	// begin inline asm
	ld.shared.v4.f32 {%f5853, %f5854, %f5855, %f5856}, [%r999];

	// end inline asm
	add.s32 	%r1000, %r1852, 1056;
	// begin inline asm
	ld.shared.v4.f32 {%f5857, %f5858, %f5859, %f5860}, [%r1000];

	// end inline asm
	add.s32 	%r1001, %r1851, 1120;
	// begin inline asm
	ld.shared.v4.f32 {%f5861, %f5862, %f5863, %f5864}, [%r1001];

	// end inline asm
	add.s32 	%r1002, %r1852, 1120;
	// begin inline asm
	ld.shared.v4.f32 {%f5865, %f5866, %f5867, %f5868}, [%r1002];

	// end inline asm
	add.s32 	%r1003, %r1853, 512;
	// begin inline asm
	ld.shared.v2.f32 {%f5869, %f5870}, [%r1003];

	// end inline asm
	add.s32 	%r1004, %r1854, 512;
	// begin inline asm
	ld.shared.v2.f32 {%f5871, %f5872}, [%r1004];

	// end inline asm
	add.s32 	%r1005, %r1853, 576;
	// begin inline asm
	ld.shared.v2.f32 {%f5873, %f5874}, [%r1005];

	// end inline asm
	add.s32 	%r1006, %r1854, 576;
	// begin inline asm
	ld.shared.v2.f32 {%f5875, %f5876}, [%r1006];

	// end inline asm
	mul.f32 	%f5877, %f5501, %f5517;
	mul.f32 	%f5878, %f5505, %f5519;
	sub.f32 	%f5879, %f5877, %f5878;
	mul.f32 	%f5880, %f8516, %f5879;
	mul.f32 	%f5881, %f5505, %f5517;
	fma.rn.f32 	%f5882, %f5501, %f5519, %f5881;
	mul.f32 	%f5883, %f8520, %f5882;
	sub.f32 	%f5884, %f5880, %f5883;
	add.f32 	%f1877, %f1765, %f5884;
	mul.f32 	%f5885, %f8520, %f5879;
	fma.rn.f32 	%f5886, %f8516, %f5882, %f5885;
	add.f32 	%f1878, %f1766, %f5886;
	mul.f32 	%f5887, %f5501, %f5518;
	mul.f32 	%f5888, %f5505, %f5520;
	sub.f32 	%f5889, %f5887, %f5888;
	mul.f32 	%f5890, %f8516, %f5889;
	mul.f32 	%f5891, %f5505, %f5518;
	fma.rn.f32 	%f5892, %f5501, %f5520, %f5891;
	mul.f32 	%f5893, %f8520, %f5892;
	sub.f32 	%f5894, %f5890, %f5893;
	add.f32 	%f1879, %f1767, %f5894;
	mul.f32 	%f5895, %f8520, %f5889;
	fma.rn.f32 	%f5896, %f8516, %f5892, %f5895;
	add.f32 	%f1880, %f1768, %f5896;
	mul.f32 	%f5897, %f5501, %f5521;
	mul.f32 	%f5898, %f5505, %f5523;
	sub.f32 	%f5899, %f5897, %f5898;
	mul.f32 	%f5900, %f8515, %f5899;
	mul.f32 	%f5901, %f5505, %f5521;
	fma.rn.f32 	%f5902, %f5501, %f5523, %f5901;
	mul.f32 	%f5903, %f8519, %f5902;
	sub.f32 	%f5904, %f5900, %f5903;
	add.f32 	%f1881, %f1769, %f5904;
	mul.f32 	%f5905, %f8519, %f5899;
	fma.rn.f32 	%f5906, %f8515, %f5902, %f5905;
	add.f32 	%f1882, %f1770, %f5906;
	mul.f32 	%f5907, %f5501, %f5522;
	mul.f32 	%f5908, %f5505, %f5524;
	sub.f32 	%f5909, %f5907, %f5908;
	mul.f32 	%f5910, %f8515, %f5909;
	mul.f32 	%f5911, %f5505, %f5522;
	fma.rn.f32 	%f5912, %f5501, %f5524, %f5911;
	mul.f32 	%f5913, %f8519, %f5912;
	sub.f32 	%f5914, %f5910, %f5913;
	add.f32 	%f1883, %f1771, %f5914;
	mul.f32 	%f5915, %f8519, %f5909;
	fma.rn.f32 	%f5916, %f8515, %f5912, %f5915;
	add.f32 	%f1884, %f1772, %f5916;
	mul.f32 	%f5917, %f5502, %f5517;
	mul.f32 	%f5918, %f5506, %f5519;
	sub.f32 	%f5919, %f5917, %f5918;
	mul.f32 	%f5920, %f8516, %f5919;
	mul.f32 	%f5921, %f5506, %f5517;
	fma.rn.f32 	%f5922, %f5502, %f5519, %f5921;
	mul.f32 	%f5923, %f8520, %f5922;
	sub.f32 	%f5924, %f5920, %f5923;
	add.f32 	%f1885, %f1773, %f5924;
	mul.f32 	%f5925, %f8520, %f5919;
	fma.rn.f32 	%f5926, %f8516, %f5922, %f5925;
	add.f32 	%f1886, %f1774, %f5926;
	mul.f32 	%f5927, %f5502, %f5518;
	mul.f32 	%f5928, %f5506, %f5520;
	sub.f32 	%f5929, %f5927, %f5928;
	mul.f32 	%f5930, %f8516, %f5929;
	mul.f32 	%f5931, %f5506, %f5518;
	fma.rn.f32 	%f5932, %f5502, %f5520, %f5931;
	mul.f32 	%f5933, %f8520, %f5932;
	sub.f32 	%f5934, %f5930, %f5933;
	add.f32 	%f1887, %f1775, %f5934;
	mul.f32 	%f5935, %f8520, %f5929;
	fma.rn.f32 	%f5936, %f8516, %f5932, %f5935;
	add.f32 	%f1888, %f1776, %f5936;
	mul.f32 	%f5937, %f5502, %f5521;
	mul.f32 	%f5938, %f5506, %f5523;
	sub.f32 	%f5939, %f5937, %f5938;
	mul.f32 	%f5940, %f8515, %f5939;
	mul.f32 	%f5941, %f5506, %f5521;
	fma.rn.f32 	%f5942, %f5502, %f5523, %f5941;
	mul.f32 	%f5943, %f8519, %f5942;
	sub.f32 	%f5944, %f5940, %f5943;
	add.f32 	%f1889, %f1777, %f5944;
	mul.f32 	%f5945, %f8519, %f5939;
	fma.rn.f32 	%f5946, %f8515, %f5942, %f5945;
	add.f32 	%f1890, %f1778, %f5946;
	mul.f32 	%f5947, %f5502, %f5522;
	mul.f32 	%f5948, %f5506, %f5524;
	sub.f32 	%f5949, %f5947, %f5948;
	mul.f32 	%f5950, %f8515, %f5949;
	mul.f32 	%f5951, %f5506, %f5522;
	fma.rn.f32 	%f5952, %f5502, %f5524, %f5951;
	mul.f32 	%f5953, %f8519, %f5952;
	sub.f32 	%f5954, %f5950, %f5953;
	add.f32 	%f1891, %f1779, %f5954;
	mul.f32 	%f5955, %f8519, %f5949;
	fma.rn.f32 	%f5956, %f8515, %f5952, %f5955;
	add.f32 	%f1892, %f1780, %f5956;
	mul.f32 	%f5957, %f5503, %f5517;
	mul.f32 	%f5958, %f5507, %f5519;
	sub.f32 	%f5959, %f5957, %f5958;
	mul.f32 	%f5960, %f8516, %f5959;
	mul.f32 	%f5961, %f5507, %f5517;
	fma.rn.f32 	%f5962, %f5503, %f5519, %f5961;
	mul.f32 	%f5963, %f8520, %f5962;
	sub.f32 	%f5964, %f5960, %f5963;
	add.f32 	%f1893, %f1781, %f5964;
	mul.f32 	%f5965, %f8520, %f5959;
	fma.rn.f32 	%f5966, %f8516, %f5962, %f5965;
	add.f32 	%f1894, %f1782, %f5966;
	mul.f32 	%f5967, %f5503, %f5518;
	mul.f32 	%f5968, %f5507, %f5520;
	sub.f32 	%f5969, %f5967, %f5968;
	mul.f32 	%f5970, %f8516, %f5969;
	mul.f32 	%f5971, %f5507, %f5518;
	fma.rn.f32 	%f5972, %f5503, %f5520, %f5971;
	mul.f32 	%f5973, %f8520, %f5972;
	sub.f32 	%f5974, %f5970, %f5973;
	add.f32 	%f1895, %f1783, %f5974;
	mul.f32 	%f5975, %f8520, %f5969;
	fma.rn.f32 	%f5976, %f8516, %f5972, %f5975;
	add.f32 	%f1896, %f1784, %f5976;
	mul.f32 	%f5977, %f5503, %f5521;
	mul.f32 	%f5978, %f5507, %f5523;
	sub.f32 	%f5979, %f5977, %f5978;
	mul.f32 	%f5980, %f8515, %f5979;
	mul.f32 	%f5981, %f5507, %f5521;
	fma.rn.f32 	%f5982, %f5503, %f5523, %f5981;
	mul.f32 	%f5983, %f8519, %f5982;
	sub.f32 	%f5984, %f5980, %f5983;
	add.f32 	%f1897, %f1785, %f5984;
	mul.f32 	%f5985, %f8519, %f5979;
	fma.rn.f32 	%f5986, %f8515, %f5982, %f5985;
	add.f32 	%f1898, %f1786, %f5986;
	mul.f32 	%f5987, %f5503, %f5522;
	mul.f32 	%f5988, %f5507, %f5524;
	sub.f32 	%f5989, %f5987, %f5988;
	mul.f32 	%f5990, %f8515, %f5989;
	mul.f32 	%f5991, %f5507, %f5522;
	fma.rn.f32 	%f5992, %f5503, %f5524, %f5991;
	mul.f32 	%f5993, %f8519, %f5992;
	sub.f32 	%f5994, %f5990, %f5993;
	add.f32 	%f1899, %f1787, %f5994;
	mul.f32 	%f5995, %f8519, %f5989;
	fma.rn.f32 	%f5996, %f8515, %f5992, %f5995;
	add.f32 	%f1900, %f1788, %f5996;
	mul.f32 	%f5997, %f5504, %f5517;
	mul.f32 	%f5998, %f5508, %f5519;
	sub.f32 	%f5999, %f5997, %f5998;
	mul.f32 	%f6000, %f8516, %f5999;
	mul.f32 	%f6001, %f5508, %f5517;
	fma.rn.f32 	%f6002, %f5504, %f5519, %f6001;
	mul.f32 	%f6003, %f8520, %f6002;
	sub.f32 	%f6004, %f6000, %f6003;
	add.f32 	%f1901, %f1789, %f6004;
	mul.f32 	%f6005, %f8520, %f5999;
	fma.rn.f32 	%f6006, %f8516, %f6002, %f6005;
	add.f32 	%f1902, %f1790, %f6006;
	mul.f32 	%f6007, %f5504, %f5518;
	mul.f32 	%f6008, %f5508, %f5520;
	sub.f32 	%f6009, %f6007, %f6008;
	mul.f32 	%f6010, %f8516, %f6009;
	mul.f32 	%f6011, %f5508, %f5518;
	fma.rn.f32 	%f6012, %f5504, %f5520, %f6011;
	mul.f32 	%f6013, %f8520, %f6012;
	sub.f32 	%f6014, %f6010, %f6013;
	add.f32 	%f1903, %f1791, %f6014;
	mul.f32 	%f6015, %f8520, %f6009;
	fma.rn.f32 	%f6016, %f8516, %f6012, %f6015;
	add.f32 	%f1904, %f1792, %f6016;
	mul.f32 	%f6017, %f5504, %f5521;
	mul.f32 	%f6018, %f5508, %f5523;
	sub.f32 	%f6019, %f6017, %f6018;
	mul.f32 	%f6020, %f8515, %f6019;
	mul.f32 	%f6021, %f5508, %f5521;
	fma.rn.f32 	%f6022, %f5504, %f5523, %f6021;
	mul.f32 	%f6023, %f8519, %f6022;
	sub.f32 	%f6024, %f6020, %f6023;
	add.f32 	%f1905, %f1793, %f6024;
	mul.f32 	%f6025, %f8519, %f6019;
	fma.rn.f32 	%f6026, %f8515, %f6022, %f6025;
	add.f32 	%f1906, %f1794, %f6026;
	mul.f32 	%f6027, %f5504, %f5522;
	mul.f32 	%f6028, %f5508, %f5524;
	sub.f32 	%f6029, %f6027, %f6028;
	mul.f32 	%f6030, %f8515, %f6029;
	mul.f32 	%f6031, %f5508, %f5522;
	fma.rn.f32 	%f6032, %f5504, %f5524, %f6031;
	mul.f32 	%f6033, %f8519, %f6032;
	sub.f32 	%f6034, %f6030, %f6033;
	add.f32 	%f1907, %f1795, %f6034;
	mul.f32 	%f6035, %f8519, %f6029;
	fma.rn.f32 	%f6036, %f8515, %f6032, %f6035;
	add.f32 	%f1908, %f1796, %f6036;
	mul.f32 	%f6037, %f5509, %f5517;
	mul.f32 	%f6038, %f5513, %f5519;
	sub.f32 	%f6039, %f6037, %f6038;
	mul.f32 	%f6040, %f8514, %f6039;
	mul.f32 	%f6041, %f5513, %f5517;
	fma.rn.f32 	%f6042, %f5509, %f5519, %f6041;
	mul.f32 	%f6043, %f8518, %f6042;
	sub.f32 	%f6044, %f6040, %f6043;
	add.f32 	%f1909, %f1797, %f6044;
	mul.f32 	%f6045, %f8518, %f6039;
	fma.rn.f32 	%f6046, %f8514, %f6042, %f6045;
	add.f32 	%f1910, %f1798, %f6046;
	mul.f32 	%f6047, %f5509, %f5518;
	mul.f32 	%f6048, %f5513, %f5520;
	sub.f32 	%f6049, %f6047, %f6048;
	mul.f32 	%f6050, %f8514, %f6049;
	mul.f32 	%f6051, %f5513, %f5518;
	fma.rn.f32 	%f6052, %f5509, %f5520, %f6051;
	mul.f32 	%f6053, %f8518, %f6052;
	sub.f32 	%f6054, %f6050, %f6053;
	add.f32 	%f1911, %f1799, %f6054;
	mul.f32 	%f6055, %f8518, %f6049;
	fma.rn.f32 	%f6056, %f8514, %f6052, %f6055;
	add.f32 	%f1912, %f1800, %f6056;
	mul.f32 	%f6057, %f5509, %f5521;
	mul.f32 	%f6058, %f5513, %f5523;
	sub.f32 	%f6059, %f6057, %f6058;
	mul.f32 	%f6060, %f8513, %f6059;
	mul.f32 	%f6061, %f5513, %f5521;
	fma.rn.f32 	%f6062, %f5509, %f5523, %f6061;
	mul.f32 	%f6063, %f8517, %f6062;
	sub.f32 	%f6064, %f6060, %f6063;
	add.f32 	%f1913, %f1801, %f6064;
	mul.f32 	%f6065, %f8517, %f6059;
	fma.rn.f32 	%f6066, %f8513, %f6062, %f6065;
	add.f32 	%f1914, %f1802, %f6066;
	mul.f32 	%f6067, %f5509, %f5522;
	mul.f32 	%f6068, %f5513, %f5524;
	sub.f32 	%f6069, %f6067, %f6068;
	mul.f32 	%f6070, %f8513, %f6069;
	mul.f32 	%f6071, %f5513, %f5522;
	fma.rn.f32 	%f6072, %f5509, %f5524, %f6071;
	mul.f32 	%f6073, %f8517, %f6072;
	sub.f32 	%f6074, %f6070, %f6073;
	add.f32 	%f1915, %f1803, %f6074;
	mul.f32 	%f6075, %f8517, %f6069;
	fma.rn.f32 	%f6076, %f8513, %f6072, %f6075;
	add.f32 	%f1916, %f1804, %f6076;
	mul.f32 	%f6077, %f5510, %f5517;
	mul.f32 	%f6078, %f5514, %f5519;
	sub.f32 	%f6079, %f6077, %f6078;
	mul.f32 	%f6080, %f8514, %f6079;
	mul.f32 	%f6081, %f5514, %f5517;
	fma.rn.f32 	%f6082, %f5510, %f5519, %f6081;
	mul.f32 	%f6083, %f8518, %f6082;
	sub.f32 	%f6084, %f6080, %f6083;
	add.f32 	%f1917, %f1805, %f6084;
	mul.f32 	%f6085, %f8518, %f6079;
	fma.rn.f32 	%f6086, %f8514, %f6082, %f6085;
	add.f32 	%f1918, %f1806, %f6086;
	mul.f32 	%f6087, %f5510, %f5518;
	mul.f32 	%f6088, %f5514, %f5520;
	sub.f32 	%f6089, %f6087, %f6088;
	mul.f32 	%f6090, %f8514, %f6089;
	mul.f32 	%f6091, %f5514, %f5518;
	fma.rn.f32 	%f6092, %f5510, %f5520, %f6091;
	mul.f32 	%f6093, %f8518, %f6092;
	sub.f32 	%f6094, %f6090, %f6093;
	add.f32 	%f1919, %f1807, %f6094;
	mul.f32 	%f6095, %f8518, %f6089;
	fma.rn.f32 	%f6096, %f8514, %f6092, %f6095;
	add.f32 	%f1920, %f1808, %f6096;
	mul.f32 	%f6097, %f5510, %f5521;
	mul.f32 	%f6098, %f5514, %f5523;
	sub.f32 	%f6099, %f6097, %f6098;
	mul.f32 	%f6100, %f8513, %f6099;
	mul.f32 	%f6101, %f5514, %f5521;
	fma.rn.f32 	%f6102, %f5510, %f5523, %f6101;
	mul.f32 	%f6103, %f8517, %f6102;
	sub.f32 	%f6104, %f6100, %f6103;
	add.f32 	%f1921, %f1809, %f6104;
	mul.f32 	%f6105, %f8517, %f6099;
	fma.rn.f32 	%f6106, %f8513, %f6102, %f6105;
	add.f32 	%f1922, %f1810, %f6106;
	mul.f32 	%f6107, %f5510, %f5522;
	mul.f32 	%f6108, %f5514, %f5524;
	sub.f32 	%f6109, %f6107, %f6108;
	mul.f32 	%f6110, %f8513, %f6109;
	mul.f32 	%f6111, %f5514, %f5522;
	fma.rn.f32 	%f6112, %f5510, %f5524, %f6111;
	mul.f32 	%f6113, %f8517, %f6112;
	sub.f32 	%f6114, %f6110, %f6113;
	add.f32 	%f1923, %f1811, %f6114;
	mul.f32 	%f6115, %f8517, %f6109;
	fma.rn.f32 	%f6116, %f8513, %f6112, %f6115;
	add.f32 	%f1924, %f1812, %f6116;
	mul.f32 	%f6117, %f5511, %f5517;
	mul.f32 	%f6118, %f5515, %f5519;
	sub.f32 	%f6119, %f6117, %f6118;
	mul.f32 	%f6120, %f8514, %f6119;
	mul.f32 	%f6121, %f5515, %f5517;
	fma.rn.f32 	%f6122, %f5511, %f5519, %f6121;
	mul.f32 	%f6123, %f8518, %f6122;
	sub.f32 	%f6124, %f6120, %f6123;
	add.f32 	%f1925, %f1813, %f6124;
	mul.f32 	%f6125, %f8518, %f6119;
	fma.rn.f32 	%f6126, %f8514, %f6122, %f6125;
	add.f32 	%f1926, %f1814, %f6126;
	mul.f32 	%f6127, %f5511, %f5518;
	mul.f32 	%f6128, %f5515, %f5520;
	sub.f32 	%f6129, %f6127, %f6128;
	mul.f32 	%f6130, %f8514, %f6129;
	mul.f32 	%f6131, %f5515, %f5518;
	fma.rn.f32 	%f6132, %f5511, %f5520, %f6131;
	mul.f32 	%f6133, %f8518, %f6132;
	sub.f32 	%f6134, %f6130, %f6133;
	add.f32 	%f1927, %f1815, %f6134;
	mul.f32 	%f6135, %f8518, %f6129;
	fma.rn.f32 	%f6136, %f8514, %f6132, %f6135;
	add.f32 	%f1928, %f1816, %f6136;
	mul.f32 	%f6137, %f5511, %f5521;
	mul.f32 	%f6138, %f5515, %f5523;
	sub.f32 	%f6139, %f6137, %f6138;
	mul.f32 	%f6140, %f8513, %f6139;
	mul.f32 	%f6141, %f5515, %f5521;
	fma.rn.f32 	%f6142, %f5511, %f5523, %f6141;
	mul.f32 	%f6143, %f8517, %f6142;
	sub.f32 	%f6144, %f6140, %f6143;
	add.f32 	%f1929, %f1817, %f6144;
	mul.f32 	%f6145, %f8517, %f6139;
	fma.rn.f32 	%f6146, %f8513, %f6142, %f6145;
	add.f32 	%f1930, %f1818, %f6146;
	mul.f32 	%f6147, %f5511, %f5522;
	mul.f32 	%f6148, %f5515, %f5524;
	sub.f32 	%f6149, %f6147, %f6148;
	mul.f32 	%f6150, %f8513, %f6149;
	mul.f32 	%f6151, %f5515, %f5522;
	fma.rn.f32 	%f6152, %f5511, %f5524, %f6151;
	mul.f32 	%f6153, %f8517, %f6152;
	sub.f32 	%f6154, %f6150, %f6153;
	add.f32 	%f1931, %f1819, %f6154;
	mul.f32 	%f6155, %f8517, %f6149;
	fma.rn.f32 	%f6156, %f8513, %f6152, %f6155;
	add.f32 	%f1932, %f1820, %f6156;
	mul.f32 	%f6157, %f5512, %f5517;
	mul.f32 	%f6158, %f5516, %f5519;
	sub.f32 	%f6159, %f6157, %f6158;
	mul.f32 	%f6160, %f8514, %f6159;
	mul.f32 	%f6161, %f5516, %f5517;
	fma.rn.f32 	%f6162, %f5512, %f5519, %f6161;
	mul.f32 	%f6163, %f8518, %f6162;
	sub.f32 	%f6164, %f6160, %f6163;
	add.f32 	%f1933, %f1821, %f6164;
	mul.f32 	%f6165, %f8518, %f6159;
	fma.rn.f32 	%f6166, %f8514, %f6162, %f6165;
	add.f32 	%f1934, %f1822, %f6166;
	mul.f32 	%f6167, %f5512, %f5518;
	mul.f32 	%f6168, %f5516, %f5520;
	sub.f32 	%f6169, %f6167, %f6168;
	mul.f32 	%f6170, %f8514, %f6169;
	mul.f32 	%f6171, %f5516, %f5518;
	fma.rn.f32 	%f6172, %f5512, %f5520, %f6171;
	mul.f32 	%f6173, %f8518, %f6172;
	sub.f32 	%f6174, %f6170, %f6173;
	add.f32 	%f1935, %f1823, %f6174;
	mul.f32 	%f6175, %f8518, %f6169;
	fma.rn.f32 	%f6176, %f8514, %f6172, %f6175;
	add.f32 	%f1936, %f1824, %f6176;
	mul.f32 	%f6177, %f5512, %f5521;
	mul.f32 	%f6178, %f5516, %f5523;
	sub.f32 	%f6179, %f6177, %f6178;
	mul.f32 	%f6180, %f8513, %f6179;
	mul.f32 	%f6181, %f5516, %f5521;
	fma.rn.f32 	%f6182, %f5512, %f5523, %f6181;
	mul.f32 	%f6183, %f8517, %f6182;
	sub.f32 	%f6184, %f6180, %f6183;
	add.f32 	%f1937, %f1825, %f6184;
	mul.f32 	%f6185, %f8517, %f6179;
	fma.rn.f32 	%f6186, %f8513, %f6182, %f6185;
	add.f32 	%f1938, %f1826, %f6186;
	mul.f32 	%f6187, %f5512, %f5522;
	mul.f32 	%f6188, %f5516, %f5524;
	sub.f32 	%f6189, %f6187, %f6188;
	mul.f32 	%f6190, %f8513, %f6189;
	mul.f32 	%f6191, %f5516, %f5522;
	fma.rn.f32 	%f6192, %f5512, %f5524, %f6191;
	mul.f32 	%f6193, %f8517, %f6192;
	sub.f32 	%f6194, %f6190, %f6193;
	add.f32 	%f1939, %f1827, %f6194;
	mul.f32 	%f6195, %f8517, %f6189;
	fma.rn.f32 	%f6196, %f8513, %f6192, %f6195;
	add.f32 	%f1940, %f1828, %f6196;
	setp.ne.s32 	%p701, %r1007, %r1855;
	@%p701 bra 	$L__BB0_239;
	ld.param.u32 	%r1795, [kernel_param_13];
	shl.b32 	%r1012, %r1845, 2;
	add.s32 	%r1009, %r1012, %r259;
	// begin inline asm
	ld.shared.s32 {%r1008}, [%r1009];

	// end inline asm
	add.s32 	%r1011, %r1012, %r260;
	// begin inline asm
	ld.shared.s32 {%r1010}, [%r1011];

	// end inline asm
	add.s32 	%r1845, %r1845, 1;
	setp.ge.s32 	%p702, %r1845, %r1795;
	@%p702 bra 	$L__BB0_226;
	shl.b32 	%r1015, %r1845, 2;
	add.s32 	%r1014, %r1015, %r261;
	// begin inline asm
	ld.shared.s32 {%r1855}, [%r1014];

	// end inline asm
$L__BB0_226:
	setp.eq.s32 	%p703, %r1842, -1;
	setp.eq.s32 	%p704, %r1840, -1;
	setp.eq.s32 	%p705, %r1838, -1;
	bar.sync 	0;
	setp.lt.s32 	%p706, %r1836, %r1008;
	setp.lt.s32 	%p707, %r1008, %r1838;
	or.pred  	%p708, %p706, %p707;
	setp.eq.s32 	%p709, %r1836, -1;
	or.pred  	%p710, %p708, %p709;
	or.pred  	%p711, %p710, %p705;
	setp.lt.s32 	%p712, %r1840, %r1010;
	or.pred  	%p713, %p711, %p712;
	setp.lt.s32 	%p714, %r1010, %r1842;
	or.pred  	%p715, %p713, %p714;
	or.pred  	%p716, %p715, %p704;
	or.pred  	%p717, %p716, %p703;
	mov.f32 	%f8516, 0f00000000;
	mov.f32 	%f8520, %f8516;
	@%p717 bra 	$L__BB0_228;
	ld.param.u64 	%rd629, [kernel_param_4];
	ld.param.u64 	%rd568, [kernel_param_3];
	ld.param.u32 	%r1760, [kernel_param_2];
	ld.param.u32 	%r1691, [kernel_param_1];
	ld.param.u32 	%r1621, [kernel_param_0];
	sub.s32 	%r1016, %r1836, %r1691;
	sub.s32 	%r1017, %r1840, %r1760;
	mad.lo.s32 	%r1018, %r1016, %r1621, %r1017;
	mul.lo.s32 	%r1019, %r1621, %r1621;
	mul.lo.s32 	%r1020, %r1019, %r1019;
	mul.lo.s32 	%r1021, %r1020, %r1018;
	sub.s32 	%r1022, %r1691, %r1838;
	sub.s32 	%r1023, %r1760, %r1842;
	mad.lo.s32 	%r1024, %r1022, %r1621, %r1023;
	sub.s32 	%r1025, %r1836, %r1008;
	mad.lo.s32 	%r1026, %r1024, %r1621, %r1025;
	sub.s32 	%r1027, %r1021, %r1010;
	add.s32 	%r1028, %r1027, %r1840;
	mad.lo.s32 	%r1029, %r1026, %r1621, %r1028;
	cvta.to.global.u64 	%rd326, %rd568;
	mul.wide.s32 	%rd327, %r1029, 4;
	add.s64 	%rd328, %rd326, %rd327;
	ld.global.f32 	%f8516, [%rd328];
	cvta.to.global.u64 	%rd329, %rd629;
	add.s64 	%rd330, %rd329, %rd327;
	ld.global.f32 	%f8520, [%rd330];
$L__BB0_228:
	mov.f32 	%f8515, 0f00000000;
	mov.f32 	%f8519, 0f00000000;
	@%p706 bra 	$L__BB0_232;
	setp.lt.s32 	%p721, %r1008, %r1839;
	setp.eq.s32 	%p722, %r1839, -1;
	or.pred  	%p723, %p722, %p709;
	or.pred  	%p724, %p723, %p721;
	or.pred  	%p725, %p724, %p712;
	@%p725 bra 	$L__BB0_232;
	setp.eq.s32 	%p726, %r1840, -1;
	setp.lt.s32 	%p727, %r1010, %r1843;
	setp.eq.s32 	%p728, %r1843, -1;
	or.pred  	%p729, %p726, %p728;
	or.pred  	%p730, %p729, %p727;
	@%p730 bra 	$L__BB0_232;
	ld.param.u64 	%rd630, [kernel_param_4];
	ld.param.u64 	%rd569, [kernel_param_3];
	ld.param.u32 	%r1761, [kernel_param_2];
	ld.param.u32 	%r1692, [kernel_param_1];
	ld.param.u32 	%r1622, [kernel_param_0];
	sub.s32 	%r1030, %r1836, %r1692;
	sub.s32 	%r1031, %r1840, %r1761;
	mad.lo.s32 	%r1032, %r1030, %r1622, %r1031;
	mul.lo.s32 	%r1033, %r1622, %r1622;
	mul.lo.s32 	%r1034, %r1033, %r1033;
	mul.lo.s32 	%r1035, %r1034, %r1032;
	sub.s32 	%r1036, %r1692, %r1839;
	sub.s32 	%r1037, %r1761, %r1843;
	mad.lo.s32 	%r1038, %r1036, %r1622, %r1037;
	sub.s32 	%r1039, %r1836, %r1008;
	mad.lo.s32 	%r1040, %r1038, %r1622, %r1039;
	sub.s32 	%r1041, %r1035, %r1010;
	add.s32 	%r1042, %r1041, %r1840;
	mad.lo.s32 	%r1043, %r1040, %r1622, %r1042;
	cvta.to.global.u64 	%rd331, %rd569;
	mul.wide.s32 	%rd332, %r1043, 4;
	add.s64 	%rd333, %rd331, %rd332;
	ld.global.f32 	%f8515, [%rd333];
	cvta.to.global.u64 	%rd334, %rd630;
	add.s64 	%rd335, %rd334, %rd332;
	ld.global.f32 	%f8519, [%rd335];
$L__BB0_232:
	setp.lt.s32 	%p731, %r1010, %r1842;
	setp.lt.s32 	%p732, %r1008, %r1838;
	setp.eq.s32 	%p733, %r1841, -1;
	setp.eq.s32 	%p734, %r1842, -1;
	setp.eq.s32 	%p735, %r1838, -1;
	setp.lt.s32 	%p736, %r1837, %r1008;
	or.pred  	%p737, %p736, %p732;
	setp.eq.s32 	%p738, %r1837, -1;
	or.pred  	%p739, %p737, %p738;
	or.pred  	%p740, %p739, %p735;
	setp.lt.s32 	%p741, %r1841, %r1010;
	or.pred  	%p742, %p740, %p741;
	or.pred  	%p743, %p742, %p731;
	or.pred  	%p744, %p743, %p733;
	or.pred  	%p745, %p744, %p734;
	mov.f32 	%f8514, 0f00000000;
	mov.f32 	%f8518, %f8514;
	@%p745 bra 	$L__BB0_234;
	ld.param.u64 	%rd631, [kernel_param_4];
	ld.param.u64 	%rd570, [kernel_param_3];
	ld.param.u32 	%r1762, [kernel_param_2];
	ld.param.u32 	%r1693, [kernel_param_1];
	ld.param.u32 	%r1623, [kernel_param_0];
	sub.s32 	%r1044, %r1837, %r1693;
	sub.s32 	%r1045, %r1841, %r1762;
	mad.lo.s32 	%r1046, %r1044, %r1623, %r1045;
	mul.lo.s32 	%r1047, %r1623, %r1623;
	mul.lo.s32 	%r1048, %r1047, %r1047;
	mul.lo.s32 	%r1049, %r1048, %r1046;
	sub.s32 	%r1050, %r1693, %r1838;
	sub.s32 	%r1051, %r1762, %r1842;
	mad.lo.s32 	%r1052, %r1050, %r1623, %r1051;
	sub.s32 	%r1053, %r1837, %r1008;
	mad.lo.s32 	%r1054, %r1052, %r1623, %r1053;
	sub.s32 	%r1055, %r1049, %r1010;
	add.s32 	%r1056, %r1055, %r1841;
	mad.lo.s32 	%r1057, %r1054, %r1623, %r1056;
	cvta.to.global.u64 	%rd336, %rd570;
	mul.wide.s32 	%rd337, %r1057, 4;
	add.s64 	%rd338, %rd336, %rd337;
	ld.global.f32 	%f8514, [%rd338];
	cvta.to.global.u64 	%rd339, %rd631;
	add.s64 	%rd340, %rd339, %rd337;
	ld.global.f32 	%f8518, [%rd340];
$L__BB0_234:
	mov.f32 	%f8513, 0f00000000;
	mov.f32 	%f8517, 0f00000000;
	@%p736 bra 	$L__BB0_238;
	setp.lt.s32 	%p749, %r1008, %r1839;
	setp.eq.s32 	%p750, %r1839, -1;
	or.pred  	%p751, %p750, %p738;
	or.pred  	%p752, %p751, %p749;
	or.pred  	%p753, %p752, %p741;
	@%p753 bra 	$L__BB0_238;
	setp.eq.s32 	%p754, %r1841, -1;
	setp.lt.s32 	%p755, %r1010, %r1843;
	setp.eq.s32 	%p756, %r1843, -1;
	or.pred  	%p757, %p754, %p756;
	or.pred  	%p758, %p757, %p755;
	@%p758 bra 	$L__BB0_238;
	ld.param.u64 	%rd632, [kernel_param_4];
	ld.param.u64 	%rd571, [kernel_param_3];
	ld.param.u32 	%r1763, [kernel_param_2];
	ld.param.u32 	%r1694, [kernel_param_1];
	ld.param.u32 	%r1624, [kernel_param_0];
	sub.s32 	%r1058, %r1837, %r1694;
	sub.s32 	%r1059, %r1841, %r1763;
	mad.lo.s32 	%r1060, %r1058, %r1624, %r1059;
	mul.lo.s32 	%r1061, %r1624, %r1624;
	mul.lo.s32 	%r1062, %r1061, %r1061;
	mul.lo.s32 	%r1063, %r1062, %r1060;
	sub.s32 	%r1064, %r1694, %r1839;
	sub.s32 	%r1065, %r1763, %r1843;
	mad.lo.s32 	%r1066, %r1064, %r1624, %r1065;
	sub.s32 	%r1067, %r1837, %r1008;
	mad.lo.s32 	%r1068, %r1066, %r1624, %r1067;
	sub.s32 	%r1069, %r1063, %r1010;
	add.s32 	%r1070, %r1069, %r1841;
	mad.lo.s32 	%r1071, %r1068, %r1624, %r1070;
	cvta.to.global.u64 	%rd341, %rd571;
	mul.wide.s32 	%rd342, %r1071, 4;
	add.s64 	%rd343, %rd341, %rd342;
	ld.global.f32 	%f8513, [%rd343];
	cvta.to.global.u64 	%rd344, %rd632;
	add.s64 	%rd345, %rd344, %rd342;
	ld.global.f32 	%f8517, [%rd345];
$L__BB0_238:
	bar.sync 	0;
$L__BB0_239:
	add.s32 	%r1080, %r1846, 3;
	add.s32 	%r1072, %r1851, 1584;
	// begin inline asm
	ld.shared.v4.f32 {%f6205, %f6206, %f6207, %f6208}, [%r1072];

	// end inline asm
	add.s32 	%r1073, %r1852, 1584;
	// begin inline asm
	ld.shared.v4.f32 {%f6209, %f6210, %f6211, %f6212}, [%r1073];

	// end inline asm
	add.s32 	%r1074, %r1851, 1648;
	// begin inline asm
	ld.shared.v4.f32 {%f6213, %f6214, %f6215, %f6216}, [%r1074];

	// end inline asm
	add.s32 	%r1075, %r1852, 1648;
	// begin inline asm
	ld.shared.v4.f32 {%f6217, %f6218, %f6219, %f6220}, [%r1075];

	// end inline asm
	add.s32 	%r1076, %r1853, 768;
	// begin inline asm
	ld.shared.v2.f32 {%f6221, %f6222}, [%r1076];

	// end inline asm
	add.s32 	%r1077, %r1854, 768;
	// begin inline asm
	ld.shared.v2.f32 {%f6223, %f6224}, [%r1077];

	// end inline asm
	add.s32 	%r1078, %r1853, 832;
	// begin inline asm
	ld.shared.v2.f32 {%f6225, %f6226}, [%r1078];

	// end inline asm
	add.s32 	%r1079, %r1854, 832;
	// begin inline asm
	ld.shared.v2.f32 {%f6227, %f6228}, [%r1079];

	// end inline asm
	mul.f32 	%f6229, %f5853, %f5869;
	mul.f32 	%f6230, %f5857, %f5871;
	sub.f32 	%f6231, %f6229, %f6230;
	mul.f32 	%f6232, %f8516, %f6231;
	mul.f32 	%f6233, %f5857, %f5869;
	fma.rn.f32 	%f6234, %f5853, %f5871, %f6233;
	mul.f32 	%f6235, %f8520, %f6234;
	sub.f32 	%f6236, %f6232, %f6235;
	add.f32 	%f1989, %f1877, %f6236;
	mul.f32 	%f6237, %f8520, %f6231;
	fma.rn.f32 	%f6238, %f8516, %f6234, %f6237;
	add.f32 	%f1990, %f1878, %f6238;
	mul.f32 	%f6239, %f5853, %f5870;
	mul.f32 	%f6240, %f5857, %f5872;
	sub.f32 	%f6241, %f6239, %f6240;
	mul.f32 	%f6242, %f8516, %f6241;
	mul.f32 	%f6243, %f5857, %f5870;
	fma.rn.f32 	%f6244, %f5853, %f5872, %f6243;
	mul.f32 	%f6245, %f8520, %f6244;
	sub.f32 	%f6246, %f6242, %f6245;
	add.f32 	%f1991, %f1879, %f6246;
	mul.f32 	%f6247, %f8520, %f6241;
	fma.rn.f32 	%f6248, %f8516, %f6244, %f6247;
	add.f32 	%f1992, %f1880, %f6248;
	mul.f32 	%f6249, %f5853, %f5873;
	mul.f32 	%f6250, %f5857, %f5875;
	sub.f32 	%f6251, %f6249, %f6250;
	mul.f32 	%f6252, %f8515, %f6251;
	mul.f32 	%f6253, %f5857, %f5873;
	fma.rn.f32 	%f6254, %f5853, %f5875, %f6253;
	mul.f32 	%f6255, %f8519, %f6254;
	sub.f32 	%f6256, %f6252, %f6255;
	add.f32 	%f1993, %f1881, %f6256;
	mul.f32 	%f6257, %f8519, %f6251;
	fma.rn.f32 	%f6258, %f8515, %f6254, %f6257;
	add.f32 	%f1994, %f1882, %f6258;
	mul.f32 	%f6259, %f5853, %f5874;
	mul.f32 	%f6260, %f5857, %f5876;
	sub.f32 	%f6261, %f6259, %f6260;
	mul.f32 	%f6262, %f8515, %f6261;
	mul.f32 	%f6263, %f5857, %f5874;
	fma.rn.f32 	%f6264, %f5853, %f5876, %f6263;
	mul.f32 	%f6265, %f8519, %f6264;
	sub.f32 	%f6266, %f6262, %f6265;
	add.f32 	%f1995, %f1883, %f6266;
	mul.f32 	%f6267, %f8519, %f6261;
	fma.rn.f32 	%f6268, %f8515, %f6264, %f6267;
	add.f32 	%f1996, %f1884, %f6268;
	mul.f32 	%f6269, %f5854, %f5869;
	mul.f32 	%f6270, %f5858, %f5871;
	sub.f32 	%f6271, %f6269, %f6270;
	mul.f32 	%f6272, %f8516, %f6271;
	mul.f32 	%f6273, %f5858, %f5869;
	fma.rn.f32 	%f6274, %f5854, %f5871, %f6273;
	mul.f32 	%f6275, %f8520, %f6274;
	sub.f32 	%f6276, %f6272, %f6275;
	add.f32 	%f1997, %f1885, %f6276;
	mul.f32 	%f6277, %f8520, %f6271;
	fma.rn.f32 	%f6278, %f8516, %f6274, %f6277;
	add.f32 	%f1998, %f1886, %f6278;
	mul.f32 	%f6279, %f5854, %f5870;
	mul.f32 	%f6280, %f5858, %f5872;
	sub.f32 	%f6281, %f6279, %f6280;
	mul.f32 	%f6282, %f8516, %f6281;
	mul.f32 	%f6283, %f5858, %f5870;
	fma.rn.f32 	%f6284, %f5854, %f5872, %f6283;
	mul.f32 	%f6285, %f8520, %f6284;
	sub.f32 	%f6286, %f6282, %f6285;
	add.f32 	%f1999, %f1887, %f6286;
	mul.f32 	%f6287, %f8520, %f6281;
	fma.rn.f32 	%f6288, %f8516, %f6284, %f6287;
	add.f32 	%f2000, %f1888, %f6288;
	mul.f32 	%f6289, %f5854, %f5873;
	mul.f32 	%f6290, %f5858, %f5875;
	sub.f32 	%f6291, %f6289, %f6290;
	mul.f32 	%f6292, %f8515, %f6291;
	mul.f32 	%f6293, %f5858, %f5873;
	fma.rn.f32 	%f6294, %f5854, %f5875, %f6293;
	mul.f32 	%f6295, %f8519, %f6294;
	sub.f32 	%f6296, %f6292, %f6295;
	add.f32 	%f2001, %f1889, %f6296;
	mul.f32 	%f6297, %f8519, %f6291;
	fma.rn.f32 	%f6298, %f8515, %f6294, %f6297;
	add.f32 	%f2002, %f1890, %f6298;
	mul.f32 	%f6299, %f5854, %f5874;
	mul.f32 	%f6300, %f5858, %f5876;
	sub.f32 	%f6301, %f6299, %f6300;
	mul.f32 	%f6302, %f8515, %f6301;
	mul.f32 	%f6303, %f5858, %f5874;
	fma.rn.f32 	%f6304, %f5854, %f5876, %f6303;
	mul.f32 	%f6305, %f8519, %f6304;
	sub.f32 	%f6306, %f6302, %f6305;
	add.f32 	%f2003, %f1891, %f6306;
	mul.f32 	%f6307, %f8519, %f6301;
	fma.rn.f32 	%f6308, %f8515, %f6304, %f6307;
	add.f32 	%f2004, %f1892, %f6308;
	mul.f32 	%f6309, %f5855, %f5869;
	mul.f32 	%f6310, %f5859, %f5871;
	sub.f32 	%f6311, %f6309, %f6310;
	mul.f32 	%f6312, %f8516, %f6311;
	mul.f32 	%f6313, %f5859, %f5869;
	fma.rn.f32 	%f6314, %f5855, %f5871, %f6313;
	mul.f32 	%f6315, %f8520, %f6314;
	sub.f32 	%f6316, %f6312, %f6315;
	add.f32 	%f2005, %f1893, %f6316;
	mul.f32 	%f6317, %f8520, %f6311;
	fma.rn.f32 	%f6318, %f8516, %f6314, %f6317;
	add.f32 	%f2006, %f1894, %f6318;
	mul.f32 	%f6319, %f5855, %f5870;
	mul.f32 	%f6320, %f5859, %f5872;
	sub.f32 	%f6321, %f6319, %f6320;
	mul.f32 	%f6322, %f8516, %f6321;
	mul.f32 	%f6323, %f5859, %f5870;
	fma.rn.f32 	%f6324, %f5855, %f5872, %f6323;
	mul.f32 	%f6325, %f8520, %f6324;
	sub.f32 	%f6326, %f6322, %f6325;
	add.f32 	%f2007, %f1895, %f6326;
	mul.f32 	%f6327, %f8520, %f6321;
	fma.rn.f32 	%f6328, %f8516, %f6324, %f6327;
	add.f32 	%f2008, %f1896, %f6328;
	mul.f32 	%f6329, %f5855, %f5873;
	mul.f32 	%f6330, %f5859, %f5875;
	sub.f32 	%f6331, %f6329, %f6330;
	mul.f32 	%f6332, %f8515, %f6331;
	mul.f32 	%f6333, %f5859, %f5873;
	fma.rn.f32 	%f6334, %f5855, %f5875, %f6333;
	mul.f32 	%f6335, %f8519, %f6334;
	sub.f32 	%f6336, %f6332, %f6335;
	add.f32 	%f2009, %f1897, %f6336;
	mul.f32 	%f6337, %f8519, %f6331;
	fma.rn.f32 	%f6338, %f8515, %f6334, %f6337;
	add.f32 	%f2010, %f1898, %f6338;
	mul.f32 	%f6339, %f5855, %f5874;
	mul.f32 	%f6340, %f5859, %f5876;
	sub.f32 	%f6341, %f6339, %f6340;
	mul.f32 	%f6342, %f8515, %f6341;
	mul.f32 	%f6343, %f5859, %f5874;
	fma.rn.f32 	%f6344, %f5855, %f5876, %f6343;
	mul.f32 	%f6345, %f8519, %f6344;
	sub.f32 	%f6346, %f6342, %f6345;
	add.f32 	%f2011, %f1899, %f6346;
	mul.f32 	%f6347, %f8519, %f6341;
	fma.rn.f32 	%f6348, %f8515, %f6344, %f6347;
	add.f32 	%f2012, %f1900, %f6348;
	mul.f32 	%f6349, %f5856, %f5869;
	mul.f32 	%f6350, %f5860, %f5871;
	sub.f32 	%f6351, %f6349, %f6350;
	mul.f32 	%f6352, %f8516, %f6351;
	mul.f32 	%f6353, %f5860, %f5869;
	fma.rn.f32 	%f6354, %f5856, %f5871, %f6353;
	mul.f32 	%f6355, %f8520, %f6354;
	sub.f32 	%f6356, %f6352, %f6355;
	add.f32 	%f2013, %f1901, %f6356;
	mul.f32 	%f6357, %f8520, %f6351;
	fma.rn.f32 	%f6358, %f8516, %f6354, %f6357;
	add.f32 	%f2014, %f1902, %f6358;
	mul.f32 	%f6359, %f5856, %f5870;
	mul.f32 	%f6360, %f5860, %f5872;
	sub.f32 	%f6361, %f6359, %f6360;
	mul.f32 	%f6362, %f8516, %f6361;
	mul.f32 	%f6363, %f5860, %f5870;
	fma.rn.f32 	%f6364, %f5856, %f5872, %f6363;
	mul.f32 	%f6365, %f8520, %f6364;
	sub.f32 	%f6366, %f6362, %f6365;
	add.f32 	%f2015, %f1903, %f6366;
	mul.f32 	%f6367, %f8520, %f6361;
	fma.rn.f32 	%f6368, %f8516, %f6364, %f6367;
	add.f32 	%f2016, %f1904, %f6368;
	mul.f32 	%f6369, %f5856, %f5873;
	mul.f32 	%f6370, %f5860, %f5875;
	sub.f32 	%f6371, %f6369, %f6370;
	mul.f32 	%f6372, %f8515, %f6371;
	mul.f32 	%f6373, %f5860, %f5873;
	fma.rn.f32 	%f6374, %f5856, %f5875, %f6373;
	mul.f32 	%f6375, %f8519, %f6374;
	sub.f32 	%f6376, %f6372, %f6375;
	add.f32 	%f2017, %f1905, %f6376;
	mul.f32 	%f6377, %f8519, %f6371;
	fma.rn.f32 	%f6378, %f8515, %f6374, %f6377;
	add.f32 	%f2018, %f1906, %f6378;
	mul.f32 	%f6379, %f5856, %f5874;
	mul.f32 	%f6380, %f5860, %f5876;
	sub.f32 	%f6381, %f6379, %f6380;
	mul.f32 	%f6382, %f8515, %f6381;
	mul.f32 	%f6383, %f5860, %f5874;
	fma.rn.f32 	%f6384, %f5856, %f5876, %f6383;
	mul.f32 	%f6385, %f8519, %f6384;
	sub.f32 	%f6386, %f6382, %f6385;
	add.f32 	%f2019, %f1907, %f6386;
	mul.f32 	%f6387, %f8519, %f6381;
	fma.rn.f32 	%f6388, %f8515, %f6384, %f6387;
	add.f32 	%f2020, %f1908, %f6388;
	mul.f32 	%f6389, %f5861, %f5869;
	mul.f32 	%f6390, %f5865, %f5871;
	sub.f32 	%f6391, %f6389, %f6390;
	mul.f32 	%f6392, %f8514, %f6391;
	mul.f32 	%f6393, %f5865, %f5869;
	fma.rn.f32 	%f6394, %f5861, %f5871, %f6393;
	mul.f32 	%f6395, %f8518, %f6394;
	sub.f32 	%f6396, %f6392, %f6395;
	add.f32 	%f2021, %f1909, %f6396;
	mul.f32 	%f6397, %f8518, %f6391;
	fma.rn.f32 	%f6398, %f8514, %f6394, %f6397;
	add.f32 	%f2022, %f1910, %f6398;
	mul.f32 	%f6399, %f5861, %f5870;
	mul.f32 	%f6400, %f5865, %f5872;
	sub.f32 	%f6401, %f6399, %f6400;
	mul.f32 	%f6402, %f8514, %f6401;
	mul.f32 	%f6403, %f5865, %f5870;
	fma.rn.f32 	%f6404, %f5861, %f5872, %f6403;
	mul.f32 	%f6405, %f8518, %f6404;
	sub.f32 	%f6406, %f6402, %f6405;
	add.f32 	%f2023, %f1911, %f6406;
	mul.f32 	%f6407, %f8518, %f6401;
	fma.rn.f32 	%f6408, %f8514, %f6404, %f6407;
	add.f32 	%f2024, %f1912, %f6408;
	mul.f32 	%f6409, %f5861, %f5873;
	mul.f32 	%f6410, %f5865, %f5875;
	sub.f32 	%f6411, %f6409, %f6410;
	mul.f32 	%f6412, %f8513, %f6411;
	mul.f32 	%f6413, %f5865, %f5873;
	fma.rn.f32 	%f6414, %f5861, %f5875, %f6413;
	mul.f32 	%f6415, %f8517, %f6414;
	sub.f32 	%f6416, %f6412, %f6415;
	add.f32 	%f2025, %f1913, %f6416;
	mul.f32 	%f6417, %f8517, %f6411;
	fma.rn.f32 	%f6418, %f8513, %f6414, %f6417;
	add.f32 	%f2026, %f1914, %f6418;
	mul.f32 	%f6419, %f5861, %f5874;
	mul.f32 	%f6420, %f5865, %f5876;
	sub.f32 	%f6421, %f6419, %f6420;
	mul.f32 	%f6422, %f8513, %f6421;
	mul.f32 	%f6423, %f5865, %f5874;
	fma.rn.f32 	%f6424, %f5861, %f5876, %f6423;
	mul.f32 	%f6425, %f8517, %f6424;
	sub.f32 	%f6426, %f6422, %f6425;
	add.f32 	%f2027, %f1915, %f6426;
	mul.f32 	%f6427, %f8517, %f6421;
	fma.rn.f32 	%f6428, %f8513, %f6424, %f6427;
	add.f32 	%f2028, %f1916, %f6428;
	mul.f32 	%f6429, %f5862, %f5869;
	mul.f32 	%f6430, %f5866, %f5871;
	sub.f32 	%f6431, %f6429, %f6430;
	mul.f32 	%f6432, %f8514, %f6431;
	mul.f32 	%f6433, %f5866, %f5869;
	fma.rn.f32 	%f6434, %f5862, %f5871, %f6433;
	mul.f32 	%f6435, %f8518, %f6434;
	sub.f32 	%f6436, %f6432, %f6435;
	add.f32 	%f2029, %f1917, %f6436;
	mul.f32 	%f6437, %f8518, %f6431;
	fma.rn.f32 	%f6438, %f8514, %f6434, %f6437;
	add.f32 	%f2030, %f1918, %f6438;
	mul.f32 	%f6439, %f5862, %f5870;
	mul.f32 	%f6440, %f5866, %f5872;
	sub.f32 	%f6441, %f6439, %f6440;
	mul.f32 	%f6442, %f8514, %f6441;
	mul.f32 	%f6443, %f5866, %f5870;
	fma.rn.f32 	%f6444, %f5862, %f5872, %f6443;
	mul.f32 	%f6445, %f8518, %f6444;
	sub.f32 	%f6446, %f6442, %f6445;
	add.f32 	%f2031, %f1919, %f6446;
	mul.f32 	%f6447, %f8518, %f6441;
	fma.rn.f32 	%f6448, %f8514, %f6444, %f6447;
	add.f32 	%f2032, %f1920, %f6448;
	mul.f32 	%f6449, %f5862, %f5873;
	mul.f32 	%f6450, %f5866, %f5875;
	sub.f32 	%f6451, %f6449, %f6450;
	mul.f32 	%f6452, %f8513, %f6451;
	mul.f32 	%f6453, %f5866, %f5873;
	fma.rn.f32 	%f6454, %f5862, %f5875, %f6453;
	mul.f32 	%f6455, %f8517, %f6454;
	sub.f32 	%f6456, %f6452, %f6455;
	add.f32 	%f2033, %f1921, %f6456;
	mul.f32 	%f6457, %f8517, %f6451;
	fma.rn.f32 	%f6458, %f8513, %f6454, %f6457;
	add.f32 	%f2034, %f1922, %f6458;
	mul.f32 	%f6459, %f5862, %f5874;
	mul.f32 	%f6460, %f5866, %f5876;
	sub.f32 	%f6461, %f6459, %f6460;
	mul.f32 	%f6462, %f8513, %f6461;
	mul.f32 	%f6463, %f5866, %f5874;
	fma.rn.f32 	%f6464, %f5862, %f5876, %f6463;
	mul.f32 	%f6465, %f8517, %f6464;
	sub.f32 	%f6466, %f6462, %f6465;
	add.f32 	%f2035, %f1923, %f6466;
	mul.f32 	%f6467, %f8517, %f6461;
	fma.rn.f32 	%f6468, %f8513, %f6464, %f6467;
	add.f32 	%f2036, %f1924, %f6468;
	mul.f32 	%f6469, %f5863, %f5869;
	mul.f32 	%f6470, %f5867, %f5871;
	sub.f32 	%f6471, %f6469, %f6470;
	mul.f32 	%f6472, %f8514, %f6471;
	mul.f32 	%f6473, %f5867, %f5869;
	fma.rn.f32 	%f6474, %f5863, %f5871, %f6473;
	mul.f32 	%f6475, %f8518, %f6474;
	sub.f32 	%f6476, %f6472, %f6475;
	add.f32 	%f2037, %f1925, %f6476;
	mul.f32 	%f6477, %f8518, %f6471;
	fma.rn.f32 	%f6478, %f8514, %f6474, %f6477;
	add.f32 	%f2038, %f1926, %f6478;
	mul.f32 	%f6479, %f5863, %f5870;
	mul.f32 	%f6480, %f5867, %f5872;
	sub.f32 	%f6481, %f6479, %f6480;
	mul.f32 	%f6482, %f8514, %f6481;
	mul.f32 	%f6483, %f5867, %f5870;
	fma.rn.f32 	%f6484, %f5863, %f5872, %f6483;
	mul.f32 	%f6485, %f8518, %f6484;
	sub.f32 	%f6486, %f6482, %f6485;
	add.f32 	%f2039, %f1927, %f6486;
	mul.f32 	%f6487, %f8518, %f6481;
	fma.rn.f32 	%f6488, %f8514, %f6484, %f6487;
	add.f32 	%f2040, %f1928, %f6488;
	mul.f32 	%f6489, %f5863, %f5873;
	mul.f32 	%f6490, %f5867, %f5875;
	sub.f32 	%f6491, %f6489, %f6490;
	mul.f32 	%f6492, %f8513, %f6491;
	mul.f32 	%f6493, %f5867, %f5873;
	fma.rn.f32 	%f6494, %f5863, %f5875, %f6493;
	mul.f32 	%f6495, %f8517, %f6494;
	sub.f32 	%f6496, %f6492, %f6495;
	add.f32 	%f2041, %f1929, %f6496;
	mul.f32 	%f6497, %f8517, %f6491;
	fma.rn.f32 	%f6498, %f8513, %f6494, %f6497;
	add.f32 	%f2042, %f1930, %f6498;
	mul.f32 	%f6499, %f5863, %f5874;
	mul.f32 	%f6500, %f5867, %f5876;
	sub.f32 	%f6501, %f6499, %f6500;
	mul.f32 	%f6502, %f8513, %f6501;
	mul.f32 	%f6503, %f5867, %f5874;
	fma.rn.f32 	%f6504, %f5863, %f5876, %f6503;
	mul.f32 	%f6505, %f8517, %f6504;
	sub.f32 	%f6506, %f6502, %f6505;
	add.f32 	%f2043, %f1931, %f6506;
	mul.f32 	%f6507, %f8517, %f6501;
	fma.rn.f32 	%f6508, %f8513, %f6504, %f6507;
	add.f32 	%f2044, %f1932, %f6508;
	mul.f32 	%f6509, %f5864, %f5869;
	mul.f32 	%f6510, %f5868, %f5871;
	sub.f32 	%f6511, %f6509, %f6510;
	mul.f32 	%f6512, %f8514, %f6511;
	mul.f32 	%f6513, %f5868, %f5869;
	fma.rn.f32 	%f6514, %f5864, %f5871, %f6513;
	mul.f32 	%f6515, %f8518, %f6514;
	sub.f32 	%f6516, %f6512, %f6515;
	add.f32 	%f2045, %f1933, %f6516;
	mul.f32 	%f6517, %f8518, %f6511;
	fma.rn.f32 	%f6518, %f8514, %f6514, %f6517;
	add.f32 	%f2046, %f1934, %f6518;
	mul.f32 	%f6519, %f5864, %f5870;
	mul.f32 	%f6520, %f5868, %f5872;
	sub.f32 	%f6521, %f6519, %f6520;
	mul.f32 	%f6522, %f8514, %f6521;
	mul.f32 	%f6523, %f5868, %f5870;
	fma.rn.f32 	%f6524, %f5864, %f5872, %f6523;
	mul.f32 	%f6525, %f8518, %f6524;
	sub.f32 	%f6526, %f6522, %f6525;
	add.f32 	%f2047, %f1935, %f6526;
	mul.f32 	%f6527, %f8518, %f6521;
	fma.rn.f32 	%f6528, %f8514, %f6524, %f6527;
	add.f32 	%f2048, %f1936, %f6528;
	mul.f32 	%f6529, %f5864, %f5873;
	mul.f32 	%f6530, %f5868, %f5875;
	sub.f32 	%f6531, %f6529, %f6530;
	mul.f32 	%f6532, %f8513, %f6531;
	mul.f32 	%f6533, %f5868, %f5873;
	fma.rn.f32 	%f6534, %f5864, %f5875, %f6533;
	mul.f32 	%f6535, %f8517, %f6534;
	sub.f32 	%f6536, %f6532, %f6535;
	add.f32 	%f2049, %f1937, %f6536;
	mul.f32 	%f6537, %f8517, %f6531;
	fma.rn.f32 	%f6538, %f8513, %f6534, %f6537;
	add.f32 	%f2050, %f1938, %f6538;
	mul.f32 	%f6539, %f5864, %f5874;
	mul.f32 	%f6540, %f5868, %f5876;
	sub.f32 	%f6541, %f6539, %f6540;
	mul.f32 	%f6542, %f8513, %f6541;
	mul.f32 	%f6543, %f5868, %f5874;
	fma.rn.f32 	%f6544, %f5864, %f5876, %f6543;
	mul.f32 	%f6545, %f8517, %f6544;
	sub.f32 	%f6546, %f6542, %f6545;
	add.f32 	%f2051, %f1939, %f6546;
	mul.f32 	%f6547, %f8517, %f6541;
	fma.rn.f32 	%f6548, %f8513, %f6544, %f6547;
	add.f32 	%f2052, %f1940, %f6548;
	setp.ne.s32 	%p759, %r1080, %r1855;
	@%p759 bra 	$L__BB0_255;
	ld.param.u32 	%r1796, [kernel_param_13];
	shl.b32 	%r1085, %r1845, 2;
	add.s32 	%r1082, %r1085, %r259;
	// begin inline asm
	ld.shared.s32 {%r1081}, [%r1082];

	// end inline asm
	add.s32 	%r1084, %r1085, %r260;
	// begin inline asm
	ld.shared.s32 {%r1083}, [%r1084];

	// end inline asm
	add.s32 	%r1845, %r1845, 1;
	setp.ge.s32 	%p760, %r1845, %r1796;
	@%p760 bra 	$L__BB0_242;
	shl.b32 	%r1088, %r1845, 2;
	add.s32 	%r1087, %r1088, %r261;
	// begin inline asm
	ld.shared.s32 {%r1855}, [%r1087];

	// end inline asm
$L__BB0_242:
	setp.eq.s32 	%p761, %r1842, -1;
	setp.eq.s32 	%p762, %r1840, -1;
	setp.eq.s32 	%p763, %r1838, -1;
	bar.sync 	0;
	setp.lt.s32 	%p764, %r1836, %r1081;
	setp.lt.s32 	%p765, %r1081, %r1838;
	or.pred  	%p766, %p764, %p765;
	setp.eq.s32 	%p767, %r1836, -1;
	or.pred  	%p768, %p766, %p767;
	or.pred  	%p769, %p768, %p763;
	setp.lt.s32 	%p770, %r1840, %r1083;
	or.pred  	%p771, %p769, %p770;
	setp.lt.s32 	%p772, %r1083, %r1842;
	or.pred  	%p773, %p771, %p772;
	or.pred  	%p774, %p773, %p762;
	or.pred  	%p775, %p774, %p761;
	mov.f32 	%f8516, 0f00000000;
	mov.f32 	%f8520, %f8516;
	@%p775 bra 	$L__BB0_244;
	ld.param.u64 	%rd633, [kernel_param_4];
	ld.param.u64 	%rd572, [kernel_param_3];
	ld.param.u32 	%r1764, [kernel_param_2];
	ld.param.u32 	%r1695, [kernel_param_1];
	ld.param.u32 	%r1625, [kernel_param_0];
	sub.s32 	%r1089, %r1836, %r1695;
	sub.s32 	%r1090, %r1840, %r1764;
	mad.lo.s32 	%r1091, %r1089, %r1625, %r1090;
	mul.lo.s32 	%r1092, %r1625, %r1625;
	mul.lo.s32 	%r1093, %r1092, %r1092;
	mul.lo.s32 	%r1094, %r1093, %r1091;
	sub.s32 	%r1095, %r1695, %r1838;
	sub.s32 	%r1096, %r1764, %r1842;
	mad.lo.s32 	%r1097, %r1095, %r1625, %r1096;
	sub.s32 	%r1098, %r1836, %r1081;
	mad.lo.s32 	%r1099, %r1097, %r1625, %r1098;
	sub.s32 	%r1100, %r1094, %r1083;
	add.s32 	%r1101, %r1100, %r1840;
	mad.lo.s32 	%r1102, %r1099, %r1625, %r1101;
	cvta.to.global.u64 	%rd346, %rd572;
	mul.wide.s32 	%rd347, %r1102, 4;
	add.s64 	%rd348, %rd346, %rd347;
	ld.global.f32 	%f8516, [%rd348];
	cvta.to.global.u64 	%rd349, %rd633;
	add.s64 	%rd350, %rd349, %rd347;
	ld.global.f32 	%f8520, [%rd350];
$L__BB0_244:
	mov.f32 	%f8515, 0f00000000;
	mov.f32 	%f8519, 0f00000000;
	@%p764 bra 	$L__BB0_248;
	setp.lt.s32 	%p779, %r1081, %r1839;
	setp.eq.s32 	%p780, %r1839, -1;
	or.pred  	%p781, %p780, %p767;
	or.pred  	%p782, %p781, %p779;
	or.pred  	%p783, %p782, %p770;
	@%p783 bra 	$L__BB0_248;
	setp.eq.s32 	%p784, %r1840, -1;
	setp.lt.s32 	%p785, %r1083, %r1843;
	setp.eq.s32 	%p786, %r1843, -1;
	or.pred  	%p787, %p784, %p786;
	or.pred  	%p788, %p787, %p785;
	@%p788 bra 	$L__BB0_248;
	ld.param.u64 	%rd634, [kernel_param_4];
	ld.param.u64 	%rd573, [kernel_param_3];
	ld.param.u32 	%r1765, [kernel_param_2];
	ld.param.u32 	%r1696, [kernel_param_1];
	ld.param.u32 	%r1626, [kernel_param_0];
	sub.s32 	%r1103, %r1836, %r1696;
	sub.s32 	%r1104, %r1840, %r1765;
	mad.lo.s32 	%r1105, %r1103, %r1626, %r1104;
	mul.lo.s32 	%r1106, %r1626, %r1626;
	mul.lo.s32 	%r1107, %r1106, %r1106;
	mul.lo.s32 	%r1108, %r1107, %r1105;
	sub.s32 	%r1109, %r1696, %r1839;
	sub.s32 	%r1110, %r1765, %r1843;
	mad.lo.s32 	%r1111, %r1109, %r1626, %r1110;
	sub.s32 	%r1112, %r1836, %r1081;
	mad.lo.s32 	%r1113, %r1111, %r1626, %r1112;
	sub.s32 	%r1114, %r1108, %r1083;
	add.s32 	%r1115, %r1114, %r1840;
	mad.lo.s32 	%r1116, %r1113, %r1626, %r1115;
	cvta.to.global.u64 	%rd351, %rd573;
	mul.wide.s32 	%rd352, %r1116, 4;
	add.s64 	%rd353, %rd351, %rd352;
	ld.global.f32 	%f8515, [%rd353];
	cvta.to.global.u64 	%rd354, %rd634;
	add.s64 	%rd355, %rd354, %rd352;
	ld.global.f32 	%f8519, [%rd355];
$L__BB0_248:
	setp.lt.s32 	%p789, %r1083, %r1842;
	setp.lt.s32 	%p790, %r1081, %r1838;
	setp.eq.s32 	%p791, %r1841, -1;
	setp.eq.s32 	%p792, %r1842, -1;
	setp.eq.s32 	%p793, %r1838, -1;
	setp.lt.s32 	%p794, %r1837, %r1081;
	or.pred  	%p795, %p794, %p790;
	setp.eq.s32 	%p796, %r1837, -1;
	or.pred  	%p797, %p795, %p796;
	or.pred  	%p798, %p797, %p793;
	setp.lt.s32 	%p799, %r1841, %r1083;
	or.pred  	%p800, %p798, %p799;
	or.pred  	%p801, %p800, %p789;
	or.pred  	%p802, %p801, %p791;
	or.pred  	%p803, %p802, %p792;
	mov.f32 	%f8514, 0f00000000;
	mov.f32 	%f8518, %f8514;
	@%p803 bra 	$L__BB0_250;
	ld.param.u64 	%rd635, [kernel_param_4];
	ld.param.u64 	%rd574, [kernel_param_3];
	ld.param.u32 	%r1766, [kernel_param_2];
	ld.param.u32 	%r1697, [kernel_param_1];
	ld.param.u32 	%r1627, [kernel_param_0];
	sub.s32 	%r1117, %r1837, %r1697;
	sub.s32 	%r1118, %r1841, %r1766;
	mad.lo.s32 	%r1119, %r1117, %r1627, %r1118;
	mul.lo.s32 	%r1120, %r1627, %r1627;
	mul.lo.s32 	%r1121, %r1120, %r1120;
	mul.lo.s32 	%r1122, %r1121, %r1119;
	sub.s32 	%r1123, %r1697, %r1838;
	sub.s32 	%r1124, %r1766, %r1842;
	mad.lo.s32 	%r1125, %r1123, %r1627, %r1124;
	sub.s32 	%r1126, %r1837, %r1081;
	mad.lo.s32 	%r1127, %r1125, %r1627, %r1126;
	sub.s32 	%r1128, %r1122, %r1083;
	add.s32 	%r1129, %r1128, %r1841;
	mad.lo.s32 	%r1130, %r1127, %r1627, %r1129;
	cvta.to.global.u64 	%rd356, %rd574;
	mul.wide.s32 	%rd357, %r1130, 4;
	add.s64 	%rd358, %rd356, %rd357;
	ld.global.f32 	%f8514, [%rd358];
	cvta.to.global.u64 	%rd359, %rd635;
	add.s64 	%rd360, %rd359, %rd357;
	ld.global.f32 	%f8518, [%rd360];
$L__BB0_250:
	mov.f32 	%f8513, 0f00000000;
	mov.f32 	%f8517, 0f00000000;
	@%p794 bra 	$L__BB0_254;
	setp.lt.s32 	%p807, %r1081, %r1839;
	setp.eq.s32 	%p808, %r1839, -1;
	or.pred  	%p809, %p808, %p796;
	or.pred  	%p810, %p809, %p807;
	or.pred  	%p811, %p810, %p799;
	@%p811 bra 	$L__BB0_254;
	setp.eq.s32 	%p812, %r1841, -1;
	setp.lt.s32 	%p813, %r1083, %r1843;
	setp.eq.s32 	%p814, %r1843, -1;
	or.pred  	%p815, %p812, %p814;
	or.pred  	%p816, %p815, %p813;
	@%p816 bra 	$L__BB0_254;
	ld.param.u64 	%rd636, [kernel_param_4];
	ld.param.u64 	%rd575, [kernel_param_3];
	ld.param.u32 	%r1767, [kernel_param_2];
	ld.param.u32 	%r1698, [kernel_param_1];
	ld.param.u32 	%r1628, [kernel_param_0];
	sub.s32 	%r1131, %r1837, %r1698;
	sub.s32 	%r1132, %r1841, %r1767;
	mad.lo.s32 	%r1133, %r1131, %r1628, %r1132;
	mul.lo.s32 	%r1134, %r1628, %r1628;
	mul.lo.s32 	%r1135, %r1134, %r1134;
	mul.lo.s32 	%r1136, %r1135, %r1133;
	sub.s32 	%r1137, %r1698, %r1839;
	sub.s32 	%r1138, %r1767, %r1843;
	mad.lo.s32 	%r1139, %r1137, %r1628, %r1138;
	sub.s32 	%r1140, %r1837, %r1081;
	mad.lo.s32 	%r1141, %r1139, %r1628, %r1140;
	sub.s32 	%r1142, %r1136, %r1083;
	add.s32 	%r1143, %r1142, %r1841;
	mad.lo.s32 	%r1144, %r1141, %r1628, %r1143;
	cvta.to.global.u64 	%rd361, %rd575;
	mul.wide.s32 	%rd362, %r1144, 4;
	add.s64 	%rd363, %rd361, %rd362;
	ld.global.f32 	%f8513, [%rd363];
	cvta.to.global.u64 	%rd364, %rd636;
	add.s64 	%rd365, %rd364, %rd362;
	ld.global.f32 	%f8517, [%rd365];
$L__BB0_254:
	bar.sync 	0;
$L__BB0_255:
	add.s32 	%r1153, %r1846, 4;
	add.s32 	%r1145, %r1851, 2112;
	// begin inline asm
	ld.shared.v4.f32 {%f6557, %f6558, %f6559, %f6560}, [%r1145];

	// end inline asm
	add.s32 	%r1146, %r1852, 2112;
	// begin inline asm
	ld.shared.v4.f32 {%f6561, %f6562, %f6563, %f6564}, [%r1146];

	// end inline asm
	add.s32 	%r1147, %r1851, 2176;
	// begin inline asm
	ld.shared.v4.f32 {%f6565, %f6566, %f6567, %f6568}, [%r1147];

	// end inline asm
	add.s32 	%r1148, %r1852, 2176;
	// begin inline asm
	ld.shared.v4.f32 {%f6569, %f6570, %f6571, %f6572}, [%r1148];

	// end inline asm
	add.s32 	%r1149, %r1853, 1024;
	// begin inline asm
	ld.shared.v2.f32 {%f6573, %f6574}, [%r1149];

	// end inline asm
	add.s32 	%r1150, %r1854, 1024;
	// begin inline asm
	ld.shared.v2.f32 {%f6575, %f6576}, [%r1150];

	// end inline asm
	add.s32 	%r1151, %r1853, 1088;
	// begin inline asm
	ld.shared.v2.f32 {%f6577, %f6578}, [%r1151];

	// end inline asm
	add.s32 	%r1152, %r1854, 1088;
	// begin inline asm
	ld.shared.v2.f32 {%f6579, %f6580}, [%r1152];

	// end inline asm
	mul.f32 	%f6581, %f6205, %f6221;
	mul.f32 	%f6582, %f6209, %f6223;
	sub.f32 	%f6583, %f6581, %f6582;
	mul.f32 	%f6584, %f8516, %f6583;
	mul.f32 	%f6585, %f6209, %f6221;
	fma.rn.f32 	%f6586, %f6205, %f6223, %f6585;
	mul.f32 	%f6587, %f8520, %f6586;
	sub.f32 	%f6588, %f6584, %f6587;
	add.f32 	%f2101, %f1989, %f6588;
	mul.f32 	%f6589, %f8520, %f6583;
	fma.rn.f32 	%f6590, %f8516, %f6586, %f6589;
	add.f32 	%f2102, %f1990, %f6590;
	mul.f32 	%f6591, %f6205, %f6222;
	mul.f32 	%f6592, %f6209, %f6224;
	sub.f32 	%f6593, %f6591, %f6592;
	mul.f32 	%f6594, %f8516, %f6593;
	mul.f32 	%f6595, %f6209, %f6222;
	fma.rn.f32 	%f6596, %f6205, %f6224, %f6595;
	mul.f32 	%f6597, %f8520, %f6596;
	sub.f32 	%f6598, %f6594, %f6597;
	add.f32 	%f2103, %f1991, %f6598;
	mul.f32 	%f6599, %f8520, %f6593;
	fma.rn.f32 	%f6600, %f8516, %f6596, %f6599;
	add.f32 	%f2104, %f1992, %f6600;
	mul.f32 	%f6601, %f6205, %f6225;
	mul.f32 	%f6602, %f6209, %f6227;
	sub.f32 	%f6603, %f6601, %f6602;
	mul.f32 	%f6604, %f8515, %f6603;
	mul.f32 	%f6605, %f6209, %f6225;
	fma.rn.f32 	%f6606, %f6205, %f6227, %f6605;
	mul.f32 	%f6607, %f8519, %f6606;
	sub.f32 	%f6608, %f6604, %f6607;
	add.f32 	%f2105, %f1993, %f6608;
	mul.f32 	%f6609, %f8519, %f6603;
	fma.rn.f32 	%f6610, %f8515, %f6606, %f6609;
	add.f32 	%f2106, %f1994, %f6610;
	mul.f32 	%f6611, %f6205, %f6226;
	mul.f32 	%f6612, %f6209, %f6228;
	sub.f32 	%f6613, %f6611, %f6612;
	mul.f32 	%f6614, %f8515, %f6613;
	mul.f32 	%f6615, %f6209, %f6226;
	fma.rn.f32 	%f6616, %f6205, %f6228, %f6615;
	mul.f32 	%f6617, %f8519, %f6616;
	sub.f32 	%f6618, %f6614, %f6617;
	add.f32 	%f2107, %f1995, %f6618;
	mul.f32 	%f6619, %f8519, %f6613;
	fma.rn.f32 	%f6620, %f8515, %f6616, %f6619;
	add.f32 	%f2108, %f1996, %f6620;
	mul.f32 	%f6621, %f6206, %f6221;
	mul.f32 	%f6622, %f6210, %f6223;
	sub.f32 	%f6623, %f6621, %f6622;
	mul.f32 	%f6624, %f8516, %f6623;
	mul.f32 	%f6625, %f6210, %f6221;
	fma.rn.f32 	%f6626, %f6206, %f6223, %f6625;
	mul.f32 	%f6627, %f8520, %f6626;
	sub.f32 	%f6628, %f6624, %f6627;
	add.f32 	%f2109, %f1997, %f6628;
	mul.f32 	%f6629, %f8520, %f6623;
	fma.rn.f32 	%f6630, %f8516, %f6626, %f6629;
	add.f32 	%f2110, %f1998, %f6630;
	mul.f32 	%f6631, %f6206, %f6222;
	mul.f32 	%f6632, %f6210, %f6224;
	sub.f32 	%f6633, %f6631, %f6632;
	mul.f32 	%f6634, %f8516, %f6633;
	mul.f32 	%f6635, %f6210, %f6222;
	fma.rn.f32 	%f6636, %f6206, %f6224, %f6635;
	mul.f32 	%f6637, %f8520, %f6636;
	sub.f32 	%f6638, %f6634, %f6637;
	add.f32 	%f2111, %f1999, %f6638;
	mul.f32 	%f6639, %f8520, %f6633;
	fma.rn.f32 	%f6640, %f8516, %f6636, %f6639;
	add.f32 	%f2112, %f2000, %f6640;
	mul.f32 	%f6641, %f6206, %f6225;
	mul.f32 	%f6642, %f6210, %f6227;
	sub.f32 	%f6643, %f6641, %f6642;
	mul.f32 	%f6644, %f8515, %f6643;
	mul.f32 	%f6645, %f6210, %f6225;
	fma.rn.f32 	%f6646, %f6206, %f6227, %f6645;
	mul.f32 	%f6647, %f8519, %f6646;
	sub.f32 	%f6648, %f6644, %f6647;
	add.f32 	%f2113, %f2001, %f6648;
	mul.f32 	%f6649, %f8519, %f6643;
	fma.rn.f32 	%f6650, %f8515, %f6646, %f6649;
	add.f32 	%f2114, %f2002, %f6650;
	mul.f32 	%f6651, %f6206, %f6226;
	mul.f32 	%f6652, %f6210, %f6228;
	sub.f32 	%f6653, %f6651, %f6652;
	mul.f32 	%f6654, %f8515, %f6653;
	mul.f32 	%f6655, %f6210, %f6226;
	fma.rn.f32 	%f6656, %f6206, %f6228, %f6655;
	mul.f32 	%f6657, %f8519, %f6656;
	sub.f32 	%f6658, %f6654, %f6657;
	add.f32 	%f2115, %f2003, %f6658;
	mul.f32 	%f6659, %f8519, %f6653;
	fma.rn.f32 	%f6660, %f8515, %f6656, %f6659;
	add.f32 	%f2116, %f2004, %f6660;
	mul.f32 	%f6661, %f6207, %f6221;
	mul.f32 	%f6662, %f6211, %f6223;
	sub.f32 	%f6663, %f6661, %f6662;
	mul.f32 	%f6664, %f8516, %f6663;
	mul.f32 	%f6665, %f6211, %f6221;
	fma.rn.f32 	%f6666, %f6207, %f6223, %f6665;
	mul.f32 	%f6667, %f8520, %f6666;
	sub.f32 	%f6668, %f6664, %f6667;
	add.f32 	%f2117, %f2005, %f6668;
	mul.f32 	%f6669, %f8520, %f6663;
	fma.rn.f32 	%f6670, %f8516, %f6666, %f6669;
	add.f32 	%f2118, %f2006, %f6670;
	mul.f32 	%f6671, %f6207, %f6222;
	mul.f32 	%f6672, %f6211, %f6224;
	sub.f32 	%f6673, %f6671, %f6672;
	mul.f32 	%f6674, %f8516, %f6673;
	mul.f32 	%f6675, %f6211, %f6222;
	fma.rn.f32 	%f6676, %f6207, %f6224, %f6675;
	mul.f32 	%f6677, %f8520, %f6676;
	sub.f32 	%f6678, %f6674, %f6677;
	add.f32 	%f2119, %f2007, %f6678;
	mul.f32 	%f6679, %f8520, %f6673;
	fma.rn.f32 	%f6680, %f8516, %f6676, %f6679;
	add.f32 	%f2120, %f2008, %f6680;
	mul.f32 	%f6681, %f6207, %f6225;
	mul.f32 	%f6682, %f6211, %f6227;
	sub.f32 	%f6683, %f6681, %f6682;
	mul.f32 	%f6684, %f8515, %f6683;
	mul.f32 	%f6685, %f6211, %f6225;
	fma.rn.f32 	%f6686, %f6207, %f6227, %f6685;
	mul.f32 	%f6687, %f8519, %f6686;
	sub.f32 	%f6688, %f6684, %f6687;
	add.f32 	%f2121, %f2009, %f6688;
	mul.f32 	%f6689, %f8519, %f6683;
	fma.rn.f32 	%f6690, %f8515, %f6686, %f6689;
	add.f32 	%f2122, %f2010, %f6690;
	mul.f32 	%f6691, %f6207, %f6226;
	mul.f32 	%f6692, %f6211, %f6228;
	sub.f32 	%f6693, %f6691, %f6692;
	mul.f32 	%f6694, %f8515, %f6693;
	mul.f32 	%f6695, %f6211, %f6226;
	fma.rn.f32 	%f6696, %f6207, %f6228, %f6695;
	mul.f32 	%f6697, %f8519, %f6696;
	sub.f32 	%f6698, %f6694, %f6697;
	add.f32 	%f2123, %f2011, %f6698;
	mul.f32 	%f6699, %f8519, %f6693;
	fma.rn.f32 	%f6700, %f8515, %f6696, %f6699;
	add.f32 	%f2124, %f2012, %f6700;
	mul.f32 	%f6701, %f6208, %f6221;
	mul.f32 	%f6702, %f6212, %f6223;
	sub.f32 	%f6703, %f6701, %f6702;
	mul.f32 	%f6704, %f8516, %f6703;
	mul.f32 	%f6705, %f6212, %f6221;
	fma.rn.f32 	%f6706, %f6208, %f6223, %f6705;
	mul.f32 	%f6707, %f8520, %f6706;
	sub.f32 	%f6708, %f6704, %f6707;
	add.f32 	%f2125, %f2013, %f6708;
	mul.f32 	%f6709, %f8520, %f6703;
	fma.rn.f32 	%f6710, %f8516, %f6706, %f6709;
	add.f32 	%f2126, %f2014, %f6710;
	mul.f32 	%f6711, %f6208, %f6222;
	mul.f32 	%f6712, %f6212, %f6224;
	sub.f32 	%f6713, %f6711, %f6712;
	mul.f32 	%f6714, %f8516, %f6713;
	mul.f32 	%f6715, %f6212, %f6222;
	fma.rn.f32 	%f6716, %f6208, %f6224, %f6715;
	mul.f32 	%f6717, %f8520, %f6716;
	sub.f32 	%f6718, %f6714, %f6717;
	add.f32 	%f2127, %f2015, %f6718;
	mul.f32 	%f6719, %f8520, %f6713;
	fma.rn.f32 	%f6720, %f8516, %f6716, %f6719;
	add.f32 	%f2128, %f2016, %f6720;
	mul.f32 	%f6721, %f6208, %f6225;
	mul.f32 	%f6722, %f6212, %f6227;
	sub.f32 	%f6723, %f6721, %f6722;
	mul.f32 	%f6724, %f8515, %f6723;
	mul.f32 	%f6725, %f6212, %f6225;
	fma.rn.f32 	%f6726, %f6208, %f6227, %f6725;
	mul.f32 	%f6727, %f8519, %f6726;
	sub.f32 	%f6728, %f6724, %f6727;
	add.f32 	%f2129, %f2017, %f6728;
	mul.f32 	%f6729, %f8519, %f6723;
	fma.rn.f32 	%f6730, %f8515, %f6726, %f6729;
	add.f32 	%f2130, %f2018, %f6730;
	mul.f32 	%f6731, %f6208, %f6226;
	mul.f32 	%f6732, %f6212, %f6228;
	sub.f32 	%f6733, %f6731, %f6732;
	mul.f32 	%f6734, %f8515, %f6733;
	mul.f32 	%f6735, %f6212, %f6226;
	fma.rn.f32 	%f6736, %f6208, %f6228, %f6735;
	mul.f32 	%f6737, %f8519, %f6736;
	sub.f32 	%f6738, %f6734, %f6737;
	add.f32 	%f2131, %f2019, %f6738;
	mul.f32 	%f6739, %f8519, %f6733;
	fma.rn.f32 	%f6740, %f8515, %f6736, %f6739;
	add.f32 	%f2132, %f2020, %f6740;
	mul.f32 	%f6741, %f6213, %f6221;
	mul.f32 	%f6742, %f6217, %f6223;
	sub.f32 	%f6743, %f6741, %f6742;
	mul.f32 	%f6744, %f8514, %f6743;
	mul.f32 	%f6745, %f6217, %f6221;
	fma.rn.f32 	%f6746, %f6213, %f6223, %f6745;
	mul.f32 	%f6747, %f8518, %f6746;
	sub.f32 	%f6748, %f6744, %f6747;
	add.f32 	%f2133, %f2021, %f6748;
	mul.f32 	%f6749, %f8518, %f6743;
	fma.rn.f32 	%f6750, %f8514, %f6746, %f6749;
	add.f32 	%f2134, %f2022, %f6750;
	mul.f32 	%f6751, %f6213, %f6222;
	mul.f32 	%f6752, %f6217, %f6224;
	sub.f32 	%f6753, %f6751, %f6752;
	mul.f32 	%f6754, %f8514, %f6753;
	mul.f32 	%f6755, %f6217, %f6222;
	fma.rn.f32 	%f6756, %f6213, %f6224, %f6755;
	mul.f32 	%f6757, %f8518, %f6756;
	sub.f32 	%f6758, %f6754, %f6757;
	add.f32 	%f2135, %f2023, %f6758;
	mul.f32 	%f6759, %f8518, %f6753;
	fma.rn.f32 	%f6760, %f8514, %f6756, %f6759;
	add.f32 	%f2136, %f2024, %f6760;
	mul.f32 	%f6761, %f6213, %f6225;
	mul.f32 	%f6762, %f6217, %f6227;
	sub.f32 	%f6763, %f6761, %f6762;
	mul.f32 	%f6764, %f8513, %f6763;
	mul.f32 	%f6765, %f6217, %f6225;
	fma.rn.f32 	%f6766, %f6213, %f6227, %f6765;
	mul.f32 	%f6767, %f8517, %f6766;
	sub.f32 	%f6768, %f6764, %f6767;
	add.f32 	%f2137, %f2025, %f6768;
	mul.f32 	%f6769, %f8517, %f6763;
	fma.rn.f32 	%f6770, %f8513, %f6766, %f6769;
	add.f32 	%f2138, %f2026, %f6770;
	mul.f32 	%f6771, %f6213, %f6226;
	mul.f32 	%f6772, %f6217, %f6228;
	sub.f32 	%f6773, %f6771, %f6772;
	mul.f32 	%f6774, %f8513, %f6773;
	mul.f32 	%f6775, %f6217, %f6226;
	fma.rn.f32 	%f6776, %f6213, %f6228, %f6775;
	mul.f32 	%f6777, %f8517, %f6776;
	sub.f32 	%f6778, %f6774, %f6777;
	add.f32 	%f2139, %f2027, %f6778;
	mul.f32 	%f6779, %f8517, %f6773;
	fma.rn.f32 	%f6780, %f8513, %f6776, %f6779;
	add.f32 	%f2140, %f2028, %f6780;
	mul.f32 	%f6781, %f6214, %f6221;
	mul.f32 	%f6782, %f6218, %f6223;
	sub.f32 	%f6783, %f6781, %f6782;
	mul.f32 	%f6784, %f8514, %f6783;
	mul.f32 	%f6785, %f6218, %f6221;
	fma.rn.f32 	%f6786, %f6214, %f6223, %f6785;
	mul.f32 	%f6787, %f8518, %f6786;
	sub.f32 	%f6788, %f6784, %f6787;
	add.f32 	%f2141, %f2029, %f6788;
	mul.f32 	%f6789, %f8518, %f6783;
	fma.rn.f32 	%f6790, %f8514, %f6786, %f6789;
	add.f32 	%f2142, %f2030, %f6790;
	mul.f32 	%f6791, %f6214, %f6222;
	mul.f32 	%f6792, %f6218, %f6224;
	sub.f32 	%f6793, %f6791, %f6792;
	mul.f32 	%f6794, %f8514, %f6793;
	mul.f32 	%f6795, %f6218, %f6222;
	fma.rn.f32 	%f6796, %f6214, %f6224, %f6795;
	mul.f32 	%f6797, %f8518, %f6796;
	sub.f32 	%f6798, %f6794, %f6797;
	add.f32 	%f2143, %f2031, %f6798;
	mul.f32 	%f6799, %f8518, %f6793;
	fma.rn.f32 	%f6800, %f8514, %f6796, %f6799;
	add.f32 	%f2144, %f2032, %f6800;
	mul.f32 	%f6801, %f6214, %f6225;
	mul.f32 	%f6802, %f6218, %f6227;
	sub.f32 	%f6803, %f6801, %f6802;
	mul.f32 	%f6804, %f8513, %f6803;
	mul.f32 	%f6805, %f6218, %f6225;
	fma.rn.f32 	%f6806, %f6214, %f6227, %f6805;
	mul.f32 	%f6807, %f8517, %f6806;
	sub.f32 	%f6808, %f6804, %f6807;
	add.f32 	%f2145, %f2033, %f6808;
	mul.f32 	%f6809, %f8517, %f6803;
	fma.rn.f32 	%f6810, %f8513, %f6806, %f6809;
	add.f32 	%f2146, %f2034, %f6810;
	mul.f32 	%f6811, %f6214, %f6226;
	mul.f32 	%f6812, %f6218, %f6228;
	sub.f32 	%f6813, %f6811, %f6812;
	mul.f32 	%f6814, %f8513, %f6813;
	mul.f32 	%f6815, %f6218, %f6226;
	fma.rn.f32 	%f6816, %f6214, %f6228, %f6815;
	mul.f32 	%f6817, %f8517, %f6816;
	sub.f32 	%f6818, %f6814, %f6817;
	add.f32 	%f2147, %f2035, %f6818;
	mul.f32 	%f6819, %f8517, %f6813;
	fma.rn.f32 	%f6820, %f8513, %f6816, %f6819;
	add.f32 	%f2148, %f2036, %f6820;
	mul.f32 	%f6821, %f6215, %f6221;
	mul.f32 	%f6822, %f6219, %f6223;
	sub.f32 	%f6823, %f6821, %f6822;
	mul.f32 	%f6824, %f8514, %f6823;
	mul.f32 	%f6825, %f6219, %f6221;
	fma.rn.f32 	%f6826, %f6215, %f6223, %f6825;
	mul.f32 	%f6827, %f8518, %f6826;
	sub.f32 	%f6828, %f6824, %f6827;
	add.f32 	%f2149, %f2037, %f6828;
	mul.f32 	%f6829, %f8518, %f6823;
	fma.rn.f32 	%f6830, %f8514, %f6826, %f6829;
	add.f32 	%f2150, %f2038, %f6830;
	mul.f32 	%f6831, %f6215, %f6222;
	mul.f32 	%f6832, %f6219, %f6224;
	sub.f32 	%f6833, %f6831, %f6832;
	mul.f32 	%f6834, %f8514, %f6833;
	mul.f32 	%f6835, %f6219, %f6222;
	fma.rn.f32 	%f6836, %f6215, %f6224, %f6835;
	mul.f32 	%f6837, %f8518, %f6836;
	sub.f32 	%f6838, %f6834, %f6837;
	add.f32 	%f2151, %f2039, %f6838;
	mul.f32 	%f6839, %f8518, %f6833;
	fma.rn.f32 	%f6840, %f8514, %f6836, %f6839;
	add.f32 	%f2152, %f2040, %f6840;
	mul.f32 	%f6841, %f6215, %f6225;
	mul.f32 	%f6842, %f6219, %f6227;
	sub.f32 	%f6843, %f6841, %f6842;
	mul.f32 	%f6844, %f8513, %f6843;
	mul.f32 	%f6845, %f6219, %f6225;
	fma.rn.f32 	%f6846, %f6215, %f6227, %f6845;
	mul.f32 	%f6847, %f8517, %f6846;
	sub.f32 	%f6848, %f6844, %f6847;
	add.f32 	%f2153, %f2041, %f6848;
	mul.f32 	%f6849, %f8517, %f6843;
	fma.rn.f32 	%f6850, %f8513, %f6846, %f6849;
	add.f32 	%f2154, %f2042, %f6850;
	mul.f32 	%f6851, %f6215, %f6226;
	mul.f32 	%f6852, %f6219, %f6228;
	sub.f32 	%f6853, %f6851, %f6852;
	mul.f32 	%f6854, %f8513, %f6853;
	mul.f32 	%f6855, %f6219, %f6226;
	fma.rn.f32 	%f6856, %f6215, %f6228, %f6855;
	mul.f32 	%f6857, %f8517, %f6856;
	sub.f32 	%f6858, %f6854, %f6857;
	add.f32 	%f2155, %f2043, %f6858;
	mul.f32 	%f6859, %f8517, %f6853;
	fma.rn.f32 	%f6860, %f8513, %f6856, %f6859;
	add.f32 	%f2156, %f2044, %f6860;
	mul.f32 	%f6861, %f6216, %f6221;
	mul.f32 	%f6862, %f6220, %f6223;
	sub.f32 	%f6863, %f6861, %f6862;
	mul.f32 	%f6864, %f8514, %f6863;
	mul.f32 	%f6865, %f6220, %f6221;
	fma.rn.f32 	%f6866, %f6216, %f6223, %f6865;
	mul.f32 	%f6867, %f8518, %f6866;
	sub.f32 	%f6868, %f6864, %f6867;
	add.f32 	%f2157, %f2045, %f6868;
	mul.f32 	%f6869, %f8518, %f6863;
	fma.rn.f32 	%f6870, %f8514, %f6866, %f6869;
	add.f32 	%f2158, %f2046, %f6870;
	mul.f32 	%f6871, %f6216, %f6222;
	mul.f32 	%f6872, %f6220, %f6224;
	sub.f32 	%f6873, %f6871, %f6872;
	mul.f32 	%f6874, %f8514, %f6873;
	mul.f32 	%f6875, %f6220, %f6222;
	fma.rn.f32 	%f6876, %f6216, %f6224, %f6875;
	mul.f32 	%f6877, %f8518, %f6876;
	sub.f32 	%f6878, %f6874, %f6877;
	add.f32 	%f2159, %f2047, %f6878;
	mul.f32 	%f6879, %f8518, %f6873;
	fma.rn.f32 	%f6880, %f8514, %f6876, %f6879;
	add.f32 	%f2160, %f2048, %f6880;
	mul.f32 	%f6881, %f6216, %f6225;
	mul.f32 	%f6882, %f6220, %f6227;
	sub.f32 	%f6883, %f6881, %f6882;
	mul.f32 	%f6884, %f8513, %f6883;
	mul.f32 	%f6885, %f6220, %f6225;
	fma.rn.f32 	%f6886, %f6216, %f6227, %f6885;
	mul.f32 	%f6887, %f8517, %f6886;
	sub.f32 	%f6888, %f6884, %f6887;
	add.f32 	%f2161, %f2049, %f6888;
	mul.f32 	%f6889, %f8517, %f6883;
	fma.rn.f32 	%f6890, %f8513, %f6886, %f6889;
	add.f32 	%f2162, %f2050, %f6890;
	mul.f32 	%f6891, %f6216, %f6226;
	mul.f32 	%f6892, %f6220, %f6228;
	sub.f32 	%f6893, %f6891, %f6892;
	mul.f32 	%f6894, %f8513, %f6893;
	mul.f32 	%f6895, %f6220, %f6226;
	fma.rn.f32 	%f6896, %f6216, %f6228, %f6895;
	mul.f32 	%f6897, %f8517, %f6896;
	sub.f32 	%f6898, %f6894, %f6897;
	add.f32 	%f2163, %f2051, %f6898;
	mul.f32 	%f6899, %f8517, %f6893;
	fma.rn.f32 	%f6900, %f8513, %f6896, %f6899;
	add.f32 	%f2164, %f2052, %f6900;
	setp.ne.s32 	%p817, %r1153, %r1855;
	@%p817 bra 	$L__BB0_271;
	ld.param.u32 	%r1797, [kernel_param_13];
	shl.b32 	%r1158, %r1845, 2;
	add.s32 	%r1155, %r1158, %r259;
	// begin inline asm
	ld.shared.s32 {%r1154}, [%r1155];

	// end inline asm
	add.s32 	%r1157, %r1158, %r260;
	// begin inline asm
	ld.shared.s32 {%r1156}, [%r1157];

	// end inline asm
	add.s32 	%r1845, %r1845, 1;
	setp.ge.s32 	%p818, %r1845, %r1797;
	@%p818 bra 	$L__BB0_258;
	shl.b32 	%r1161, %r1845, 2;
	add.s32 	%r1160, %r1161, %r261;
	// begin inline asm
	ld.shared.s32 {%r1855}, [%r1160];

	// end inline asm
$L__BB0_258:
	setp.eq.s32 	%p819, %r1842, -1;
	setp.eq.s32 	%p820, %r1840, -1;
	setp.eq.s32 	%p821, %r1838, -1;
	bar.sync 	0;
	setp.lt.s32 	%p822, %r1836, %r1154;
	setp.lt.s32 	%p823, %r1154, %r1838;
	or.pred  	%p824, %p822, %p823;
	setp.eq.s32 	%p825, %r1836, -1;
	or.pred  	%p826, %p824, %p825;
	or.pred  	%p827, %p826, %p821;
	setp.lt.s32 	%p828, %r1840, %r1156;
	or.pred  	%p829, %p827, %p828;
	setp.lt.s32 	%p830, %r1156, %r1842;
	or.pred  	%p831, %p829, %p830;
	or.pred  	%p832, %p831, %p820;
	or.pred  	%p833, %p832, %p819;
	mov.f32 	%f8516, 0f00000000;
	mov.f32 	%f8520, %f8516;
	@%p833 bra 	$L__BB0_260;
	ld.param.u64 	%rd637, [kernel_param_4];
	ld.param.u64 	%rd576, [kernel_param_3];
	ld.param.u32 	%r1768, [kernel_param_2];
	ld.param.u32 	%r1699, [kernel_param_1];
	ld.param.u32 	%r1629, [kernel_param_0];
	sub.s32 	%r1162, %r1836, %r1699;
	sub.s32 	%r1163, %r1840, %r1768;
	mad.lo.s32 	%r1164, %r1162, %r1629, %r1163;
	mul.lo.s32 	%r1165, %r1629, %r1629;
	mul.lo.s32 	%r1166, %r1165, %r1165;
	mul.lo.s32 	%r1167, %r1166, %r1164;
	sub.s32 	%r1168, %r1699, %r1838;
	sub.s32 	%r1169, %r1768, %r1842;
	mad.lo.s32 	%r1170, %r1168, %r1629, %r1169;
	sub.s32 	%r1171, %r1836, %r1154;
	mad.lo.s32 	%r1172, %r1170, %r1629, %r1171;
	sub.s32 	%r1173, %r1167, %r1156;
	add.s32 	%r1174, %r1173, %r1840;
	mad.lo.s32 	%r1175, %r1172, %r1629, %r1174;
	cvta.to.global.u64 	%rd366, %rd576;
	mul.wide.s32 	%rd367, %r1175, 4;
	add.s64 	%rd368, %rd366, %rd367;
	ld.global.f32 	%f8516, [%rd368];
	cvta.to.global.u64 	%rd369, %rd637;
	add.s64 	%rd370, %rd369, %rd367;
	ld.global.f32 	%f8520, [%rd370];
$L__BB0_260:
	mov.f32 	%f8515, 0f00000000;
	mov.f32 	%f8519, 0f00000000;
	@%p822 bra 	$L__BB0_264;
	setp.lt.s32 	%p837, %r1154, %r1839;
	setp.eq.s32 	%p838, %r1839, -1;
	or.pred  	%p839, %p838, %p825;
	or.pred  	%p840, %p839, %p837;
	or.pred  	%p841, %p840, %p828;
	@%p841 bra 	$L__BB0_264;
	setp.eq.s32 	%p842, %r1840, -1;
	setp.lt.s32 	%p843, %r1156, %r1843;
	setp.eq.s32 	%p844, %r1843, -1;
	or.pred  	%p845, %p842, %p844;
	or.pred  	%p846, %p845, %p843;
	@%p846 bra 	$L__BB0_264;
	ld.param.u64 	%rd638, [kernel_param_4];
	ld.param.u64 	%rd577, [kernel_param_3];
	ld.param.u32 	%r1769, [kernel_param_2];
	ld.param.u32 	%r1700, [kernel_param_1];
	ld.param.u32 	%r1630, [kernel_param_0];
	sub.s32 	%r1176, %r1836, %r1700;
	sub.s32 	%r1177, %r1840, %r1769;
	mad.lo.s32 	%r1178, %r1176, %r1630, %r1177;
	mul.lo.s32 	%r1179, %r1630, %r1630;
	mul.lo.s32 	%r1180, %r1179, %r1179;
	mul.lo.s32 	%r1181, %r1180, %r1178;
	sub.s32 	%r1182, %r1700, %r1839;
	sub.s32 	%r1183, %r1769, %r1843;
	mad.lo.s32 	%r1184, %r1182, %r1630, %r1183;
	sub.s32 	%r1185, %r1836, %r1154;
	mad.lo.s32 	%r1186, %r1184, %r1630, %r1185;
	sub.s32 	%r1187, %r1181, %r1156;
	add.s32 	%r1188, %r1187, %r1840;
	mad.lo.s32 	%r1189, %r1186, %r1630, %r1188;
	cvta.to.global.u64 	%rd371, %rd577;
	mul.wide.s32 	%rd372, %r1189, 4;
	add.s64 	%rd373, %rd371, %rd372;
	ld.global.f32 	%f8515, [%rd373];
	cvta.to.global.u64 	%rd374, %rd638;
	add.s64 	%rd375, %rd374, %rd372;
	ld.global.f32 	%f8519, [%rd375];
$L__BB0_264:
	setp.lt.s32 	%p847, %r1156, %r1842;
	setp.lt.s32 	%p848, %r1154, %r1838;
	setp.eq.s32 	%p849, %r1841, -1;
	setp.eq.s32 	%p850, %r1842, -1;
	setp.eq.s32 	%p851, %r1838, -1;
	setp.lt.s32 	%p852, %r1837, %r1154;
	or.pred  	%p853, %p852, %p848;
	setp.eq.s32 	%p854, %r1837, -1;
	or.pred  	%p855, %p853, %p854;
	or.pred  	%p856, %p855, %p851;
	setp.lt.s32 	%p857, %r1841, %r1156;
	or.pred  	%p858, %p856, %p857;
	or.pred  	%p859, %p858, %p847;
	or.pred  	%p860, %p859, %p849;
	or.pred  	%p861, %p860, %p850;
	mov.f32 	%f8514, 0f00000000;
	mov.f32 	%f8518, %f8514;
	@%p861 bra 	$L__BB0_266;
	ld.param.u64 	%rd639, [kernel_param_4];
	ld.param.u64 	%rd578, [kernel_param_3];
	ld.param.u32 	%r1770, [kernel_param_2];
	ld.param.u32 	%r1701, [kernel_param_1];
	ld.param.u32 	%r1631, [kernel_param_0];
	sub.s32 	%r1190, %r1837, %r1701;
	sub.s32 	%r1191, %r1841, %r1770;
	mad.lo.s32 	%r1192, %r1190, %r1631, %r1191;
	mul.lo.s32 	%r1193, %r1631, %r1631;
	mul.lo.s32 	%r1194, %r1193, %r1193;
	mul.lo.s32 	%r1195, %r1194, %r1192;
	sub.s32 	%r1196, %r1701, %r1838;
	sub.s32 	%r1197, %r1770, %r1842;
	mad.lo.s32 	%r1198, %r1196, %r1631, %r1197;
	sub.s32 	%r1199, %r1837, %r1154;
	mad.lo.s32 	%r1200, %r1198, %r1631, %r1199;
	sub.s32 	%r1201, %r1195, %r1156;
	add.s32 	%r1202, %r1201, %r1841;
	mad.lo.s32 	%r1203, %r1200, %r1631, %r1202;
	cvta.to.global.u64 	%rd376, %rd578;
	mul.wide.s32 	%rd377, %r1203, 4;
	add.s64 	%rd378, %rd376, %rd377;
	ld.global.f32 	%f8514, [%rd378];
	cvta.to.global.u64 	%rd379, %rd639;
	add.s64 	%rd380, %rd379, %rd377;
	ld.global.f32 	%f8518, [%rd380];
$L__BB0_266:
	mov.f32 	%f8513, 0f00000000;
	mov.f32 	%f8517, 0f00000000;
	@%p852 bra 	$L__BB0_270;
	setp.lt.s32 	%p865, %r1154, %r1839;
	setp.eq.s32 	%p866, %r1839, -1;
	or.pred  	%p867, %p866, %p854;
	or.pred  	%p868, %p867, %p865;
	or.pred  	%p869, %p868, %p857;
	@%p869 bra 	$L__BB0_270;
	setp.eq.s32 	%p870, %r1841, -1;
	setp.lt.s32 	%p871, %r1156, %r1843;
	setp.eq.s32 	%p872, %r1843, -1;
	or.pred  	%p873, %p870, %p872;
	or.pred  	%p874, %p873, %p871;
	@%p874 bra 	$L__BB0_270;
	ld.param.u64 	%rd640, [kernel_param_4];
	ld.param.u64 	%rd579, [kernel_param_3];
	ld.param.u32 	%r1771, [kernel_param_2];
	ld.param.u32 	%r1702, [kernel_param_1];
	ld.param.u32 	%r1632, [kernel_param_0];
	sub.s32 	%r1204, %r1837, %r1702;
	sub.s32 	%r1205, %r1841, %r1771;
	mad.lo.s32 	%r1206, %r1204, %r1632, %r1205;
	mul.lo.s32 	%r1207, %r1632, %r1632;
	mul.lo.s32 	%r1208, %r1207, %r1207;
	mul.lo.s32 	%r1209, %r1208, %r1206;
	sub.s32 	%r1210, %r1702, %r1839;
	sub.s32 	%r1211, %r1771, %r1843;
	mad.lo.s32 	%r1212, %r1210, %r1632, %r1211;
	sub.s32 	%r1213, %r1837, %r1154;
	mad.lo.s32 	%r1214, %r1212, %r1632, %r1213;
	sub.s32 	%r1215, %r1209, %r1156;
	add.s32 	%r1216, %r1215, %r1841;
	mad.lo.s32 	%r1217, %r1214, %r1632, %r1216;
	cvta.to.global.u64 	%rd381, %rd579;
	mul.wide.s32 	%rd382, %r1217, 4;
	add.s64 	%rd383, %rd381, %rd382;
	ld.global.f32 	%f8513, [%rd383];
	cvta.to.global.u64 	%rd384, %rd640;
	add.s64 	%rd385, %rd384, %rd382;
	ld.global.f32 	%f8517, [%rd385];
$L__BB0_270:
	bar.sync 	0;
$L__BB0_271:
	add.s32 	%r1226, %r1846, 5;
	add.s32 	%r1218, %r1851, 2640;
	// begin inline asm
	ld.shared.v4.f32 {%f6909, %f6910, %f6911, %f6912}, [%r1218];

	// end inline asm
	add.s32 	%r1219, %r1852, 2640;
	// begin inline asm
	ld.shared.v4.f32 {%f6913, %f6914, %f6915, %f6916}, [%r1219];

	// end inline asm
	add.s32 	%r1220, %r1851, 2704;
	// begin inline asm
	ld.shared.v4.f32 {%f6917, %f6918, %f6919, %f6920}, [%r1220];

	// end inline asm
	add.s32 	%r1221, %r1852, 2704;
	// begin inline asm
	ld.shared.v4.f32 {%f6921, %f6922, %f6923, %f6924}, [%r1221];

	// end inline asm
	add.s32 	%r1222, %r1853, 1280;
	// begin inline asm
	ld.shared.v2.f32 {%f6925, %f6926}, [%r1222];

	// end inline asm
	add.s32 	%r1223, %r1854, 1280;
	// begin inline asm
	ld.shared.v2.f32 {%f6927, %f6928}, [%r1223];

	// end inline asm
	add.s32 	%r1224, %r1853, 1344;
	// begin inline asm
	ld.shared.v2.f32 {%f6929, %f6930}, [%r1224];

	// end inline asm
	add.s32 	%r1225, %r1854, 1344;
	// begin inline asm
	ld.shared.v2.f32 {%f6931, %f6932}, [%r1225];

	// end inline asm
	mul.f32 	%f6933, %f6557, %f6573;
	mul.f32 	%f6934, %f6561, %f6575;
	sub.f32 	%f6935, %f6933, %f6934;
	mul.f32 	%f6936, %f8516, %f6935;
	mul.f32 	%f6937, %f6561, %f6573;
	fma.rn.f32 	%f6938, %f6557, %f6575, %f6937;
	mul.f32 	%f6939, %f8520, %f6938;
	sub.f32 	%f6940, %f6936, %f6939;
	add.f32 	%f2213, %f2101, %f6940;
	mul.f32 	%f6941, %f8520, %f6935;
	fma.rn.f32 	%f6942, %f8516, %f6938, %f6941;
	add.f32 	%f2214, %f2102, %f6942;
	mul.f32 	%f6943, %f6557, %f6574;
	mul.f32 	%f6944, %f6561, %f6576;
	sub.f32 	%f6945, %f6943, %f6944;
	mul.f32 	%f6946, %f8516, %f6945;
	mul.f32 	%f6947, %f6561, %f6574;
	fma.rn.f32 	%f6948, %f6557, %f6576, %f6947;
	mul.f32 	%f6949, %f8520, %f6948;
	sub.f32 	%f6950, %f6946, %f6949;
	add.f32 	%f2215, %f2103, %f6950;
	mul.f32 	%f6951, %f8520, %f6945;
	fma.rn.f32 	%f6952, %f8516, %f6948, %f6951;
	add.f32 	%f2216, %f2104, %f6952;
	mul.f32 	%f6953, %f6557, %f6577;
	mul.f32 	%f6954, %f6561, %f6579;
	sub.f32 	%f6955, %f6953, %f6954;
	mul.f32 	%f6956, %f8515, %f6955;
	mul.f32 	%f6957, %f6561, %f6577;
	fma.rn.f32 	%f6958, %f6557, %f6579, %f6957;
	mul.f32 	%f6959, %f8519, %f6958;
	sub.f32 	%f6960, %f6956, %f6959;
	add.f32 	%f2217, %f2105, %f6960;
	mul.f32 	%f6961, %f8519, %f6955;
	fma.rn.f32 	%f6962, %f8515, %f6958, %f6961;
	add.f32 	%f2218, %f2106, %f6962;
	mul.f32 	%f6963, %f6557, %f6578;
	mul.f32 	%f6964, %f6561, %f6580;
	sub.f32 	%f6965, %f6963, %f6964;
	mul.f32 	%f6966, %f8515, %f6965;
	mul.f32 	%f6967, %f6561, %f6578;
	fma.rn.f32 	%f6968, %f6557, %f6580, %f6967;
	mul.f32 	%f6969, %f8519, %f6968;
	sub.f32 	%f6970, %f6966, %f6969;
	add.f32 	%f2219, %f2107, %f6970;
	mul.f32 	%f6971, %f8519, %f6965;
	fma.rn.f32 	%f6972, %f8515, %f6968, %f6971;
	add.f32 	%f2220, %f2108, %f6972;
	mul.f32 	%f6973, %f6558, %f6573;
	mul.f32 	%f6974, %f6562, %f6575;
	sub.f32 	%f6975, %f6973, %f6974;
	mul.f32 	%f6976, %f8516, %f6975;
	mul.f32 	%f6977, %f6562, %f6573;
	fma.rn.f32 	%f6978, %f6558, %f6575, %f6977;
	mul.f32 	%f6979, %f8520, %f6978;
	sub.f32 	%f6980, %f6976, %f6979;
	add.f32 	%f2221, %f2109, %f6980;
	mul.f32 	%f6981, %f8520, %f6975;
	fma.rn.f32 	%f6982, %f8516, %f6978, %f6981;
	add.f32 	%f2222, %f2110, %f6982;
	mul.f32 	%f6983, %f6558, %f6574;
	mul.f32 	%f6984, %f6562, %f6576;
	sub.f32 	%f6985, %f6983, %f6984;
	mul.f32 	%f6986, %f8516, %f6985;
	mul.f32 	%f6987, %f6562, %f6574;
	fma.rn.f32 	%f6988, %f6558, %f6576, %f6987;
	mul.f32 	%f6989, %f8520, %f6988;
	sub.f32 	%f6990, %f6986, %f6989;
	add.f32 	%f2223, %f2111, %f6990;
	mul.f32 	%f6991, %f8520, %f6985;
	fma.rn.f32 	%f6992, %f8516, %f6988, %f6991;
	add.f32 	%f2224, %f2112, %f6992;
	mul.f32 	%f6993, %f6558, %f6577;
	mul.f32 	%f6994, %f6562, %f6579;
	sub.f32 	%f6995, %f6993, %f6994;
	mul.f32 	%f6996, %f8515, %f6995;
	mul.f32 	%f6997, %f6562, %f6577;
	fma.rn.f32 	%f6998, %f6558, %f6579, %f6997;
	mul.f32 	%f6999, %f8519, %f6998;
	sub.f32 	%f7000, %f6996, %f6999;
	add.f32 	%f2225, %f2113, %f7000;
	mul.f32 	%f7001, %f8519, %f6995;
	fma.rn.f32 	%f7002, %f8515, %f6998, %f7001;
	add.f32 	%f2226, %f2114, %f7002;
	mul.f32 	%f7003, %f6558, %f6578;
	mul.f32 	%f7004, %f6562, %f6580;
	sub.f32 	%f7005, %f7003, %f7004;
	mul.f32 	%f7006, %f8515, %f7005;
	mul.f32 	%f7007, %f6562, %f6578;
	fma.rn.f32 	%f7008, %f6558, %f6580, %f7007;
	mul.f32 	%f7009, %f8519, %f7008;
	sub.f32 	%f7010, %f7006, %f7009;
	add.f32 	%f2227, %f2115, %f7010;
	mul.f32 	%f7011, %f8519, %f7005;
	fma.rn.f32 	%f7012, %f8515, %f7008, %f7011;
	add.f32 	%f2228, %f2116, %f7012;
	mul.f32 	%f7013, %f6559, %f6573;
	mul.f32 	%f7014, %f6563, %f6575;
	sub.f32 	%f7015, %f7013, %f7014;
	mul.f32 	%f7016, %f8516, %f7015;
	mul.f32 	%f7017, %f6563, %f6573;
	fma.rn.f32 	%f7018, %f6559, %f6575, %f7017;
	mul.f32 	%f7019, %f8520, %f7018;
	sub.f32 	%f7020, %f7016, %f7019;
	add.f32 	%f2229, %f2117, %f7020;
	mul.f32 	%f7021, %f8520, %f7015;
	fma.rn.f32 	%f7022, %f8516, %f7018, %f7021;
	add.f32 	%f2230, %f2118, %f7022;
	mul.f32 	%f7023, %f6559, %f6574;
	mul.f32 	%f7024, %f6563, %f6576;
	sub.f32 	%f7025, %f7023, %f7024;
	mul.f32 	%f7026, %f8516, %f7025;
	mul.f32 	%f7027, %f6563, %f6574;
	fma.rn.f32 	%f7028, %f6559, %f6576, %f7027;
	mul.f32 	%f7029, %f8520, %f7028;
	sub.f32 	%f7030, %f7026, %f7029;
	add.f32 	%f2231, %f2119, %f7030;
	mul.f32 	%f7031, %f8520, %f7025;
	fma.rn.f32 	%f7032, %f8516, %f7028, %f7031;
	add.f32 	%f2232, %f2120, %f7032;
	mul.f32 	%f7033, %f6559, %f6577;
	mul.f32 	%f7034, %f6563, %f6579;
	sub.f32 	%f7035, %f7033, %f7034;
	mul.f32 	%f7036, %f8515, %f7035;
	mul.f32 	%f7037, %f6563, %f6577;
	fma.rn.f32 	%f7038, %f6559, %f6579, %f7037;
	mul.f32 	%f7039, %f8519, %f7038;
	sub.f32 	%f7040, %f7036, %f7039;
	add.f32 	%f2233, %f2121, %f7040;
	mul.f32 	%f7041, %f8519, %f7035;
	fma.rn.f32 	%f7042, %f8515, %f7038, %f7041;
	add.f32 	%f2234, %f2122, %f7042;
	mul.f32 	%f7043, %f6559, %f6578;
	mul.f32 	%f7044, %f6563, %f6580;
	sub.f32 	%f7045, %f7043, %f7044;
	mul.f32 	%f7046, %f8515, %f7045;
	mul.f32 	%f7047, %f6563, %f6578;
	fma.rn.f32 	%f7048, %f6559, %f6580, %f7047;
	mul.f32 	%f7049, %f8519, %f7048;
	sub.f32 	%f7050, %f7046, %f7049;
	add.f32 	%f2235, %f2123, %f7050;
	mul.f32 	%f7051, %f8519, %f7045;
	fma.rn.f32 	%f7052, %f8515, %f7048, %f7051;
	add.f32 	%f2236, %f2124, %f7052;
	mul.f32 	%f7053, %f6560, %f6573;
	mul.f32 	%f7054, %f6564, %f6575;
	sub.f32 	%f7055, %f7053, %f7054;
	mul.f32 	%f7056, %f8516, %f7055;
	mul.f32 	%f7057, %f6564, %f6573;
	fma.rn.f32 	%f7058, %f6560, %f6575, %f7057;
	mul.f32 	%f7059, %f8520, %f7058;
	sub.f32 	%f7060, %f7056, %f7059;
	add.f32 	%f2237, %f2125, %f7060;
	mul.f32 	%f7061, %f8520, %f7055;
	fma.rn.f32 	%f7062, %f8516, %f7058, %f7061;
	add.f32 	%f2238, %f2126, %f7062;
	mul.f32 	%f7063, %f6560, %f6574;
	mul.f32 	%f7064, %f6564, %f6576;
	sub.f32 	%f7065, %f7063, %f7064;
	mul.f32 	%f7066, %f8516, %f7065;
	mul.f32 	%f7067, %f6564, %f6574;
	fma.rn.f32 	%f7068, %f6560, %f6576, %f7067;
	mul.f32 	%f7069, %f8520, %f7068;
	sub.f32 	%f7070, %f7066, %f7069;
	add.f32 	%f2239, %f2127, %f7070;
	mul.f32 	%f7071, %f8520, %f7065;
	fma.rn.f32 	%f7072, %f8516, %f7068, %f7071;
	add.f32 	%f2240, %f2128, %f7072;
	mul.f32 	%f7073, %f6560, %f6577;
	mul.f32 	%f7074, %f6564, %f6579;
	sub.f32 	%f7075, %f7073, %f7074;
	mul.f32 	%f7076, %f8515, %f7075;
	mul.f32 	%f7077, %f6564, %f6577;
	fma.rn.f32 	%f7078, %f6560, %f6579, %f7077;
	mul.f32 	%f7079, %f8519, %f7078;
	sub.f32 	%f7080, %f7076, %f7079;
	add.f32 	%f2241, %f2129, %f7080;
	mul.f32 	%f7081, %f8519, %f7075;
	fma.rn.f32 	%f7082, %f8515, %f7078, %f7081;
	add.f32 	%f2242, %f2130, %f7082;
	mul.f32 	%f7083, %f6560, %f6578;
	mul.f32 	%f7084, %f6564, %f6580;
	sub.f32 	%f7085, %f7083, %f7084;
	mul.f32 	%f7086, %f8515, %f7085;
	mul.f32 	%f7087, %f6564, %f6578;
	fma.rn.f32 	%f7088, %f6560, %f6580, %f7087;
	mul.f32 	%f7089, %f8519, %f7088;
	sub.f32 	%f7090, %f7086, %f7089;
	add.f32 	%f2243, %f2131, %f7090;
	mul.f32 	%f7091, %f8519, %f7085;
	fma.rn.f32 	%f7092, %f8515, %f7088, %f7091;
	add.f32 	%f2244, %f2132, %f7092;
	mul.f32 	%f7093, %f6565, %f6573;
	mul.f32 	%f7094, %f6569, %f6575;
	sub.f32 	%f7095, %f7093, %f7094;
	mul.f32 	%f7096, %f8514, %f7095;
	mul.f32 	%f7097, %f6569, %f6573;
	fma.rn.f32 	%f7098, %f6565, %f6575, %f7097;
	mul.f32 	%f7099, %f8518, %f7098;
	sub.f32 	%f7100, %f7096, %f7099;
	add.f32 	%f2245, %f2133, %f7100;
	mul.f32 	%f7101, %f8518, %f7095;
	fma.rn.f32 	%f7102, %f8514, %f7098, %f7101;
	add.f32 	%f2246, %f2134, %f7102;
	mul.f32 	%f7103, %f6565, %f6574;
	mul.f32 	%f7104, %f6569, %f6576;
	sub.f32 	%f7105, %f7103, %f7104;
	mul.f32 	%f7106, %f8514, %f7105;
	mul.f32 	%f7107, %f6569, %f6574;
	fma.rn.f32 	%f7108, %f6565, %f6576, %f7107;
	mul.f32 	%f7109, %f8518, %f7108;
	sub.f32 	%f7110, %f7106, %f7109;
	add.f32 	%f2247, %f2135, %f7110;
	mul.f32 	%f7111, %f8518, %f7105;
	fma.rn.f32 	%f7112, %f8514, %f7108, %f7111;
	add.f32 	%f2248, %f2136, %f7112;
	mul.f32 	%f7113, %f6565, %f6577;
	mul.f32 	%f7114, %f6569, %f6579;
	sub.f32 	%f7115, %f7113, %f7114;
	mul.f32 	%f7116, %f8513, %f7115;
	mul.f32 	%f7117, %f6569, %f6577;
	fma.rn.f32 	%f7118, %f6565, %f6579, %f7117;
	mul.f32 	%f7119, %f8517, %f7118;
	sub.f32 	%f7120, %f7116, %f7119;
	add.f32 	%f2249, %f2137, %f7120;
	mul.f32 	%f7121, %f8517, %f7115;
	fma.rn.f32 	%f7122, %f8513, %f7118, %f7121;
	add.f32 	%f2250, %f2138, %f7122;
	mul.f32 	%f7123, %f6565, %f6578;
	mul.f32 	%f7124, %f6569, %f6580;
	sub.f32 	%f7125, %f7123, %f7124;
	mul.f32 	%f7126, %f8513, %f7125;
	mul.f32 	%f7127, %f6569, %f6578;
	fma.rn.f32 	%f7128, %f6565, %f6580, %f7127;
	mul.f32 	%f7129, %f8517, %f7128;
	sub.f32 	%f7130, %f7126, %f7129;
	add.f32 	%f2251, %f2139, %f7130;
	mul.f32 	%f7131, %f8517, %f7125;
	fma.rn.f32 	%f7132, %f8513, %f7128, %f7131;
	add.f32 	%f2252, %f2140, %f7132;
	mul.f32 	%f7133, %f6566, %f6573;
	mul.f32 	%f7134, %f6570, %f6575;
	sub.f32 	%f7135, %f7133, %f7134;
	mul.f32 	%f7136, %f8514, %f7135;
	mul.f32 	%f7137, %f6570, %f6573;
	fma.rn.f32 	%f7138, %f6566, %f6575, %f7137;
	mul.f32 	%f7139, %f8518, %f7138;
	sub.f32 	%f7140, %f7136, %f7139;
	add.f32 	%f2253, %f2141, %f7140;
	mul.f32 	%f7141, %f8518, %f7135;
	fma.rn.f32 	%f7142, %f8514, %f7138, %f7141;
	add.f32 	%f2254, %f2142, %f7142;
	mul.f32 	%f7143, %f6566, %f6574;
	mul.f32 	%f7144, %f6570, %f6576;
	sub.f32 	%f7145, %f7143, %f7144;
	mul.f32 	%f7146, %f8514, %f7145;
	mul.f32 	%f7147, %f6570, %f6574;
	fma.rn.f32 	%f7148, %f6566, %f6576, %f7147;
	mul.f32 	%f7149, %f8518, %f7148;
	sub.f32 	%f7150, %f7146, %f7149;
	add.f32 	%f2255, %f2143, %f7150;
	mul.f32 	%f7151, %f8518, %f7145;
	fma.rn.f32 	%f7152, %f8514, %f7148, %f7151;
	add.f32 	%f2256, %f2144, %f7152;
	mul.f32 	%f7153, %f6566, %f6577;
	mul.f32 	%f7154, %f6570, %f6579;
	sub.f32 	%f7155, %f7153, %f7154;
	mul.f32 	%f7156, %f8513, %f7155;
	mul.f32 	%f7157, %f6570, %f6577;
	fma.rn.f32 	%f7158, %f6566, %f6579, %f7157;
	mul.f32 	%f7159, %f8517, %f7158;
	sub.f32 	%f7160, %f7156, %f7159;
	add.f32 	%f2257, %f2145, %f7160;
	mul.f32 	%f7161, %f8517, %f7155;
	fma.rn.f32 	%f7162, %f8513, %f7158, %f7161;
	add.f32 	%f2258, %f2146, %f7162;
	mul.f32 	%f7163, %f6566, %f6578;
	mul.f32 	%f7164, %f6570, %f6580;
	sub.f32 	%f7165, %f7163, %f7164;
	mul.f32 	%f7166, %f8513, %f7165;
	mul.f32 	%f7167, %f6570, %f6578;
	fma.rn.f32 	%f7168, %f6566, %f6580, %f7167;
	mul.f32 	%f7169, %f8517, %f7168;
	sub.f32 	%f7170, %f7166, %f7169;
	add.f32 	%f2259, %f2147, %f7170;
	mul.f32 	%f7171, %f8517, %f7165;
	fma.rn.f32 	%f7172, %f8513, %f7168, %f7171;
	add.f32 	%f2260, %f2148, %f7172;
	mul.f32 	%f7173, %f6567, %f6573;
	mul.f32 	%f7174, %f6571, %f6575;
	sub.f32 	%f7175, %f7173, %f7174;
	mul.f32 	%f7176, %f8514, %f7175;
	mul.f32 	%f7177, %f6571, %f6573;
	fma.rn.f32 	%f7178, %f6567, %f6575, %f7177;
	mul.f32 	%f7179, %f8518, %f7178;
	sub.f32 	%f7180, %f7176, %f7179;
	add.f32 	%f2261, %f2149, %f7180;
	mul.f32 	%f7181, %f8518, %f7175;
	fma.rn.f32 	%f7182, %f8514, %f7178, %f7181;
	add.f32 	%f2262, %f2150, %f7182;
	mul.f32 	%f7183, %f6567, %f6574;
	mul.f32 	%f7184, %f6571, %f6576;
	sub.f32 	%f7185, %f7183, %f7184;
	mul.f32 	%f7186, %f8514, %f7185;
	mul.f32 	%f7187, %f6571, %f6574;
	fma.rn.f32 	%f7188, %f6567, %f6576, %f7187;
	mul.f32 	%f7189, %f8518, %f7188;
	sub.f32 	%f7190, %f7186, %f7189;
	add.f32 	%f2263, %f2151, %f7190;
	mul.f32 	%f7191, %f8518, %f7185;
	fma.rn.f32 	%f7192, %f8514, %f7188, %f7191;
	add.f32 	%f2264, %f2152, %f7192;
	mul.f32 	%f7193, %f6567, %f6577;
	mul.f32 	%f7194, %f6571, %f6579;
	sub.f32 	%f7195, %f7193, %f7194;
	mul.f32 	%f7196, %f8513, %f7195;
	mul.f32 	%f7197, %f6571, %f6577;
	fma.rn.f32 	%f7198, %f6567, %f6579, %f7197;
	mul.f32 	%f7199, %f8517, %f7198;
	sub.f32 	%f7200, %f7196, %f7199;
	add.f32 	%f2265, %f2153, %f7200;
	mul.f32 	%f7201, %f8517, %f7195;
	fma.rn.f32 	%f7202, %f8513, %f7198, %f7201;
	add.f32 	%f2266, %f2154, %f7202;
	mul.f32 	%f7203, %f6567, %f6578;
	mul.f32 	%f7204, %f6571, %f6580;
	sub.f32 	%f7205, %f7203, %f7204;
	mul.f32 	%f7206, %f8513, %f7205;
	mul.f32 	%f7207, %f6571, %f6578;
	fma.rn.f32 	%f7208, %f6567, %f6580, %f7207;
	mul.f32 	%f7209, %f8517, %f7208;
	sub.f32 	%f7210, %f7206, %f7209;
	add.f32 	%f2267, %f2155, %f7210;
	mul.f32 	%f7211, %f8517, %f7205;
	fma.rn.f32 	%f7212, %f8513, %f7208, %f7211;
	add.f32 	%f2268, %f2156, %f7212;
	mul.f32 	%f7213, %f6568, %f6573;
	mul.f32 	%f7214, %f6572, %f6575;
	sub.f32 	%f7215, %f7213, %f7214;
	mul.f32 	%f7216, %f8514, %f7215;
	mul.f32 	%f7217, %f6572, %f6573;
	fma.rn.f32 	%f7218, %f6568, %f6575, %f7217;
	mul.f32 	%f7219, %f8518, %f7218;
	sub.f32 	%f7220, %f7216, %f7219;
	add.f32 	%f2269, %f2157, %f7220;
	mul.f32 	%f7221, %f8518, %f7215;
	fma.rn.f32 	%f7222, %f8514, %f7218, %f7221;
	add.f32 	%f2270, %f2158, %f7222;
	mul.f32 	%f7223, %f6568, %f6574;
	mul.f32 	%f7224, %f6572, %f6576;
	sub.f32 	%f7225, %f7223, %f7224;
	mul.f32 	%f7226, %f8514, %f7225;
	mul.f32 	%f7227, %f6572, %f6574;
	fma.rn.f32 	%f7228, %f6568, %f6576, %f7227;
	mul.f32 	%f7229, %f8518, %f7228;
	sub.f32 	%f7230, %f7226, %f7229;
	add.f32 	%f2271, %f2159, %f7230;
	mul.f32 	%f7231, %f8518, %f7225;
	fma.rn.f32 	%f7232, %f8514, %f7228, %f7231;
	add.f32 	%f2272, %f2160, %f7232;
	mul.f32 	%f7233, %f6568, %f6577;
	mul.f32 	%f7234, %f6572, %f6579;
	sub.f32 	%f7235, %f7233, %f7234;
	mul.f32 	%f7236, %f8513, %f7235;
	mul.f32 	%f7237, %f6572, %f6577;
	fma.rn.f32 	%f7238, %f6568, %f6579, %f7237;
	mul.f32 	%f7239, %f8517, %f7238;
	sub.f32 	%f7240, %f7236, %f7239;
	add.f32 	%f2273, %f2161, %f7240;
	mul.f32 	%f7241, %f8517, %f7235;
	fma.rn.f32 	%f7242, %f8513, %f7238, %f7241;
	add.f32 	%f2274, %f2162, %f7242;
	mul.f32 	%f7243, %f6568, %f6578;
	mul.f32 	%f7244, %f6572, %f6580;
	sub.f32 	%f7245, %f7243, %f7244;
	mul.f32 	%f7246, %f8513, %f7245;
	mul.f32 	%f7247, %f6572, %f6578;
	fma.rn.f32 	%f7248, %f6568, %f6580, %f7247;
	mul.f32 	%f7249, %f8517, %f7248;
	sub.f32 	%f7250, %f7246, %f7249;
	add.f32 	%f2275, %f2163, %f7250;
	mul.f32 	%f7251, %f8517, %f7245;
	fma.rn.f32 	%f7252, %f8513, %f7248, %f7251;
	add.f32 	%f2276, %f2164, %f7252;
	setp.ne.s32 	%p875, %r1226, %r1855;
	@%p875 bra 	$L__BB0_287;
	ld.param.u32 	%r1798, [kernel_param_13];
	shl.b32 	%r1231, %r1845, 2;
	add.s32 	%r1228, %r1231, %r259;
	// begin inline asm
	ld.shared.s32 {%r1227}, [%r1228];

	// end inline asm
	add.s32 	%r1230, %r1231, %r260;
	// begin inline asm
	ld.shared.s32 {%r1229}, [%r1230];

	// end inline asm
	add.s32 	%r1845, %r1845, 1;
	setp.ge.s32 	%p876, %r1845, %r1798;
	@%p876 bra 	$L__BB0_274;
	shl.b32 	%r1234, %r1845, 2;
	add.s32 	%r1233, %r1234, %r261;
	// begin inline asm
	ld.shared.s32 {%r1855}, [%r1233];

	// end inline asm
$L__BB0_274:
	setp.eq.s32 	%p877, %r1842, -1;
	setp.eq.s32 	%p878, %r1840, -1;
	setp.eq.s32 	%p879, %r1838, -1;
	bar.sync 	0;
	setp.lt.s32 	%p880, %r1836, %r1227;
	setp.lt.s32 	%p881, %r1227, %r1838;
	or.pred  	%p882, %p880, %p881;
	setp.eq.s32 	%p883, %r1836, -1;
	or.pred  	%p884, %p882, %p883;
	or.pred  	%p885, %p884, %p879;
	setp.lt.s32 	%p886, %r1840, %r1229;
	or.pred  	%p887, %p885, %p886;
	setp.lt.s32 	%p888, %r1229, %r1842;
	or.pred  	%p889, %p887, %p888;
	or.pred  	%p890, %p889, %p878;
	or.pred  	%p891, %p890, %p877;
	mov.f32 	%f8516, 0f00000000;
	mov.f32 	%f8520, %f8516;
	@%p891 bra 	$L__BB0_276;
	ld.param.u64 	%rd641, [kernel_param_4];
	ld.param.u64 	%rd580, [kernel_param_3];
	ld.param.u32 	%r1772, [kernel_param_2];
	ld.param.u32 	%r1703, [kernel_param_1];
	ld.param.u32 	%r1633, [kernel_param_0];
	sub.s32 	%r1235, %r1836, %r1703;
	sub.s32 	%r1236, %r1840, %r1772;
	mad.lo.s32 	%r1237, %r1235, %r1633, %r1236;
	mul.lo.s32 	%r1238, %r1633, %r1633;
	mul.lo.s32 	%r1239, %r1238, %r1238;
	mul.lo.s32 	%r1240, %r1239, %r1237;
	sub.s32 	%r1241, %r1703, %r1838;
	sub.s32 	%r1242, %r1772, %r1842;
	mad.lo.s32 	%r1243, %r1241, %r1633, %r1242;
	sub.s32 	%r1244, %r1836, %r1227;
	mad.lo.s32 	%r1245, %r1243, %r1633, %r1244;
	sub.s32 	%r1246, %r1240, %r1229;
	add.s32 	%r1247, %r1246, %r1840;
	mad.lo.s32 	%r1248, %r1245, %r1633, %r1247;
	cvta.to.global.u64 	%rd386, %rd580;
	mul.wide.s32 	%rd387, %r1248, 4;
	add.s64 	%rd388, %rd386, %rd387;
	ld.global.f32 	%f8516, [%rd388];
	cvta.to.global.u64 	%rd389, %rd641;
	add.s64 	%rd390, %rd389, %rd387;
	ld.global.f32 	%f8520, [%rd390];
$L__BB0_276:
	mov.f32 	%f8515, 0f00000000;
	mov.f32 	%f8519, 0f00000000;
	@%p880 bra 	$L__BB0_280;
	setp.lt.s32 	%p895, %r1227, %r1839;
	setp.eq.s32 	%p896, %r1839, -1;
	or.pred  	%p897, %p896, %p883;
	or.pred  	%p898, %p897, %p895;
	or.pred  	%p899, %p898, %p886;
	@%p899 bra 	$L__BB0_280;
	setp.eq.s32 	%p900, %r1840, -1;
	setp.lt.s32 	%p901, %r1229, %r1843;
	setp.eq.s32 	%p902, %r1843, -1;
	or.pred  	%p903, %p900, %p902;
	or.pred  	%p904, %p903, %p901;
	@%p904 bra 	$L__BB0_280;
	ld.param.u64 	%rd642, [kernel_param_4];
	ld.param.u64 	%rd581, [kernel_param_3];
	ld.param.u32 	%r1773, [kernel_param_2];
	ld.param.u32 	%r1704, [kernel_param_1];
	ld.param.u32 	%r1634, [kernel_param_0];
	sub.s32 	%r1249, %r1836, %r1704;
	sub.s32 	%r1250, %r1840, %r1773;
	mad.lo.s32 	%r1251, %r1249, %r1634, %r1250;
	mul.lo.s32 	%r1252, %r1634, %r1634;
	mul.lo.s32 	%r1253, %r1252, %r1252;
	mul.lo.s32 	%r1254, %r1253, %r1251;
	sub.s32 	%r1255, %r1704, %r1839;
	sub.s32 	%r1256, %r1773, %r1843;
	mad.lo.s32 	%r1257, %r1255, %r1634, %r1256;
	sub.s32 	%r1258, %r1836, %r1227;
	mad.lo.s32 	%r1259, %r1257, %r1634, %r1258;
	sub.s32 	%r1260, %r1254, %r1229;
	add.s32 	%r1261, %r1260, %r1840;
	mad.lo.s32 	%r1262, %r1259, %r1634, %r1261;
	cvta.to.global.u64 	%rd391, %rd581;
	mul.wide.s32 	%rd392, %r1262, 4;
	add.s64 	%rd393, %rd391, %rd392;
	ld.global.f32 	%f8515, [%rd393];
	cvta.to.global.u64 	%rd394, %rd642;
	add.s64 	%rd395, %rd394, %rd392;
	ld.global.f32 	%f8519, [%rd395];
$L__BB0_280:
	setp.lt.s32 	%p905, %r1229, %r1842;
	setp.lt.s32 	%p906, %r1227, %r1838;
	setp.eq.s32 	%p907, %r1841, -1;
	setp.eq.s32 	%p908, %r1842, -1;
	setp.eq.s32 	%p909, %r1838, -1;
	setp.lt.s32 	%p910, %r1837, %r1227;
	or.pred  	%p911, %p910, %p906;
	setp.eq.s32 	%p912, %r1837, -1;
	or.pred  	%p913, %p911, %p912;
	or.pred  	%p914, %p913, %p909;
	setp.lt.s32 	%p915, %r1841, %r1229;
	or.pred  	%p916, %p914, %p915;
	or.pred  	%p917, %p916, %p905;
	or.pred  	%p918, %p917, %p907;
	or.pred  	%p919, %p918, %p908;
	mov.f32 	%f8514, 0f00000000;
	mov.f32 	%f8518, %f8514;
	@%p919 bra 	$L__BB0_282;
	ld.param.u64 	%rd643, [kernel_param_4];
	ld.param.u64 	%rd582, [kernel_param_3];
	ld.param.u32 	%r1774, [kernel_param_2];
	ld.param.u32 	%r1705, [kernel_param_1];
	ld.param.u32 	%r1635, [kernel_param_0];
	sub.s32 	%r1263, %r1837, %r1705;
	sub.s32 	%r1264, %r1841, %r1774;
	mad.lo.s32 	%r1265, %r1263, %r1635, %r1264;
	mul.lo.s32 	%r1266, %r1635, %r1635;
	mul.lo.s32 	%r1267, %r1266, %r1266;
	mul.lo.s32 	%r1268, %r1267, %r1265;
	sub.s32 	%r1269, %r1705, %r1838;
	sub.s32 	%r1270, %r1774, %r1842;
	mad.lo.s32 	%r1271, %r1269, %r1635, %r1270;
	sub.s32 	%r1272, %r1837, %r1227;
	mad.lo.s32 	%r1273, %r1271, %r1635, %r1272;
	sub.s32 	%r1274, %r1268, %r1229;
	add.s32 	%r1275, %r1274, %r1841;
	mad.lo.s32 	%r1276, %r1273, %r1635, %r1275;
	cvta.to.global.u64 	%rd396, %rd582;
	mul.wide.s32 	%rd397, %r1276, 4;
	add.s64 	%rd398, %rd396, %rd397;
	ld.global.f32 	%f8514, [%rd398];
	cvta.to.global.u64 	%rd399, %rd643;
	add.s64 	%rd400, %rd399, %rd397;
	ld.global.f32 	%f8518, [%rd400];
$L__BB0_282:
	mov.f32 	%f8513, 0f00000000;
	mov.f32 	%f8517, 0f00000000;
	@%p910 bra 	$L__BB0_286;
	setp.lt.s32 	%p923, %r1227, %r1839;
	setp.eq.s32 	%p924, %r1839, -1;
	or.pred  	%p925, %p924, %p912;
	or.pred  	%p926, %p925, %p923;
	or.pred  	%p927, %p926, %p915;
	@%p927 bra 	$L__BB0_286;
	setp.eq.s32 	%p928, %r1841, -1;
	setp.lt.s32 	%p929, %r1229, %r1843;
	setp.eq.s32 	%p930, %r1843, -1;
	or.pred  	%p931, %p928, %p930;
	or.pred  	%p932, %p931, %p929;
	@%p932 bra 	$L__BB0_286;
	ld.param.u64 	%rd644, [kernel_param_4];
	ld.param.u64 	%rd583, [kernel_param_3];
	ld.param.u32 	%r1775, [kernel_param_2];
	ld.param.u32 	%r1706, [kernel_param_1];
	ld.param.u32 	%r1636, [kernel_param_0];
	sub.s32 	%r1277, %r1837, %r1706;
	sub.s32 	%r1278, %r1841, %r1775;
	mad.lo.s32 	%r1279, %r1277, %r1636, %r1278;
	mul.lo.s32 	%r1280, %r1636, %r1636;
	mul.lo.s32 	%r1281, %r1280, %r1280;
	mul.lo.s32 	%r1282, %r1281, %r1279;
	sub.s32 	%r1283, %r1706, %r1839;
	sub.s32 	%r1284, %r1775, %r1843;
	mad.lo.s32 	%r1285, %r1283, %r1636, %r1284;
	sub.s32 	%r1286, %r1837, %r1227;
	mad.lo.s32 	%r1287, %r1285, %r1636, %r1286;
	sub.s32 	%r1288, %r1282, %r1229;
	add.s32 	%r1289, %r1288, %r1841;
	mad.lo.s32 	%r1290, %r1287, %r1636, %r1289;
	cvta.to.global.u64 	%rd401, %rd583;
	mul.wide.s32 	%rd402, %r1290, 4;
	add.s64 	%rd403, %rd401, %rd402;
	ld.global.f32 	%f8513, [%rd403];
	cvta.to.global.u64 	%rd404, %rd644;
	add.s64 	%rd405, %rd404, %rd402;
	ld.global.f32 	%f8517, [%rd405];
$L__BB0_286:
	bar.sync 	0;
$L__BB0_287:
	add.s32 	%r1299, %r1846, 6;
	add.s32 	%r1291, %r1851, 3168;
	// begin inline asm
	ld.shared.v4.f32 {%f7261, %f7262, %f7263, %f7264}, [%r1291];

	// end inline asm
	add.s32 	%r1292, %r1852, 3168;
	// begin inline asm
	ld.shared.v4.f32 {%f7265, %f7266, %f7267, %f7268}, [%r1292];

	// end inline asm
	add.s32 	%r1293, %r1851, 3232;
	// begin inline asm
	ld.shared.v4.f32 {%f7269, %f7270, %f7271, %f7272}, [%r1293];

	// end inline asm
	add.s32 	%r1294, %r1852, 3232;
	// begin inline asm
	ld.shared.v4.f32 {%f7273, %f7274, %f7275, %f7276}, [%r1294];

	// end inline asm
	add.s32 	%r1295, %r1853, 1536;
	// begin inline asm
	ld.shared.v2.f32 {%f7277, %f7278}, [%r1295];

	// end inline asm
	add.s32 	%r1296, %r1854, 1536;
	// begin inline asm
	ld.shared.v2.f32 {%f7279, %f7280}, [%r1296];

	// end inline asm
	add.s32 	%r1297, %r1853, 1600;
	// begin inline asm
	ld.shared.v2.f32 {%f7281, %f7282}, [%r1297];

	// end inline asm
	add.s32 	%r1298, %r1854, 1600;
	// begin inline asm
	ld.shared.v2.f32 {%f7283, %f7284}, [%r1298];

	// end inline asm
	mul.f32 	%f7285, %f6909, %f6925;
	mul.f32 	%f7286, %f6913, %f6927;
	sub.f32 	%f7287, %f7285, %f7286;
	mul.f32 	%f7288, %f8516, %f7287;
	mul.f32 	%f7289, %f6913, %f6925;
	fma.rn.f32 	%f7290, %f6909, %f6927, %f7289;
	mul.f32 	%f7291, %f8520, %f7290;
	sub.f32 	%f7292, %f7288, %f7291;
	add.f32 	%f2325, %f2213, %f7292;
	mul.f32 	%f7293, %f8520, %f7287;
	fma.rn.f32 	%f7294, %f8516, %f7290, %f7293;
	add.f32 	%f2326, %f2214, %f7294;
	mul.f32 	%f7295, %f6909, %f6926;
	mul.f32 	%f7296, %f6913, %f6928;
	sub.f32 	%f7297, %f7295, %f7296;
	mul.f32 	%f7298, %f8516, %f7297;
	mul.f32 	%f7299, %f6913, %f6926;
	fma.rn.f32 	%f7300, %f6909, %f6928, %f7299;
	mul.f32 	%f7301, %f8520, %f7300;
	sub.f32 	%f7302, %f7298, %f7301;
	add.f32 	%f2327, %f2215, %f7302;
	mul.f32 	%f7303, %f8520, %f7297;
	fma.rn.f32 	%f7304, %f8516, %f7300, %f7303;
	add.f32 	%f2328, %f2216, %f7304;
	mul.f32 	%f7305, %f6909, %f6929;
	mul.f32 	%f7306, %f6913, %f6931;
	sub.f32 	%f7307, %f7305, %f7306;
	mul.f32 	%f7308, %f8515, %f7307;
	mul.f32 	%f7309, %f6913, %f6929;
	fma.rn.f32 	%f7310, %f6909, %f6931, %f7309;
	mul.f32 	%f7311, %f8519, %f7310;
	sub.f32 	%f7312, %f7308, %f7311;
	add.f32 	%f2329, %f2217, %f7312;
	mul.f32 	%f7313, %f8519, %f7307;
	fma.rn.f32 	%f7314, %f8515, %f7310, %f7313;
	add.f32 	%f2330, %f2218, %f7314;
	mul.f32 	%f7315, %f6909, %f6930;
	mul.f32 	%f7316, %f6913, %f6932;
	sub.f32 	%f7317, %f7315, %f7316;
	mul.f32 	%f7318, %f8515, %f7317;
	mul.f32 	%f7319, %f6913, %f6930;
	fma.rn.f32 	%f7320, %f6909, %f6932, %f7319;
	mul.f32 	%f7321, %f8519, %f7320;
	sub.f32 	%f7322, %f7318, %f7321;
	add.f32 	%f2331, %f2219, %f7322;
	mul.f32 	%f7323, %f8519, %f7317;
	fma.rn.f32 	%f7324, %f8515, %f7320, %f7323;
	add.f32 	%f2332, %f2220, %f7324;
	mul.f32 	%f7325, %f6910, %f6925;
	mul.f32 	%f7326, %f6914, %f6927;
	sub.f32 	%f7327, %f7325, %f7326;
	mul.f32 	%f7328, %f8516, %f7327;
	mul.f32 	%f7329, %f6914, %f6925;
	fma.rn.f32 	%f7330, %f6910, %f6927, %f7329;
	mul.f32 	%f7331, %f8520, %f7330;
	sub.f32 	%f7332, %f7328, %f7331;
	add.f32 	%f2333, %f2221, %f7332;
	mul.f32 	%f7333, %f8520, %f7327;
	fma.rn.f32 	%f7334, %f8516, %f7330, %f7333;
	add.f32 	%f2334, %f2222, %f7334;
	mul.f32 	%f7335, %f6910, %f6926;
	mul.f32 	%f7336, %f6914, %f6928;
	sub.f32 	%f7337, %f7335, %f7336;
	mul.f32 	%f7338, %f8516, %f7337;
	mul.f32 	%f7339, %f6914, %f6926;
	fma.rn.f32 	%f7340, %f6910, %f6928, %f7339;
	mul.f32 	%f7341, %f8520, %f7340;
	sub.f32 	%f7342, %f7338, %f7341;
	add.f32 	%f2335, %f2223, %f7342;
	mul.f32 	%f7343, %f8520, %f7337;
	fma.rn.f32 	%f7344, %f8516, %f7340, %f7343;
	add.f32 	%f2336, %f2224, %f7344;
	mul.f32 	%f7345, %f6910, %f6929;
	mul.f32 	%f7346, %f6914, %f6931;
	sub.f32 	%f7347, %f7345, %f7346;
	mul.f32 	%f7348, %f8515, %f7347;
	mul.f32 	%f7349, %f6914, %f6929;
	fma.rn.f32 	%f7350, %f6910, %f6931, %f7349;
	mul.f32 	%f7351, %f8519, %f7350;
	sub.f32 	%f7352, %f7348, %f7351;
	add.f32 	%f2337, %f2225, %f7352;
	mul.f32 	%f7353, %f8519, %f7347;
	fma.rn.f32 	%f7354, %f8515, %f7350, %f7353;
	add.f32 	%f2338, %f2226, %f7354;
	mul.f32 	%f7355, %f6910, %f6930;
	mul.f32 	%f7356, %f6914, %f6932;
	sub.f32 	%f7357, %f7355, %f7356;
	mul.f32 	%f7358, %f8515, %f7357;
	mul.f32 	%f7359, %f6914, %f6930;
	fma.rn.f32 	%f7360, %f6910, %f6932, %f7359;
	mul.f32 	%f7361, %f8519, %f7360;
	sub.f32 	%f7362, %f7358, %f7361;
	add.f32 	%f2339, %f2227, %f7362;
	mul.f32 	%f7363, %f8519, %f7357;
	fma.rn.f32 	%f7364, %f8515, %f7360, %f7363;
	add.f32 	%f2340, %f2228, %f7364;
	mul.f32 	%f7365, %f6911, %f6925;
	mul.f32 	%f7366, %f6915, %f6927;
	sub.f32 	%f7367, %f7365, %f7366;
	mul.f32 	%f7368, %f8516, %f7367;
	mul.f32 	%f7369, %f6915, %f6925;
	fma.rn.f32 	%f7370, %f6911, %f6927, %f7369;
	mul.f32 	%f7371, %f8520, %f7370;
	sub.f32 	%f7372, %f7368, %f7371;
	add.f32 	%f2341, %f2229, %f7372;
	mul.f32 	%f7373, %f8520, %f7367;
	fma.rn.f32 	%f7374, %f8516, %f7370, %f7373;
	add.f32 	%f2342, %f2230, %f7374;
	mul.f32 	%f7375, %f6911, %f6926;
	mul.f32 	%f7376, %f6915, %f6928;
	sub.f32 	%f7377, %f7375, %f7376;
	mul.f32 	%f7378, %f8516, %f7377;
	mul.f32 	%f7379, %f6915, %f6926;
	fma.rn.f32 	%f7380, %f6911, %f6928, %f7379;
	mul.f32 	%f7381, %f8520, %f7380;
	sub.f32 	%f7382, %f7378, %f7381;
	add.f32 	%f2343, %f2231, %f7382;
	mul.f32 	%f7383, %f8520, %f7377;
	fma.rn.f32 	%f7384, %f8516, %f7380, %f7383;
	add.f32 	%f2344, %f2232, %f7384;
	mul.f32 	%f7385, %f6911, %f6929;
	mul.f32 	%f7386, %f6915, %f6931;
	sub.f32 	%f7387, %f7385, %f7386;
	mul.f32 	%f7388, %f8515, %f7387;
	mul.f32 	%f7389, %f6915, %f6929;
	fma.rn.f32 	%f7390, %f6911, %f6931, %f7389;
	mul.f32 	%f7391, %f8519, %f7390;
	sub.f32 	%f7392, %f7388, %f7391;
	add.f32 	%f2345, %f2233, %f7392;
	mul.f32 	%f7393, %f8519, %f7387;
	fma.rn.f32 	%f7394, %f8515, %f7390, %f7393;
	add.f32 	%f2346, %f2234, %f7394;
	mul.f32 	%f7395, %f6911, %f6930;
	mul.f32 	%f7396, %f6915, %f6932;
	sub.f32 	%f7397, %f7395, %f7396;
	mul.f32 	%f7398, %f8515, %f7397;
	mul.f32 	%f7399, %f6915, %f6930;
	fma.rn.f32 	%f7400, %f6911, %f6932, %f7399;
	mul.f32 	%f7401, %f8519, %f7400;
	sub.f32 	%f7402, %f7398, %f7401;
	add.f32 	%f2347, %f2235, %f7402;
	mul.f32 	%f7403, %f8519, %f7397;
	fma.rn.f32 	%f7404, %f8515, %f7400, %f7403;
	add.f32 	%f2348, %f2236, %f7404;
	mul.f32 	%f7405, %f6912, %f6925;
	mul.f32 	%f7406, %f6916, %f6927;
	sub.f32 	%f7407, %f7405, %f7406;
	mul.f32 	%f7408, %f8516, %f7407;
	mul.f32 	%f7409, %f6916, %f6925;
	fma.rn.f32 	%f7410, %f6912, %f6927, %f7409;
	mul.f32 	%f7411, %f8520, %f7410;
	sub.f32 	%f7412, %f7408, %f7411;
	add.f32 	%f2349, %f2237, %f7412;
	mul.f32 	%f7413, %f8520, %f7407;
	fma.rn.f32 	%f7414, %f8516, %f7410, %f7413;
	add.f32 	%f2350, %f2238, %f7414;
	mul.f32 	%f7415, %f6912, %f6926;
	mul.f32 	%f7416, %f6916, %f6928;
	sub.f32 	%f7417, %f7415, %f7416;
	mul.f32 	%f7418, %f8516, %f7417;
	mul.f32 	%f7419, %f6916, %f6926;
	fma.rn.f32 	%f7420, %f6912, %f6928, %f7419;
	mul.f32 	%f7421, %f8520, %f7420;
	sub.f32 	%f7422, %f7418, %f7421;
	add.f32 	%f2351, %f2239, %f7422;
	mul.f32 	%f7423, %f8520, %f7417;
	fma.rn.f32 	%f7424, %f8516, %f7420, %f7423;
	add.f32 	%f2352, %f2240, %f7424;
	mul.f32 	%f7425, %f6912, %f6929;
	mul.f32 	%f7426, %f6916, %f6931;
	sub.f32 	%f7427, %f7425, %f7426;
	mul.f32 	%f7428, %f8515, %f7427;
	mul.f32 	%f7429, %f6916, %f6929;
	fma.rn.f32 	%f7430, %f6912, %f6931, %f7429;
	mul.f32 	%f7431, %f8519, %f7430;
	sub.f32 	%f7432, %f7428, %f7431;
	add.f32 	%f2353, %f2241, %f7432;
	mul.f32 	%f7433, %f8519, %f7427;
	fma.rn.f32 	%f7434, %f8515, %f7430, %f7433;
	add.f32 	%f2354, %f2242, %f7434;
	mul.f32 	%f7435, %f6912, %f6930;
	mul.f32 	%f7436, %f6916, %f6932;
	sub.f32 	%f7437, %f7435, %f7436;
	mul.f32 	%f7438, %f8515, %f7437;
	mul.f32 	%f7439, %f6916, %f6930;
	fma.rn.f32 	%f7440, %f6912, %f6932, %f7439;
	mul.f32 	%f7441, %f8519, %f7440;
	sub.f32 	%f7442, %f7438, %f7441;
	add.f32 	%f2355, %f2243, %f7442;
	mul.f32 	%f7443, %f8519, %f7437;
	fma.rn.f32 	%f7444, %f8515, %f7440, %f7443;
	add.f32 	%f2356, %f2244, %f7444;
	mul.f32 	%f7445, %f6917, %f6925;
	mul.f32 	%f7446, %f6921, %f6927;
	sub.f32 	%f7447, %f7445, %f7446;
	mul.f32 	%f7448, %f8514, %f7447;
	mul.f32 	%f7449, %f6921, %f6925;
	fma.rn.f32 	%f7450, %f6917, %f6927, %f7449;
	mul.f32 	%f7451, %f8518, %f7450;
	sub.f32 	%f7452, %f7448, %f7451;
	add.f32 	%f2357, %f2245, %f7452;
	mul.f32 	%f7453, %f8518, %f7447;
	fma.rn.f32 	%f7454, %f8514, %f7450, %f7453;
	add.f32 	%f2358, %f2246, %f7454;
	mul.f32 	%f7455, %f6917, %f6926;
	mul.f32 	%f7456, %f6921, %f6928;
	sub.f32 	%f7457, %f7455, %f7456;
	mul.f32 	%f7458, %f8514, %f7457;
	mul.f32 	%f7459, %f6921, %f6926;
	fma.rn.f32 	%f7460, %f6917, %f6928, %f7459;
	mul.f32 	%f7461, %f8518, %f7460;
	sub.f32 	%f7462, %f7458, %f7461;
	add.f32 	%f2359, %f2247, %f7462;
	mul.f32 	%f7463, %f8518, %f7457;
	fma.rn.f32 	%f7464, %f8514, %f7460, %f7463;
	add.f32 	%f2360, %f2248, %f7464;
	mul.f32 	%f7465, %f6917, %f6929;
	mul.f32 	%f7466, %f6921, %f6931;
	sub.f32 	%f7467, %f7465, %f7466;
	mul.f32 	%f7468, %f8513, %f7467;
	mul.f32 	%f7469, %f6921, %f6929;
	fma.rn.f32 	%f7470, %f6917, %f6931, %f7469;
	mul.f32 	%f7471, %f8517, %f7470;
	sub.f32 	%f7472, %f7468, %f7471;
	add.f32 	%f2361, %f2249, %f7472;
	mul.f32 	%f7473, %f8517, %f7467;
	fma.rn.f32 	%f7474, %f8513, %f7470, %f7473;
	add.f32 	%f2362, %f2250, %f7474;
	mul.f32 	%f7475, %f6917, %f6930;
	mul.f32 	%f7476, %f6921, %f6932;
	sub.f32 	%f7477, %f7475, %f7476;
	mul.f32 	%f7478, %f8513, %f7477;
	mul.f32 	%f7479, %f6921, %f6930;
	fma.rn.f32 	%f7480, %f6917, %f6932, %f7479;
	mul.f32 	%f7481, %f8517, %f7480;
	sub.f32 	%f7482, %f7478, %f7481;
	add.f32 	%f2363, %f2251, %f7482;
	mul.f32 	%f7483, %f8517, %f7477;
	fma.rn.f32 	%f7484, %f8513, %f7480, %f7483;
	add.f32 	%f2364, %f2252, %f7484;
	mul.f32 	%f7485, %f6918, %f6925;
	mul.f32 	%f7486, %f6922, %f6927;
	sub.f32 	%f7487, %f7485, %f7486;
	mul.f32 	%f7488, %f8514, %f7487;
	mul.f32 	%f7489, %f6922, %f6925;
	fma.rn.f32 	%f7490, %f6918, %f6927, %f7489;
	mul.f32 	%f7491, %f8518, %f7490;
	sub.f32 	%f7492, %f7488, %f7491;
	add.f32 	%f2365, %f2253, %f7492;
	mul.f32 	%f7493, %f8518, %f7487;
	fma.rn.f32 	%f7494, %f8514, %f7490, %f7493;
	add.f32 	%f2366, %f2254, %f7494;
	mul.f32 	%f7495, %f6918, %f6926;
	mul.f32 	%f7496, %f6922, %f6928;
	sub.f32 	%f7497, %f7495, %f7496;
	mul.f32 	%f7498, %f8514, %f7497;
	mul.f32 	%f7499, %f6922, %f6926;
	fma.rn.f32 	%f7500, %f6918, %f6928, %f7499;
	mul.f32 	%f7501, %f8518, %f7500;
	sub.f32 	%f7502, %f7498, %f7501;
	add.f32 	%f2367, %f2255, %f7502;
	mul.f32 	%f7503, %f8518, %f7497;
	fma.rn.f32 	%f7504, %f8514, %f7500, %f7503;
	add.f32 	%f2368, %f2256, %f7504;
	mul.f32 	%f7505, %f6918, %f6929;
	mul.f32 	%f7506, %f6922, %f6931;
	sub.f32 	%f7507, %f7505, %f7506;
	mul.f32 	%f7508, %f8513, %f7507;
	mul.f32 	%f7509, %f6922, %f6929;
	fma.rn.f32 	%f7510, %f6918, %f6931, %f7509;
	mul.f32 	%f7511, %f8517, %f7510;
	sub.f32 	%f7512, %f7508, %f7511;
	add.f32 	%f2369, %f2257, %f7512;
	mul.f32 	%f7513, %f8517, %f7507;
	fma.rn.f32 	%f7514, %f8513, %f7510, %f7513;
	add.f32 	%f2370, %f2258, %f7514;
	mul.f32 	%f7515, %f6918, %f6930;
	mul.f32 	%f7516, %f6922, %f6932;
	sub.f32 	%f7517, %f7515, %f7516;
	mul.f32 	%f7518, %f8513, %f7517;
	mul.f32 	%f7519, %f6922, %f6930;
	fma.rn.f32 	%f7520, %f6918, %f6932, %f7519;
	mul.f32 	%f7521, %f8517, %f7520;
	sub.f32 	%f7522, %f7518, %f7521;
	add.f32 	%f2371, %f2259, %f7522;
	mul.f32 	%f7523, %f8517, %f7517;
	fma.rn.f32 	%f7524, %f8513, %f7520, %f7523;
	add.f32 	%f2372, %f2260, %f7524;
	mul.f32 	%f7525, %f6919, %f6925;
	mul.f32 	%f7526, %f6923, %f6927;
	sub.f32 	%f7527, %f7525, %f7526;
	mul.f32 	%f7528, %f8514, %f7527;
	mul.f32 	%f7529, %f6923, %f6925;
	fma.rn.f32 	%f7530, %f6919, %f6927, %f7529;
	mul.f32 	%f7531, %f8518, %f7530;
	sub.f32 	%f7532, %f7528, %f7531;
	add.f32 	%f2373, %f2261, %f7532;
	mul.f32 	%f7533, %f8518, %f7527;
	fma.rn.f32 	%f7534, %f8514, %f7530, %f7533;
	add.f32 	%f2374, %f2262, %f7534;
	mul.f32 	%f7535, %f6919, %f6926;
	mul.f32 	%f7536, %f6923, %f6928;
	sub.f32 	%f7537, %f7535, %f7536;
	mul.f32 	%f7538, %f8514, %f7537;
	mul.f32 	%f7539, %f6923, %f6926;
	fma.rn.f32 	%f7540, %f6919, %f6928, %f7539;
	mul.f32 	%f7541, %f8518, %f7540;
	sub.f32 	%f7542, %f7538, %f7541;
	add.f32 	%f2375, %f2263, %f7542;
	mul.f32 	%f7543, %f8518, %f7537;
	fma.rn.f32 	%f7544, %f8514, %f7540, %f7543;
	add.f32 	%f2376, %f2264, %f7544;
	mul.f32 	%f7545, %f6919, %f6929;
	mul.f32 	%f7546, %f6923, %f6931;
	sub.f32 	%f7547, %f7545, %f7546;
	mul.f32 	%f7548, %f8513, %f7547;
	mul.f32 	%f7549, %f6923, %f6929;
	fma.rn.f32 	%f7550, %f6919, %f6931, %f7549;
	mul.f32 	%f7551, %f8517, %f7550;
	sub.f32 	%f7552, %f7548, %f7551;
	add.f32 	%f2377, %f2265, %f7552;
	mul.f32 	%f7553, %f8517, %f7547;
	fma.rn.f32 	%f7554, %f8513, %f7550, %f7553;
	add.f32 	%f2378, %f2266, %f7554;
	mul.f32 	%f7555, %f6919, %f6930;
	mul.f32 	%f7556, %f6923, %f6932;
	sub.f32 	%f7557, %f7555, %f7556;
	mul.f32 	%f7558, %f8513, %f7557;
	mul.f32 	%f7559, %f6923, %f6930;
	fma.rn.f32 	%f7560, %f6919, %f6932, %f7559;
	mul.f32 	%f7561, %f8517, %f7560;
	sub.f32 	%f7562, %f7558, %f7561;
	add.f32 	%f2379, %f2267, %f7562;
	mul.f32 	%f7563, %f8517, %f7557;
	fma.rn.f32 	%f7564, %f8513, %f7560, %f7563;
	add.f32 	%f2380, %f2268, %f7564;
	mul.f32 	%f7565, %f6920, %f6925;
	mul.f32 	%f7566, %f6924, %f6927;
	sub.f32 	%f7567, %f7565, %f7566;
	mul.f32 	%f7568, %f8514, %f7567;
	mul.f32 	%f7569, %f6924, %f6925;
	fma.rn.f32 	%f7570, %f6920, %f6927, %f7569;
	mul.f32 	%f7571, %f8518, %f7570;
	sub.f32 	%f7572, %f7568, %f7571;
	add.f32 	%f2381, %f2269, %f7572;
	mul.f32 	%f7573, %f8518, %f7567;
	fma.rn.f32 	%f7574, %f8514, %f7570, %f7573;
	add.f32 	%f2382, %f2270, %f7574;
	mul.f32 	%f7575, %f6920, %f6926;
	mul.f32 	%f7576, %f6924, %f6928;
	sub.f32 	%f7577, %f7575, %f7576;
	mul.f32 	%f7578, %f8514, %f7577;
	mul.f32 	%f7579, %f6924, %f6926;
	fma.rn.f32 	%f7580, %f6920, %f6928, %f7579;
	mul.f32 	%f7581, %f8518, %f7580;
	sub.f32 	%f7582, %f7578, %f7581;
	add.f32 	%f2383, %f2271, %f7582;
	mul.f32 	%f7583, %f8518, %f7577;
	fma.rn.f32 	%f7584, %f8514, %f7580, %f7583;
	add.f32 	%f2384, %f2272, %f7584;
	mul.f32 	%f7585, %f6920, %f6929;
	mul.f32 	%f7586, %f6924, %f6931;
	sub.f32 	%f7587, %f7585, %f7586;
	mul.f32 	%f7588, %f8513, %f7587;
	mul.f32 	%f7589, %f6924, %f6929;
	fma.rn.f32 	%f7590, %f6920, %f6931, %f7589;
	mul.f32 	%f7591, %f8517, %f7590;
	sub.f32 	%f7592, %f7588, %f7591;
	add.f32 	%f2385, %f2273, %f7592;
	mul.f32 	%f7593, %f8517, %f7587;
	fma.rn.f32 	%f7594, %f8513, %f7590, %f7593;
	add.f32 	%f2386, %f2274, %f7594;
	mul.f32 	%f7595, %f6920, %f6930;
	mul.f32 	%f7596, %f6924, %f6932;
	sub.f32 	%f7597, %f7595, %f7596;
	mul.f32 	%f7598, %f8513, %f7597;
	mul.f32 	%f7599, %f6924, %f6930;
	fma.rn.f32 	%f7600, %f6920, %f6932, %f7599;
	mul.f32 	%f7601, %f8517, %f7600;
	sub.f32 	%f7602, %f7598, %f7601;
	add.f32 	%f2387, %f2275, %f7602;
	mul.f32 	%f7603, %f8517, %f7597;
	fma.rn.f32 	%f7604, %f8513, %f7600, %f7603;
	add.f32 	%f2388, %f2276, %f7604;
	setp.ne.s32 	%p933, %r1299, %r1855;
	@%p933 bra 	$L__BB0_303;
	ld.param.u32 	%r1799, [kernel_param_13];
	shl.b32 	%r1304, %r1845, 2;
	add.s32 	%r1301, %r1304, %r259;
	// begin inline asm
	ld.shared.s32 {%r1300}, [%r1301];

	// end inline asm
	add.s32 	%r1303, %r1304, %r260;
	// begin inline asm
	ld.shared.s32 {%r1302}, [%r1303];

	// end inline asm
	add.s32 	%r1845, %r1845, 1;
	setp.ge.s32 	%p934, %r1845, %r1799;
	@%p934 bra 	$L__BB0_290;
	shl.b32 	%r1307, %r1845, 2;
	add.s32 	%r1306, %r1307, %r261;
	// begin inline asm
	ld.shared.s32 {%r1855}, [%r1306];

	// end inline asm
$L__BB0_290:
	setp.eq.s32 	%p935, %r1842, -1;
	setp.eq.s32 	%p936, %r1840, -1;
	setp.eq.s32 	%p937, %r1838, -1;
	bar.sync 	0;
	setp.lt.s32 	%p938, %r1836, %r1300;
	setp.lt.s32 	%p939, %r1300, %r1838;
	or.pred  	%p940, %p938, %p939;
	setp.eq.s32 	%p941, %r1836, -1;
	or.pred  	%p942, %p940, %p941;
	or.pred  	%p943, %p942, %p937;
	setp.lt.s32 	%p944, %r1840, %r1302;
	or.pred  	%p945, %p943, %p944;
	setp.lt.s32 	%p946, %r1302, %r1842;
	or.pred  	%p947, %p945, %p946;
	or.pred  	%p948, %p947, %p936;
	or.pred  	%p949, %p948, %p935;
	mov.f32 	%f8516, 0f00000000;
	mov.f32 	%f8520, %f8516;
	@%p949 bra 	$L__BB0_292;
	ld.param.u64 	%rd645, [kernel_param_4];
	ld.param.u64 	%rd584, [kernel_param_3];
	ld.param.u32 	%r1776, [kernel_param_2];
	ld.param.u32 	%r1707, [kernel_param_1];
	ld.param.u32 	%r1637, [kernel_param_0];
	sub.s32 	%r1308, %r1836, %r1707;
	sub.s32 	%r1309, %r1840, %r1776;
	mad.lo.s32 	%r1310, %r1308, %r1637, %r1309;
	mul.lo.s32 	%r1311, %r1637, %r1637;
	mul.lo.s32 	%r1312, %r1311, %r1311;
	mul.lo.s32 	%r1313, %r1312, %r1310;
	sub.s32 	%r1314, %r1707, %r1838;
	sub.s32 	%r1315, %r1776, %r1842;
	mad.lo.s32 	%r1316, %r1314, %r1637, %r1315;
	sub.s32 	%r1317, %r1836, %r1300;
	mad.lo.s32 	%r1318, %r1316, %r1637, %r1317;
	sub.s32 	%r1319, %r1313, %r1302;
	add.s32 	%r1320, %r1319, %r1840;
	mad.lo.s32 	%r1321, %r1318, %r1637, %r1320;
	cvta.to.global.u64 	%rd406, %rd584;
	mul.wide.s32 	%rd407, %r1321, 4;
	add.s64 	%rd408, %rd406, %rd407;
	ld.global.f32 	%f8516, [%rd408];
	cvta.to.global.u64 	%rd409, %rd645;
	add.s64 	%rd410, %rd409, %rd407;
	ld.global.f32 	%f8520, [%rd410];
$L__BB0_292:
	mov.f32 	%f8515, 0f00000000;
	mov.f32 	%f8519, 0f00000000;
	@%p938 bra 	$L__BB0_296;
	setp.lt.s32 	%p953, %r1300, %r1839;
	setp.eq.s32 	%p954, %r1839, -1;
	or.pred  	%p955, %p954, %p941;
	or.pred  	%p956, %p955, %p953;
	or.pred  	%p957, %p956, %p944;
	@%p957 bra 	$L__BB0_296;
	setp.eq.s32 	%p958, %r1840, -1;
	setp.lt.s32 	%p959, %r1302, %r1843;
	setp.eq.s32 	%p960, %r1843, -1;
	or.pred  	%p961, %p958, %p960;
	or.pred  	%p962, %p961, %p959;
	@%p962 bra 	$L__BB0_296;
	ld.param.u64 	%rd646, [kernel_param_4];
	ld.param.u64 	%rd585, [kernel_param_3];
	ld.param.u32 	%r1777, [kernel_param_2];
	ld.param.u32 	%r1708, [kernel_param_1];
	ld.param.u32 	%r1638, [kernel_param_0];
	sub.s32 	%r1322, %r1836, %r1708;
	sub.s32 	%r1323, %r1840, %r1777;
	mad.lo.s32 	%r1324, %r1322, %r1638, %r1323;
	mul.lo.s32 	%r1325, %r1638, %r1638;
	mul.lo.s32 	%r1326, %r1325, %r1325;
	mul.lo.s32 	%r1327, %r1326, %r1324;
	sub.s32 	%r1328, %r1708, %r1839;
	sub.s32 	%r1329, %r1777, %r1843;
	mad.lo.s32 	%r1330, %r1328, %r1638, %r1329;
	sub.s32 	%r1331, %r1836, %r1300;
	mad.lo.s32 	%r1332, %r1330, %r1638, %r1331;
	sub.s32 	%r1333, %r1327, %r1302;
	add.s32 	%r1334, %r1333, %r1840;
	mad.lo.s32 	%r1335, %r1332, %r1638, %r1334;
	cvta.to.global.u64 	%rd411, %rd585;
	mul.wide.s32 	%rd412, %r1335, 4;
	add.s64 	%rd413, %rd411, %rd412;
	ld.global.f32 	%f8515, [%rd413];
	cvta.to.global.u64 	%rd414, %rd646;
	add.s64 	%rd415, %rd414, %rd412;
	ld.global.f32 	%f8519, [%rd415];
$L__BB0_296:
	setp.lt.s32 	%p963, %r1302, %r1842;
	setp.lt.s32 	%p964, %r1300, %r1838;
	setp.eq.s32 	%p965, %r1841, -1;
	setp.eq.s32 	%p966, %r1842, -1;
	setp.eq.s32 	%p967, %r1838, -1;
	setp.lt.s32 	%p968, %r1837, %r1300;
	or.pred  	%p969, %p968, %p964;
	setp.eq.s32 	%p970, %r1837, -1;
	or.pred  	%p971, %p969, %p970;
	or.pred  	%p972, %p971, %p967;
	setp.lt.s32 	%p973, %r1841, %r1302;
	or.pred  	%p974, %p972, %p973;
	or.pred  	%p975, %p974, %p963;
	or.pred  	%p976, %p975, %p965;
	or.pred  	%p977, %p976, %p966;
	mov.f32 	%f8514, 0f00000000;
	mov.f32 	%f8518, %f8514;
	@%p977 bra 	$L__BB0_298;
	ld.param.u64 	%rd647, [kernel_param_4];
	ld.param.u64 	%rd586, [kernel_param_3];
	ld.param.u32 	%r1778, [kernel_param_2];
	ld.param.u32 	%r1709, [kernel_param_1];
	ld.param.u32 	%r1639, [kernel_param_0];
	sub.s32 	%r1336, %r1837, %r1709;
	sub.s32 	%r1337, %r1841, %r1778;
	mad.lo.s32 	%r1338, %r1336, %r1639, %r1337;
	mul.lo.s32 	%r1339, %r1639, %r1639;
	mul.lo.s32 	%r1340, %r1339, %r1339;
	mul.lo.s32 	%r1341, %r1340, %r1338;
	sub.s32 	%r1342, %r1709, %r1838;
	sub.s32 	%r1343, %r1778, %r1842;
	mad.lo.s32 	%r1344, %r1342, %r1639, %r1343;
	sub.s32 	%r1345, %r1837, %r1300;
	mad.lo.s32 	%r1346, %r1344, %r1639, %r1345;
	sub.s32 	%r1347, %r1341, %r1302;
	add.s32 	%r1348, %r1347, %r1841;
	mad.lo.s32 	%r1349, %r1346, %r1639, %r1348;
	cvta.to.global.u64 	%rd416, %rd586;
	mul.wide.s32 	%rd417, %r1349, 4;
	add.s64 	%rd418, %rd416, %rd417;
	ld.global.f32 	%f8514, [%rd418];
	cvta.to.global.u64 	%rd419, %rd647;
	add.s64 	%rd420, %rd419, %rd417;
	ld.global.f32 	%f8518, [%rd420];
$L__BB0_298:
	mov.f32 	%f8513, 0f00000000;
	mov.f32 	%f8517, 0f00000000;
	@%p968 bra 	$L__BB0_302;
	setp.lt.s32 	%p981, %r1300, %r1839;
	setp.eq.s32 	%p982, %r1839, -1;
	or.pred  	%p983, %p982, %p970;
	or.pred  	%p984, %p983, %p981;
	or.pred  	%p985, %p984, %p973;
	@%p985 bra 	$L__BB0_302;
	setp.eq.s32 	%p986, %r1841, -1;
	setp.lt.s32 	%p987, %r1302, %r1843;
	setp.eq.s32 	%p988, %r1843, -1;
	or.pred  	%p989, %p986, %p988;
	or.pred  	%p990, %p989, %p987;
	@%p990 bra 	$L__BB0_302;
	ld.param.u64 	%rd648, [kernel_param_4];
	ld.param.u64 	%rd587, [kernel_param_3];
	ld.param.u32 	%r1779, [kernel_param_2];
	ld.param.u32 	%r1710, [kernel_param_1];
	ld.param.u32 	%r1640, [kernel_param_0];
	sub.s32 	%r1350, %r1837, %r1710;
	sub.s32 	%r1351, %r1841, %r1779;
	mad.lo.s32 	%r1352, %r1350, %r1640, %r1351;
	mul.lo.s32 	%r1353, %r1640, %r1640;
	mul.lo.s32 	%r1354, %r1353, %r1353;
	mul.lo.s32 	%r1355, %r1354, %r1352;
	sub.s32 	%r1356, %r1710, %r1839;
	sub.s32 	%r1357, %r1779, %r1843;
	mad.lo.s32 	%r1358, %r1356, %r1640, %r1357;
	sub.s32 	%r1359, %r1837, %r1300;
	mad.lo.s32 	%r1360, %r1358, %r1640, %r1359;
	sub.s32 	%r1361, %r1355, %r1302;
	add.s32 	%r1362, %r1361, %r1841;
	mad.lo.s32 	%r1363, %r1360, %r1640, %r1362;
	cvta.to.global.u64 	%rd421, %rd587;
	mul.wide.s32 	%rd422, %r1363, 4;
	add.s64 	%rd423, %rd421, %rd422;
	ld.global.f32 	%f8513, [%rd423];
	cvta.to.global.u64 	%rd424, %rd648;
	add.s64 	%rd425, %rd424, %rd422;
	ld.global.f32 	%f8517, [%rd425];
$L__BB0_302:
	bar.sync 	0;
$L__BB0_303:
	add.s32 	%r1372, %r1846, 7;
	add.s32 	%r1364, %r1851, 3696;
	// begin inline asm
	ld.shared.v4.f32 {%f7613, %f7614, %f7615, %f7616}, [%r1364];

	// end inline asm
	add.s32 	%r1365, %r1852, 3696;
	// begin inline asm
	ld.shared.v4.f32 {%f7617, %f7618, %f7619, %f7620}, [%r1365];

	// end inline asm
	add.s32 	%r1366, %r1851, 3760;
	// begin inline asm
	ld.shared.v4.f32 {%f7621, %f7622, %f7623, %f7624}, [%r1366];

	// end inline asm
	add.s32 	%r1367, %r1852, 3760;
	// begin inline asm
	ld.shared.v4.f32 {%f7625, %f7626, %f7627, %f7628}, [%r1367];

	// end inline asm
	add.s32 	%r1368, %r1853, 1792;
	// begin inline asm
	ld.shared.v2.f32 {%f7629, %f7630}, [%r1368];

	// end inline asm
	add.s32 	%r1369, %r1854, 1792;
	// begin inline asm
	ld.shared.v2.f32 {%f7631, %f7632}, [%r1369];

	// end inline asm
	add.s32 	%r1370, %r1853, 1856;
	// begin inline asm
	ld.shared.v2.f32 {%f7633, %f7634}, [%r1370];

	// end inline asm
	add.s32 	%r1371, %r1854, 1856;
	// begin inline asm
	ld.shared.v2.f32 {%f7635, %f7636}, [%r1371];

	// end inline asm
	mul.f32 	%f7637, %f7261, %f7277;
	mul.f32 	%f7638, %f7265, %f7279;
	sub.f32 	%f7639, %f7637, %f7638;
	mul.f32 	%f7640, %f8516, %f7639;
	mul.f32 	%f7641, %f7265, %f7277;
	fma.rn.f32 	%f7642, %f7261, %f7279, %f7641;
	mul.f32 	%f7643, %f8520, %f7642;
	sub.f32 	%f7644, %f7640, %f7643;
	add.f32 	%f2437, %f2325, %f7644;
	mul.f32 	%f7645, %f8520, %f7639;
	fma.rn.f32 	%f7646, %f8516, %f7642, %f7645;
	add.f32 	%f2438, %f2326, %f7646;
	mul.f32 	%f7647, %f7261, %f7278;
	mul.f32 	%f7648, %f7265, %f7280;
	sub.f32 	%f7649, %f7647, %f7648;
	mul.f32 	%f7650, %f8516, %f7649;
	mul.f32 	%f7651, %f7265, %f7278;
	fma.rn.f32 	%f7652, %f7261, %f7280, %f7651;
	mul.f32 	%f7653, %f8520, %f7652;
	sub.f32 	%f7654, %f7650, %f7653;
	add.f32 	%f2439, %f2327, %f7654;
	mul.f32 	%f7655, %f8520, %f7649;
	fma.rn.f32 	%f7656, %f8516, %f7652, %f7655;
	add.f32 	%f2440, %f2328, %f7656;
	mul.f32 	%f7657, %f7261, %f7281;
	mul.f32 	%f7658, %f7265, %f7283;
	sub.f32 	%f7659, %f7657, %f7658;
	mul.f32 	%f7660, %f8515, %f7659;
	mul.f32 	%f7661, %f7265, %f7281;
	fma.rn.f32 	%f7662, %f7261, %f7283, %f7661;
	mul.f32 	%f7663, %f8519, %f7662;
	sub.f32 	%f7664, %f7660, %f7663;
	add.f32 	%f2441, %f2329, %f7664;
	mul.f32 	%f7665, %f8519, %f7659;
	fma.rn.f32 	%f7666, %f8515, %f7662, %f7665;
	add.f32 	%f2442, %f2330, %f7666;
	mul.f32 	%f7667, %f7261, %f7282;
	mul.f32 	%f7668, %f7265, %f7284;
	sub.f32 	%f7669, %f7667, %f7668;
	mul.f32 	%f7670, %f8515, %f7669;
	mul.f32 	%f7671, %f7265, %f7282;
	fma.rn.f32 	%f7672, %f7261, %f7284, %f7671;
	mul.f32 	%f7673, %f8519, %f7672;
	sub.f32 	%f7674, %f7670, %f7673;
	add.f32 	%f2443, %f2331, %f7674;
	mul.f32 	%f7675, %f8519, %f7669;
	fma.rn.f32 	%f7676, %f8515, %f7672, %f7675;
	add.f32 	%f2444, %f2332, %f7676;
	mul.f32 	%f7677, %f7262, %f7277;
	mul.f32 	%f7678, %f7266, %f7279;
	sub.f32 	%f7679, %f7677, %f7678;
	mul.f32 	%f7680, %f8516, %f7679;
	mul.f32 	%f7681, %f7266, %f7277;
	fma.rn.f32 	%f7682, %f7262, %f7279, %f7681;
	mul.f32 	%f7683, %f8520, %f7682;
	sub.f32 	%f7684, %f7680, %f7683;
	add.f32 	%f2445, %f2333, %f7684;
	mul.f32 	%f7685, %f8520, %f7679;
	fma.rn.f32 	%f7686, %f8516, %f7682, %f7685;
	add.f32 	%f2446, %f2334, %f7686;
	mul.f32 	%f7687, %f7262, %f7278;
	mul.f32 	%f7688, %f7266, %f7280;
	sub.f32 	%f7689, %f7687, %f7688;
	mul.f32 	%f7690, %f8516, %f7689;
	mul.f32 	%f7691, %f7266, %f7278;
	fma.rn.f32 	%f7692, %f7262, %f7280, %f7691;
	mul.f32 	%f7693, %f8520, %f7692;
	sub.f32 	%f7694, %f7690, %f7693;
	add.f32 	%f2447, %f2335, %f7694;
	mul.f32 	%f7695, %f8520, %f7689;
	fma.rn.f32 	%f7696, %f8516, %f7692, %f7695;
	add.f32 	%f2448, %f2336, %f7696;
	mul.f32 	%f7697, %f7262, %f7281;
	mul.f32 	%f7698, %f7266, %f7283;
	sub.f32 	%f7699, %f7697, %f7698;
	mul.f32 	%f7700, %f8515, %f7699;
	mul.f32 	%f7701, %f7266, %f7281;
	fma.rn.f32 	%f7702, %f7262, %f7283, %f7701;
	mul.f32 	%f7703, %f8519, %f7702;
	sub.f32 	%f7704, %f7700, %f7703;
	add.f32 	%f2449, %f2337, %f7704;
	mul.f32 	%f7705, %f8519, %f7699;
	fma.rn.f32 	%f7706, %f8515, %f7702, %f7705;
	add.f32 	%f2450, %f2338, %f7706;
	mul.f32 	%f7707, %f7262, %f7282;
	mul.f32 	%f7708, %f7266, %f7284;
	sub.f32 	%f7709, %f7707, %f7708;
	mul.f32 	%f7710, %f8515, %f7709;
	mul.f32 	%f7711, %f7266, %f7282;
	fma.rn.f32 	%f7712, %f7262, %f7284, %f7711;
	mul.f32 	%f7713, %f8519, %f7712;
	sub.f32 	%f7714, %f7710, %f7713;
	add.f32 	%f2451, %f2339, %f7714;
	mul.f32 	%f7715, %f8519, %f7709;
	fma.rn.f32 	%f7716, %f8515, %f7712, %f7715;
	add.f32 	%f2452, %f2340, %f7716;
	mul.f32 	%f7717, %f7263, %f7277;
	mul.f32 	%f7718, %f7267, %f7279;
	sub.f32 	%f7719, %f7717, %f7718;
	mul.f32 	%f7720, %f8516, %f7719;
	mul.f32 	%f7721, %f7267, %f7277;
	fma.rn.f32 	%f7722, %f7263, %f7279, %f7721;
	mul.f32 	%f7723, %f8520, %f7722;
	sub.f32 	%f7724, %f7720, %f7723;
	add.f32 	%f2453, %f2341, %f7724;
	mul.f32 	%f7725, %f8520, %f7719;
	fma.rn.f32 	%f7726, %f8516, %f7722, %f7725;
	add.f32 	%f2454, %f2342, %f7726;
	mul.f32 	%f7727, %f7263, %f7278;
	mul.f32 	%f7728, %f7267, %f7280;
	sub.f32 	%f7729, %f7727, %f7728;
	mul.f32 	%f7730, %f8516, %f7729;
	mul.f32 	%f7731, %f7267, %f7278;
	fma.rn.f32 	%f7732, %f7263, %f7280, %f7731;
	mul.f32 	%f7733, %f8520, %f7732;
	sub.f32 	%f7734, %f7730, %f7733;
	add.f32 	%f2455, %f2343, %f7734;
	mul.f32 	%f7735, %f8520, %f7729;
	fma.rn.f32 	%f7736, %f8516, %f7732, %f7735;
	add.f32 	%f2456, %f2344, %f7736;
	mul.f32 	%f7737, %f7263, %f7281;
	mul.f32 	%f7738, %f7267, %f7283;
	sub.f32 	%f7739, %f7737, %f7738;
	mul.f32 	%f7740, %f8515, %f7739;
	mul.f32 	%f7741, %f7267, %f7281;
	fma.rn.f32 	%f7742, %f7263, %f7283, %f7741;
	mul.f32 	%f7743, %f8519, %f7742;
	sub.f32 	%f7744, %f7740, %f7743;
	add.f32 	%f2457, %f2345, %f7744;
	mul.f32 	%f7745, %f8519, %f7739;
	fma.rn.f32 	%f7746, %f8515, %f7742, %f7745;
	add.f32 	%f2458, %f2346, %f7746;
	mul.f32 	%f7747, %f7263, %f7282;
	mul.f32 	%f7748, %f7267, %f7284;
	sub.f32 	%f7749, %f7747, %f7748;
	mul.f32 	%f7750, %f8515, %f7749;
	mul.f32 	%f7751, %f7267, %f7282;
	fma.rn.f32 	%f7752, %f7263, %f7284, %f7751;
	mul.f32 	%f7753, %f8519, %f7752;
	sub.f32 	%f7754, %f7750, %f7753;
	add.f32 	%f2459, %f2347, %f7754;
	mul.f32 	%f7755, %f8519, %f7749;
	fma.rn.f32 	%f7756, %f8515, %f7752, %f7755;
	add.f32 	%f2460, %f2348, %f7756;
	mul.f32 	%f7757, %f7264, %f7277;
	mul.f32 	%f7758, %f7268, %f7279;
	sub.f32 	%f7759, %f7757, %f7758;
	mul.f32 	%f7760, %f8516, %f7759;
	mul.f32 	%f7761, %f7268, %f7277;
	fma.rn.f32 	%f7762, %f7264, %f7279, %f7761;
	mul.f32 	%f7763, %f8520, %f7762;
	sub.f32 	%f7764, %f7760, %f7763;
	add.f32 	%f2461, %f2349, %f7764;
	mul.f32 	%f7765, %f8520, %f7759;
	fma.rn.f32 	%f7766, %f8516, %f7762, %f7765;
	add.f32 	%f2462, %f2350, %f7766;
	mul.f32 	%f7767, %f7264, %f7278;
	mul.f32 	%f7768, %f7268, %f7280;
	sub.f32 	%f7769, %f7767, %f7768;
	mul.f32 	%f7770, %f8516, %f7769;
	mul.f32 	%f7771, %f7268, %f7278;
	fma.rn.f32 	%f7772, %f7264, %f7280, %f7771;
	mul.f32 	%f7773, %f8520, %f7772;
	sub.f32 	%f7774, %f7770, %f7773;
	add.f32 	%f2463, %f2351, %f7774;
	mul.f32 	%f7775, %f8520, %f7769;
	fma.rn.f32 	%f7776, %f8516, %f7772, %f7775;
	add.f32 	%f2464, %f2352, %f7776;
	mul.f32 	%f7777, %f7264, %f7281;
	mul.f32 	%f7778, %f7268, %f7283;
	sub.f32 	%f7779, %f7777, %f7778;
	mul.f32 	%f7780, %f8515, %f7779;
	mul.f32 	%f7781, %f7268, %f7281;
	fma.rn.f32 	%f7782, %f7264, %f7283, %f7781;
	mul.f32 	%f7783, %f8519, %f7782;
	sub.f32 	%f7784, %f7780, %f7783;
	add.f32 	%f2465, %f2353, %f7784;
	mul.f32 	%f7785, %f8519, %f7779;
	fma.rn.f32 	%f7786, %f8515, %f7782, %f7785;
	add.f32 	%f2466, %f2354, %f7786;
	mul.f32 	%f7787, %f7264, %f7282;
	mul.f32 	%f7788, %f7268, %f7284;
	sub.f32 	%f7789, %f7787, %f7788;
	mul.f32 	%f7790, %f8515, %f7789;
	mul.f32 	%f7791, %f7268, %f7282;
	fma.rn.f32 	%f7792, %f7264, %f7284, %f7791;
	mul.f32 	%f7793, %f8519, %f7792;
	sub.f32 	%f7794, %f7790, %f7793;
	add.f32 	%f2467, %f2355, %f7794;
	mul.f32 	%f7795, %f8519, %f7789;
	fma.rn.f32 	%f7796, %f8515, %f7792, %f7795;
	add.f32 	%f2468, %f2356, %f7796;
	mul.f32 	%f7797, %f7269, %f7277;
	mul.f32 	%f7798, %f7273, %f7279;
	sub.f32 	%f7799, %f7797, %f7798;
	mul.f32 	%f7800, %f8514, %f7799;
	mul.f32 	%f7801, %f7273, %f7277;
	fma.rn.f32 	%f7802, %f7269, %f7279, %f7801;
	mul.f32 	%f7803, %f8518, %f7802;
	sub.f32 	%f7804, %f7800, %f7803;
	add.f32 	%f2469, %f2357, %f7804;
	mul.f32 	%f7805, %f8518, %f7799;
	fma.rn.f32 	%f7806, %f8514, %f7802, %f7805;
	add.f32 	%f2470, %f2358, %f7806;
	mul.f32 	%f7807, %f7269, %f7278;
	mul.f32 	%f7808, %f7273, %f7280;
	sub.f32 	%f7809, %f7807, %f7808;
	mul.f32 	%f7810, %f8514, %f7809;
	mul.f32 	%f7811, %f7273, %f7278;
	fma.rn.f32 	%f7812, %f7269, %f7280, %f7811;
	mul.f32 	%f7813, %f8518, %f7812;
	sub.f32 	%f7814, %f7810, %f7813;
	add.f32 	%f2471, %f2359, %f7814;
	mul.f32 	%f7815, %f8518, %f7809;
	fma.rn.f32 	%f7816, %f8514, %f7812, %f7815;
	add.f32 	%f2472, %f2360, %f7816;
	mul.f32 	%f7817, %f7269, %f7281;
	mul.f32 	%f7818, %f7273, %f7283;
	sub.f32 	%f7819, %f7817, %f7818;
	mul.f32 	%f7820, %f8513, %f7819;
	mul.f32 	%f7821, %f7273, %f7281;
	fma.rn.f32 	%f7822, %f7269, %f7283, %f7821;
	mul.f32 	%f7823, %f8517, %f7822;
	sub.f32 	%f7824, %f7820, %f7823;
	add.f32 	%f2473, %f2361, %f7824;
	mul.f32 	%f7825, %f8517, %f7819;
	fma.rn.f32 	%f7826, %f8513, %f7822, %f7825;
	add.f32 	%f2474, %f2362, %f7826;
	mul.f32 	%f7827, %f7269, %f7282;
	mul.f32 	%f7828, %f7273, %f7284;
	sub.f32 	%f7829, %f7827, %f7828;
	mul.f32 	%f7830, %f8513, %f7829;
	mul.f32 	%f7831, %f7273, %f7282;
	fma.rn.f32 	%f7832, %f7269, %f7284, %f7831;
	mul.f32 	%f7833, %f8517, %f7832;
	sub.f32 	%f7834, %f7830, %f7833;
	add.f32 	%f2475, %f2363, %f7834;
	mul.f32 	%f7835, %f8517, %f7829;
	fma.rn.f32 	%f7836, %f8513, %f7832, %f7835;
	add.f32 	%f2476, %f2364, %f7836;
	mul.f32 	%f7837, %f7270, %f7277;
	mul.f32 	%f7838, %f7274, %f7279;
	sub.f32 	%f7839, %f7837, %f7838;
	mul.f32 	%f7840, %f8514, %f7839;
	mul.f32 	%f7841, %f7274, %f7277;
	fma.rn.f32 	%f7842, %f7270, %f7279, %f7841;
	mul.f32 	%f7843, %f8518, %f7842;
	sub.f32 	%f7844, %f7840, %f7843;
	add.f32 	%f2477, %f2365, %f7844;
	mul.f32 	%f7845, %f8518, %f7839;
	fma.rn.f32 	%f7846, %f8514, %f7842, %f7845;
	add.f32 	%f2478, %f2366, %f7846;
	mul.f32 	%f7847, %f7270, %f7278;
	mul.f32 	%f7848, %f7274, %f7280;
	sub.f32 	%f7849, %f7847, %f7848;
	mul.f32 	%f7850, %f8514, %f7849;
	mul.f32 	%f7851, %f7274, %f7278;
	fma.rn.f32 	%f7852, %f7270, %f7280, %f7851;
	mul.f32 	%f7853, %f8518, %f7852;
	sub.f32 	%f7854, %f7850, %f7853;
	add.f32 	%f2479, %f2367, %f7854;
	mul.f32 	%f7855, %f8518, %f7849;
	fma.rn.f32 	%f7856, %f8514, %f7852, %f7855;
	add.f32 	%f2480, %f2368, %f7856;
	mul.f32 	%f7857, %f7270, %f7281;
	mul.f32 	%f7858, %f7274, %f7283;
	sub.f32 	%f7859, %f7857, %f7858;
	mul.f32 	%f7860, %f8513, %f7859;
	mul.f32 	%f7861, %f7274, %f7281;
	fma.rn.f32 	%f7862, %f7270, %f7283, %f7861;
	mul.f32 	%f7863, %f8517, %f7862;
	sub.f32 	%f7864, %f7860, %f7863;
	add.f32 	%f2481, %f2369, %f7864;
	mul.f32 	%f7865, %f8517, %f7859;
	fma.rn.f32 	%f7866, %f8513, %f7862, %f7865;
	add.f32 	%f2482, %f2370, %f7866;
	mul.f32 	%f7867, %f7270, %f7282;
	mul.f32 	%f7868, %f7274, %f7284;
	sub.f32 	%f7869, %f7867, %f7868;
	mul.f32 	%f7870, %f8513, %f7869;
	mul.f32 	%f7871, %f7274, %f7282;
	fma.rn.f32 	%f7872, %f7270, %f7284, %f7871;
	mul.f32 	%f7873, %f8517, %f7872;
	sub.f32 	%f7874, %f7870, %f7873;
	add.f32 	%f2483, %f2371, %f7874;
	mul.f32 	%f7875, %f8517, %f7869;
	fma.rn.f32 	%f7876, %f8513, %f7872, %f7875;
	add.f32 	%f2484, %f2372, %f7876;
	mul.f32 	%f7877, %f7271, %f7277;
	mul.f32 	%f7878, %f7275, %f7279;
	sub.f32 	%f7879, %f7877, %f7878;
	mul.f32 	%f7880, %f8514, %f7879;
	mul.f32 	%f7881, %f7275, %f7277;
	fma.rn.f32 	%f7882, %f7271, %f7279, %f7881;
	mul.f32 	%f7883, %f8518, %f7882;
	sub.f32 	%f7884, %f7880, %f7883;
	add.f32 	%f2485, %f2373, %f7884;
	mul.f32 	%f7885, %f8518, %f7879;
	fma.rn.f32 	%f7886, %f8514, %f7882, %f7885;
	add.f32 	%f2486, %f2374, %f7886;
	mul.f32 	%f7887, %f7271, %f7278;
	mul.f32 	%f7888, %f7275, %f7280;
	sub.f32 	%f7889, %f7887, %f7888;
	mul.f32 	%f7890, %f8514, %f7889;
	mul.f32 	%f7891, %f7275, %f7278;
	fma.rn.f32 	%f7892, %f7271, %f7280, %f7891;
	mul.f32 	%f7893, %f8518, %f7892;
	sub.f32 	%f7894, %f7890, %f7893;
	add.f32 	%f2487, %f2375, %f7894;
	mul.f32 	%f7895, %f8518, %f7889;
	fma.rn.f32 	%f7896, %f8514, %f7892, %f7895;
	add.f32 	%f2488, %f2376, %f7896;
	mul.f32 	%f7897, %f7271, %f7281;
	mul.f32 	%f7898, %f7275, %f7283;
	sub.f32 	%f7899, %f7897, %f7898;
	mul.f32 	%f7900, %f8513, %f7899;
	mul.f32 	%f7901, %f7275, %f7281;
	fma.rn.f32 	%f7902, %f7271, %f7283, %f7901;
	mul.f32 	%f7903, %f8517, %f7902;
	sub.f32 	%f7904, %f7900, %f7903;
	add.f32 	%f2489, %f2377, %f7904;
	mul.f32 	%f7905, %f8517, %f7899;
	fma.rn.f32 	%f7906, %f8513, %f7902, %f7905;
	add.f32 	%f2490, %f2378, %f7906;
	mul.f32 	%f7907, %f7271, %f7282;
	mul.f32 	%f7908, %f7275, %f7284;
	sub.f32 	%f7909, %f7907, %f7908;
	mul.f32 	%f7910, %f8513, %f7909;
	mul.f32 	%f7911, %f7275, %f7282;
	fma.rn.f32 	%f7912, %f7271, %f7284, %f7911;
	mul.f32 	%f7913, %f8517, %f7912;
	sub.f32 	%f7914, %f7910, %f7913;
	add.f32 	%f2491, %f2379, %f7914;
	mul.f32 	%f7915, %f8517, %f7909;
	fma.rn.f32 	%f7916, %f8513, %f7912, %f7915;
	add.f32 	%f2492, %f2380, %f7916;
	mul.f32 	%f7917, %f7272, %f7277;
	mul.f32 	%f7918, %f7276, %f7279;
	sub.f32 	%f7919, %f7917, %f7918;
	mul.f32 	%f7920, %f8514, %f7919;
	mul.f32 	%f7921, %f7276, %f7277;
	fma.rn.f32 	%f7922, %f7272, %f7279, %f7921;
	mul.f32 	%f7923, %f8518, %f7922;
	sub.f32 	%f7924, %f7920, %f7923;
	add.f32 	%f2493, %f2381, %f7924;
	mul.f32 	%f7925, %f8518, %f7919;
	fma.rn.f32 	%f7926, %f8514, %f7922, %f7925;
	add.f32 	%f2494, %f2382, %f7926;
	mul.f32 	%f7927, %f7272, %f7278;
	mul.f32 	%f7928, %f7276, %f7280;
	sub.f32 	%f7929, %f7927, %f7928;
	mul.f32 	%f7930, %f8514, %f7929;
	mul.f32 	%f7931, %f7276, %f7278;
	fma.rn.f32 	%f7932, %f7272, %f7280, %f7931;
	mul.f32 	%f7933, %f8518, %f7932;
	sub.f32 	%f7934, %f7930, %f7933;
	add.f32 	%f2495, %f2383, %f7934;
	mul.f32 	%f7935, %f8518, %f7929;
	fma.rn.f32 	%f7936, %f8514, %f7932, %f7935;
	add.f32 	%f2496, %f2384, %f7936;
	mul.f32 	%f7937, %f7272, %f7281;
	mul.f32 	%f7938, %f7276, %f7283;
	sub.f32 	%f7939, %f7937, %f7938;
	mul.f32 	%f7940, %f8513, %f7939;
	mul.f32 	%f7941, %f7276, %f7281;
	fma.rn.f32 	%f7942, %f7272, %f7283, %f7941;
	mul.f32 	%f7943, %f8517, %f7942;
	sub.f32 	%f7944, %f7940, %f7943;
	add.f32 	%f2497, %f2385, %f7944;
	mul.f32 	%f7945, %f8517, %f7939;
	fma.rn.f32 	%f7946, %f8513, %f7942, %f7945;
	add.f32 	%f2498, %f2386, %f7946;
	mul.f32 	%f7947, %f7272, %f7282;
	mul.f32 	%f7948, %f7276, %f7284;
	sub.f32 	%f7949, %f7947, %f7948;
	mul.f32 	%f7950, %f8513, %f7949;
	mul.f32 	%f7951, %f7276, %f7282;
	fma.rn.f32 	%f7952, %f7272, %f7284, %f7951;
	mul.f32 	%f7953, %f8517, %f7952;
	sub.f32 	%f7954, %f7950, %f7953;
	add.f32 	%f2499, %f2387, %f7954;
	mul.f32 	%f7955, %f8517, %f7949;
	fma.rn.f32 	%f7956, %f8513, %f7952, %f7955;
	add.f32 	%f2500, %f2388, %f7956;
	setp.ne.s32 	%p991, %r1372, %r1855;
	@%p991 bra 	$L__BB0_319;
	ld.param.u32 	%r1800, [kernel_param_13];
	shl.b32 	%r1377, %r1845, 2;
	add.s32 	%r1374, %r1377, %r259;
	// begin inline asm
	ld.shared.s32 {%r1373}, [%r1374];

	// end inline asm
	add.s32 	%r1376, %r1377, %r260;
	// begin inline asm
	ld.shared.s32 {%r1375}, [%r1376];

	// end inline asm
	add.s32 	%r214, %r1845, 1;
	setp.ge.s32 	%p992, %r214, %r1800;
	@%p992 bra 	$L__BB0_306;
	shl.b32 	%r1380, %r214, 2;
	add.s32 	%r1379, %r1380, %r261;
	// begin inline asm
	ld.shared.s32 {%r1378}, [%r1379];

	// end inline asm
$L__BB0_306:
	ld.param.u64 	%rd649, [kernel_param_4];
	ld.param.u64 	%rd588, [kernel_param_3];
	ld.param.u32 	%r1641, [kernel_param_0];
	cvta.to.global.u64 	%rd23, %rd649;
	cvta.to.global.u64 	%rd24, %rd588;
	mul.lo.s32 	%r1381, %r1641, %r1641;
	mul.lo.s32 	%r215, %r1381, %r1381;
	setp.eq.s32 	%p993, %r1842, -1;
	setp.eq.s32 	%p994, %r1840, -1;
	setp.eq.s32 	%p995, %r1838, -1;
	bar.sync 	0;
	setp.lt.s32 	%p996, %r1836, %r1373;
	setp.lt.s32 	%p997, %r1373, %r1838;
	or.pred  	%p998, %p996, %p997;
	setp.eq.s32 	%p999, %r1836, -1;
	or.pred  	%p1000, %p998, %p999;
	or.pred  	%p1001, %p1000, %p995;
	setp.lt.s32 	%p1002, %r1840, %r1375;
	or.pred  	%p1003, %p1001, %p1002;
	setp.lt.s32 	%p1004, %r1375, %r1842;
	or.pred  	%p1005, %p1003, %p1004;
	or.pred  	%p1006, %p1005, %p994;
	or.pred  	%p1007, %p1006, %p993;
	mov.f32 	%f8516, 0f00000000;
	mov.f32 	%f8520, %f8516;
	@%p1007 bra 	$L__BB0_308;
	ld.param.u32 	%r1780, [kernel_param_2];
	ld.param.u32 	%r1711, [kernel_param_1];
	ld.param.u32 	%r1642, [kernel_param_0];
	sub.s32 	%r1382, %r1836, %r1711;
	sub.s32 	%r1383, %r1840, %r1780;
	mad.lo.s32 	%r1384, %r1382, %r1642, %r1383;
	mul.lo.s32 	%r1385, %r215, %r1384;
	sub.s32 	%r1386, %r1711, %r1838;
	sub.s32 	%r1387, %r1780, %r1842;
	mad.lo.s32 	%r1388, %r1386, %r1642, %r1387;
	sub.s32 	%r1389, %r1836, %r1373;
	mad.lo.s32 	%r1390, %r1388, %r1642, %r1389;
	sub.s32 	%r1391, %r1385, %r1375;
	add.s32 	%r1392, %r1391, %r1840;
	mad.lo.s32 	%r1393, %r1390, %r1642, %r1392;
	mul.wide.s32 	%rd426, %r1393, 4;
	add.s64 	%rd427, %rd24, %rd426;
	ld.global.f32 	%f8516, [%rd427];
	add.s64 	%rd428, %rd23, %rd426;
	ld.global.f32 	%f8520, [%rd428];
$L__BB0_308:
	mov.f32 	%f8515, 0f00000000;
	mov.f32 	%f8519, 0f00000000;
	@%p996 bra 	$L__BB0_312;
	setp.lt.s32 	%p1011, %r1373, %r1839;
	setp.eq.s32 	%p1012, %r1839, -1;
	or.pred  	%p1013, %p1012, %p999;
	or.pred  	%p1014, %p1013, %p1011;
	or.pred  	%p1015, %p1014, %p1002;
	@%p1015 bra 	$L__BB0_312;
	setp.eq.s32 	%p1016, %r1840, -1;
	setp.lt.s32 	%p1017, %r1375, %r1843;
	setp.eq.s32 	%p1018, %r1843, -1;
	or.pred  	%p1019, %p1016, %p1018;
	or.pred  	%p1020, %p1019, %p1017;
	@%p1020 bra 	$L__BB0_312;
	ld.param.u32 	%r1781, [kernel_param_2];
	ld.param.u32 	%r1712, [kernel_param_1];
	ld.param.u32 	%r1643, [kernel_param_0];
	sub.s32 	%r1394, %r1836, %r1712;
	sub.s32 	%r1395, %r1840, %r1781;
	mad.lo.s32 	%r1396, %r1394, %r1643, %r1395;
	mul.lo.s32 	%r1397, %r215, %r1396;
	sub.s32 	%r1398, %r1712, %r1839;
	sub.s32 	%r1399, %r1781, %r1843;
	mad.lo.s32 	%r1400, %r1398, %r1643, %r1399;
	sub.s32 	%r1401, %r1836, %r1373;
	mad.lo.s32 	%r1402, %r1400, %r1643, %r1401;
	sub.s32 	%r1403, %r1397, %r1375;
	add.s32 	%r1404, %r1403, %r1840;
	mad.lo.s32 	%r1405, %r1402, %r1643, %r1404;
	mul.wide.s32 	%rd429, %r1405, 4;
	add.s64 	%rd430, %rd24, %rd429;
	ld.global.f32 	%f8515, [%rd430];
	add.s64 	%rd431, %rd23, %rd429;
	ld.global.f32 	%f8519, [%rd431];
$L__BB0_312:
	setp.lt.s32 	%p1021, %r1375, %r1842;
	setp.lt.s32 	%p1022, %r1373, %r1838;
	setp.eq.s32 	%p1023, %r1841, -1;
	setp.eq.s32 	%p1024, %r1842, -1;
	setp.eq.s32 	%p1025, %r1838, -1;
	setp.lt.s32 	%p1026, %r1837, %r1373;
	or.pred  	%p1027, %p1026, %p1022;
	setp.eq.s32 	%p1028, %r1837, -1;
	or.pred  	%p1029, %p1027, %p1028;
	or.pred  	%p1030, %p1029, %p1025;
	setp.lt.s32 	%p1031, %r1841, %r1375;
	or.pred  	%p1032, %p1030, %p1031;
	or.pred  	%p1033, %p1032, %p1021;
	or.pred  	%p1034, %p1033, %p1023;
	or.pred  	%p1035, %p1034, %p1024;
	mov.f32 	%f8514, 0f00000000;
	mov.f32 	%f8518, %f8514;
	@%p1035 bra 	$L__BB0_314;
	ld.param.u32 	%r1782, [kernel_param_2];
	ld.param.u32 	%r1713, [kernel_param_1];
	ld.param.u32 	%r1644, [kernel_param_0];
	sub.s32 	%r1406, %r1837, %r1713;
	sub.s32 	%r1407, %r1841, %r1782;
	mad.lo.s32 	%r1408, %r1406, %r1644, %r1407;
	mul.lo.s32 	%r1409, %r215, %r1408;
	sub.s32 	%r1410, %r1713, %r1838;
	sub.s32 	%r1411, %r1782, %r1842;
	mad.lo.s32 	%r1412, %r1410, %r1644, %r1411;
	sub.s32 	%r1413, %r1837, %r1373;
	mad.lo.s32 	%r1414, %r1412, %r1644, %r1413;
	sub.s32 	%r1415, %r1409, %r1375;
	add.s32 	%r1416, %r1415, %r1841;
	mad.lo.s32 	%r1417, %r1414, %r1644, %r1416;
	mul.wide.s32 	%rd432, %r1417, 4;
	add.s64 	%rd433, %rd24, %rd432;
	ld.global.f32 	%f8514, [%rd433];
	add.s64 	%rd434, %rd23, %rd432;
	ld.global.f32 	%f8518, [%rd434];
$L__BB0_314:
	mov.f32 	%f8513, 0f00000000;
	mov.f32 	%f8517, 0f00000000;
	@%p1026 bra 	$L__BB0_318;
	setp.lt.s32 	%p1039, %r1373, %r1839;
	setp.eq.s32 	%p1040, %r1839, -1;
	or.pred  	%p1041, %p1040, %p1028;
	or.pred  	%p1042, %p1041, %p1039;
	or.pred  	%p1043, %p1042, %p1031;
	@%p1043 bra 	$L__BB0_318;
	setp.eq.s32 	%p1044, %r1841, -1;
	setp.lt.s32 	%p1045, %r1375, %r1843;
	setp.eq.s32 	%p1046, %r1843, -1;
	or.pred  	%p1047, %p1044, %p1046;
	or.pred  	%p1048, %p1047, %p1045;
	@%p1048 bra 	$L__BB0_318;
	ld.param.u32 	%r1783, [kernel_param_2];
	ld.param.u32 	%r1714, [kernel_param_1];
	ld.param.u32 	%r1645, [kernel_param_0];
	sub.s32 	%r1418, %r1837, %r1714;
	sub.s32 	%r1419, %r1841, %r1783;
	mad.lo.s32 	%r1420, %r1418, %r1645, %r1419;
	mul.lo.s32 	%r1421, %r215, %r1420;
	sub.s32 	%r1422, %r1714, %r1839;
	sub.s32 	%r1423, %r1783, %r1843;
	mad.lo.s32 	%r1424, %r1422, %r1645, %r1423;
	sub.s32 	%r1425, %r1837, %r1373;
	mad.lo.s32 	%r1426, %r1424, %r1645, %r1425;
	sub.s32 	%r1427, %r1421, %r1375;
	add.s32 	%r1428, %r1427, %r1841;
	mad.lo.s32 	%r1429, %r1426, %r1645, %r1428;
	mul.wide.s32 	%rd435, %r1429, 4;
	add.s64 	%rd436, %rd24, %rd435;
	ld.global.f32 	%f8513, [%rd436];
	add.s64 	%rd437, %rd23, %rd435;
	ld.global.f32 	%f8517, [%rd437];
$L__BB0_318:
	bar.sync 	0;
$L__BB0_319:
	ld.param.u32 	%r1806, [kernel_param_19];
	mul.f32 	%f7965, %f7613, %f7629;
	mul.f32 	%f7966, %f7617, %f7631;
	sub.f32 	%f7967, %f7965, %f7966;
	mul.f32 	%f7968, %f8516, %f7967;
	mul.f32 	%f7969, %f7617, %f7629;
	fma.rn.f32 	%f7970, %f7613, %f7631, %f7969;
	mul.f32 	%f7971, %f8520, %f7970;
	sub.f32 	%f7972, %f7968, %f7971;
	add.f32 	%f2525, %f2437, %f7972;
	mul.f32 	%f7973, %f8520, %f7967;
	fma.rn.f32 	%f7974, %f8516, %f7970, %f7973;
	add.f32 	%f2526, %f2438, %f7974;
	mul.f32 	%f7975, %f7613, %f7630;
	mul.f32 	%f7976, %f7617, %f7632;
	sub.f32 	%f7977, %f7975, %f7976;
	mul.f32 	%f7978, %f8516, %f7977;
	mul.f32 	%f7979, %f7617, %f7630;
	fma.rn.f32 	%f7980, %f7613, %f7632, %f7979;
	mul.f32 	%f7981, %f8520, %f7980;
	sub.f32 	%f7982, %f7978, %f7981;
	add.f32 	%f2527, %f2439, %f7982;
	mul.f32 	%f7983, %f8520, %f7977;
	fma.rn.f32 	%f7984, %f8516, %f7980, %f7983;
	add.f32 	%f2528, %f2440, %f7984;
	mul.f32 	%f7985, %f7613, %f7633;
	mul.f32 	%f7986, %f7617, %f7635;
	sub.f32 	%f7987, %f7985, %f7986;
	mul.f32 	%f7988, %f8515, %f7987;
	mul.f32 	%f7989, %f7617, %f7633;
	fma.rn.f32 	%f7990, %f7613, %f7635, %f7989;
	mul.f32 	%f7991, %f8519, %f7990;
	sub.f32 	%f7992, %f7988, %f7991;
	add.f32 	%f2529, %f2441, %f7992;
	mul.f32 	%f7993, %f8519, %f7987;
	fma.rn.f32 	%f7994, %f8515, %f7990, %f7993;
	add.f32 	%f2530, %f2442, %f7994;
	mul.f32 	%f7995, %f7613, %f7634;
	mul.f32 	%f7996, %f7617, %f7636;
	sub.f32 	%f7997, %f7995, %f7996;
	mul.f32 	%f7998, %f8515, %f7997;
	mul.f32 	%f7999, %f7617, %f7634;
	fma.rn.f32 	%f8000, %f7613, %f7636, %f7999;
	mul.f32 	%f8001, %f8519, %f8000;
	sub.f32 	%f8002, %f7998, %f8001;
	add.f32 	%f2531, %f2443, %f8002;
	mul.f32 	%f8003, %f8519, %f7997;
	fma.rn.f32 	%f8004, %f8515, %f8000, %f8003;
	add.f32 	%f2532, %f2444, %f8004;
	mul.f32 	%f8005, %f7614, %f7629;
	mul.f32 	%f8006, %f7618, %f7631;
	sub.f32 	%f8007, %f8005, %f8006;
	mul.f32 	%f8008, %f8516, %f8007;
	mul.f32 	%f8009, %f7618, %f7629;
	fma.rn.f32 	%f8010, %f7614, %f7631, %f8009;
	mul.f32 	%f8011, %f8520, %f8010;
	sub.f32 	%f8012, %f8008, %f8011;
	add.f32 	%f2533, %f2445, %f8012;
	mul.f32 	%f8013, %f8520, %f8007;
	fma.rn.f32 	%f8014, %f8516, %f8010, %f8013;
	add.f32 	%f2534, %f2446, %f8014;
	mul.f32 	%f8015, %f7614, %f7630;
	mul.f32 	%f8016, %f7618, %f7632;
	sub.f32 	%f8017, %f8015, %f8016;
	mul.f32 	%f8018, %f8516, %f8017;
	mul.f32 	%f8019, %f7618, %f7630;
	fma.rn.f32 	%f8020, %f7614, %f7632, %f8019;
	mul.f32 	%f8021, %f8520, %f8020;
	sub.f32 	%f8022, %f8018, %f8021;
	add.f32 	%f2535, %f2447, %f8022;
	mul.f32 	%f8023, %f8520, %f8017;
	fma.rn.f32 	%f8024, %f8516, %f8020, %f8023;
	add.f32 	%f2536, %f2448, %f8024;
	mul.f32 	%f8025, %f7614, %f7633;
	mul.f32 	%f8026, %f7618, %f7635;
	sub.f32 	%f8027, %f8025, %f8026;
	mul.f32 	%f8028, %f8515, %f8027;
	mul.f32 	%f8029, %f7618, %f7633;
	fma.rn.f32 	%f8030, %f7614, %f7635, %f8029;
	mul.f32 	%f8031, %f8519, %f8030;
	sub.f32 	%f8032, %f8028, %f8031;
	add.f32 	%f2537, %f2449, %f8032;
	mul.f32 	%f8033, %f8519, %f8027;
	fma.rn.f32 	%f8034, %f8515, %f8030, %f8033;
	add.f32 	%f2538, %f2450, %f8034;
	mul.f32 	%f8035, %f7614, %f7634;
	mul.f32 	%f8036, %f7618, %f7636;
	sub.f32 	%f8037, %f8035, %f8036;
	mul.f32 	%f8038, %f8515, %f8037;
	mul.f32 	%f8039, %f7618, %f7634;
	fma.rn.f32 	%f8040, %f7614, %f7636, %f8039;
	mul.f32 	%f8041, %f8519, %f8040;
	sub.f32 	%f8042, %f8038, %f8041;
	add.f32 	%f2539, %f2451, %f8042;
	mul.f32 	%f8043, %f8519, %f8037;
	fma.rn.f32 	%f8044, %f8515, %f8040, %f8043;
	add.f32 	%f2540, %f2452, %f8044;
	mul.f32 	%f8045, %f7615, %f7629;
	mul.f32 	%f8046, %f7619, %f7631;
	sub.f32 	%f8047, %f8045, %f8046;
	mul.f32 	%f8048, %f8516, %f8047;
	mul.f32 	%f8049, %f7619, %f7629;
	fma.rn.f32 	%f8050, %f7615, %f7631, %f8049;
	mul.f32 	%f8051, %f8520, %f8050;
	sub.f32 	%f8052, %f8048, %f8051;
	add.f32 	%f2541, %f2453, %f8052;
	mul.f32 	%f8053, %f8520, %f8047;
	fma.rn.f32 	%f8054, %f8516, %f8050, %f8053;
	add.f32 	%f2542, %f2454, %f8054;
	mul.f32 	%f8055, %f7615, %f7630;
	mul.f32 	%f8056, %f7619, %f7632;
	sub.f32 	%f8057, %f8055, %f8056;
	mul.f32 	%f8058, %f8516, %f8057;
	mul.f32 	%f8059, %f7619, %f7630;
	fma.rn.f32 	%f8060, %f7615, %f7632, %f8059;
	mul.f32 	%f8061, %f8520, %f8060;
	sub.f32 	%f8062, %f8058, %f8061;
	add.f32 	%f2543, %f2455, %f8062;
	mul.f32 	%f8063, %f8520, %f8057;
	fma.rn.f32 	%f8064, %f8516, %f8060, %f8063;
	add.f32 	%f2544, %f2456, %f8064;
	mul.f32 	%f8065, %f7615, %f7633;
	mul.f32 	%f8066, %f7619, %f7635;
	sub.f32 	%f8067, %f8065, %f8066;
	mul.f32 	%f8068, %f8515, %f8067;
	mul.f32 	%f8069, %f7619, %f7633;
	fma.rn.f32 	%f8070, %f7615, %f7635, %f8069;
	mul.f32 	%f8071, %f8519, %f8070;
	sub.f32 	%f8072, %f8068, %f8071;
	add.f32 	%f2545, %f2457, %f8072;
	mul.f32 	%f8073, %f8519, %f8067;
	fma.rn.f32 	%f8074, %f8515, %f8070, %f8073;
	add.f32 	%f2546, %f2458, %f8074;
	mul.f32 	%f8075, %f7615, %f7634;
	mul.f32 	%f8076, %f7619, %f7636;
	sub.f32 	%f8077, %f8075, %f8076;
	mul.f32 	%f8078, %f8515, %f8077;
	mul.f32 	%f8079, %f7619, %f7634;
	fma.rn.f32 	%f8080, %f7615, %f7636, %f8079;
	mul.f32 	%f8081, %f8519, %f8080;
	sub.f32 	%f8082, %f8078, %f8081;
	add.f32 	%f2547, %f2459, %f8082;
	mul.f32 	%f8083, %f8519, %f8077;
	fma.rn.f32 	%f8084, %f8515, %f8080, %f8083;
	add.f32 	%f2548, %f2460, %f8084;
	mul.f32 	%f8085, %f7616, %f7629;
	mul.f32 	%f8086, %f7620, %f7631;
	sub.f32 	%f8087, %f8085, %f8086;
	mul.f32 	%f8088, %f8516, %f8087;
	mul.f32 	%f8089, %f7620, %f7629;
	fma.rn.f32 	%f8090, %f7616, %f7631, %f8089;
	mul.f32 	%f8091, %f8520, %f8090;
	sub.f32 	%f8092, %f8088, %f8091;
	add.f32 	%f2549, %f2461, %f8092;
	mul.f32 	%f8093, %f8520, %f8087;
	fma.rn.f32 	%f8094, %f8516, %f8090, %f8093;
	add.f32 	%f2550, %f2462, %f8094;
	mul.f32 	%f8095, %f7616, %f7630;
	mul.f32 	%f8096, %f7620, %f7632;
	sub.f32 	%f8097, %f8095, %f8096;
	mul.f32 	%f8098, %f8516, %f8097;
	mul.f32 	%f8099, %f7620, %f7630;
	fma.rn.f32 	%f8100, %f7616, %f7632, %f8099;
	mul.f32 	%f8101, %f8520, %f8100;
	sub.f32 	%f8102, %f8098, %f8101;
	add.f32 	%f2551, %f2463, %f8102;
	mul.f32 	%f8103, %f8520, %f8097;
	fma.rn.f32 	%f8104, %f8516, %f8100, %f8103;
	add.f32 	%f2552, %f2464, %f8104;
	mul.f32 	%f8105, %f7616, %f7633;
	mul.f32 	%f8106, %f7620, %f7635;
	sub.f32 	%f8107, %f8105, %f8106;
	mul.f32 	%f8108, %f8515, %f8107;
	mul.f32 	%f8109, %f7620, %f7633;
	fma.rn.f32 	%f8110, %f7616, %f7635, %f8109;
	mul.f32 	%f8111, %f8519, %f8110;
	sub.f32 	%f8112, %f8108, %f8111;
	add.f32 	%f2553, %f2465, %f8112;
	mul.f32 	%f8113, %f8519, %f8107;
	fma.rn.f32 	%f8114, %f8515, %f8110, %f8113;
	add.f32 	%f2554, %f2466, %f8114;
	mul.f32 	%f8115, %f7616, %f7634;
	mul.f32 	%f8116, %f7620, %f7636;
	sub.f32 	%f8117, %f8115, %f8116;
	mul.f32 	%f8118, %f8515, %f8117;
	mul.f32 	%f8119, %f7620, %f7634;
	fma.rn.f32 	%f8120, %f7616, %f7636, %f8119;
	mul.f32 	%f8121, %f8519, %f8120;
	sub.f32 	%f8122, %f8118, %f8121;
	add.f32 	%f2555, %f2467, %f8122;
	mul.f32 	%f8123, %f8519, %f8117;
	fma.rn.f32 	%f8124, %f8515, %f8120, %f8123;
	add.f32 	%f2556, %f2468, %f8124;
	mul.f32 	%f8125, %f7621, %f7629;
	mul.f32 	%f8126, %f7625, %f7631;
	sub.f32 	%f8127, %f8125, %f8126;
	mul.f32 	%f8128, %f8514, %f8127;
	mul.f32 	%f8129, %f7625, %f7629;
	fma.rn.f32 	%f8130, %f7621, %f7631, %f8129;
	mul.f32 	%f8131, %f8518, %f8130;
	sub.f32 	%f8132, %f8128, %f8131;
	add.f32 	%f2557, %f2469, %f8132;
	mul.f32 	%f8133, %f8518, %f8127;
	fma.rn.f32 	%f8134, %f8514, %f8130, %f8133;
	add.f32 	%f2558, %f2470, %f8134;
	mul.f32 	%f8135, %f7621, %f7630;
	mul.f32 	%f8136, %f7625, %f7632;
	sub.f32 	%f8137, %f8135, %f8136;
	mul.f32 	%f8138, %f8514, %f8137;
	mul.f32 	%f8139, %f7625, %f7630;
	fma.rn.f32 	%f8140, %f7621, %f7632, %f8139;
	mul.f32 	%f8141, %f8518, %f8140;
	sub.f32 	%f8142, %f8138, %f8141;
	add.f32 	%f2559, %f2471, %f8142;
	mul.f32 	%f8143, %f8518, %f8137;
	fma.rn.f32 	%f8144, %f8514, %f8140, %f8143;
	add.f32 	%f2560, %f2472, %f8144;
	mul.f32 	%f8145, %f7621, %f7633;
	mul.f32 	%f8146, %f7625, %f7635;
	sub.f32 	%f8147, %f8145, %f8146;
	mul.f32 	%f8148, %f8513, %f8147;
	mul.f32 	%f8149, %f7625, %f7633;
	fma.rn.f32 	%f8150, %f7621, %f7635, %f8149;
	mul.f32 	%f8151, %f8517, %f8150;
	sub.f32 	%f8152, %f8148, %f8151;
	add.f32 	%f2561, %f2473, %f8152;
	mul.f32 	%f8153, %f8517, %f8147;
	fma.rn.f32 	%f8154, %f8513, %f8150, %f8153;
	add.f32 	%f2562, %f2474, %f8154;
	mul.f32 	%f8155, %f7621, %f7634;
	mul.f32 	%f8156, %f7625, %f7636;
	sub.f32 	%f8157, %f8155, %f8156;
	mul.f32 	%f8158, %f8513, %f8157;
	mul.f32 	%f8159, %f7625, %f7634;
	fma.rn.f32 	%f8160, %f7621, %f7636, %f8159;
	mul.f32 	%f8161, %f8517, %f8160;
	sub.f32 	%f8162, %f8158, %f8161;
	add.f32 	%f2563, %f2475, %f8162;
	mul.f32 	%f8163, %f8517, %f8157;
	fma.rn.f32 	%f8164, %f8513, %f8160, %f8163;
	add.f32 	%f2564, %f2476, %f8164;
	mul.f32 	%f8165, %f7622, %f7629;
	mul.f32 	%f8166, %f7626, %f7631;
	sub.f32 	%f8167, %f8165, %f8166;
	mul.f32 	%f8168, %f8514, %f8167;
	mul.f32 	%f8169, %f7626, %f7629;
	fma.rn.f32 	%f8170, %f7622, %f7631, %f8169;
	mul.f32 	%f8171, %f8518, %f8170;
	sub.f32 	%f8172, %f8168, %f8171;
	add.f32 	%f2565, %f2477, %f8172;
	mul.f32 	%f8173, %f8518, %f8167;
	fma.rn.f32 	%f8174, %f8514, %f8170, %f8173;
	add.f32 	%f2566, %f2478, %f8174;
	mul.f32 	%f8175, %f7622, %f7630;
	mul.f32 	%f8176, %f7626, %f7632;
	sub.f32 	%f8177, %f8175, %f8176;
	mul.f32 	%f8178, %f8514, %f8177;
	mul.f32 	%f8179, %f7626, %f7630;
	fma.rn.f32 	%f8180, %f7622, %f7632, %f8179;
	mul.f32 	%f8181, %f8518, %f8180;
	sub.f32 	%f8182, %f8178, %f8181;
	add.f32 	%f2567, %f2479, %f8182;
	mul.f32 	%f8183, %f8518, %f8177;
	fma.rn.f32 	%f8184, %f8514, %f8180, %f8183;
	add.f32 	%f2568, %f2480, %f8184;
	mul.f32 	%f8185, %f7622, %f7633;
	mul.f32 	%f8186, %f7626, %f7635;
	sub.f32 	%f8187, %f8185, %f8186;
	mul.f32 	%f8188, %f8513, %f8187;
	mul.f32 	%f8189, %f7626, %f7633;
	fma.rn.f32 	%f8190, %f7622, %f7635, %f8189;
	mul.f32 	%f8191, %f8517, %f8190;
	sub.f32 	%f8192, %f8188, %f8191;
	add.f32 	%f2569, %f2481, %f8192;
	mul.f32 	%f8193, %f8517, %f8187;
	fma.rn.f32 	%f8194, %f8513, %f8190, %f8193;
	add.f32 	%f2570, %f2482, %f8194;
	mul.f32 	%f8195, %f7622, %f7634;
	mul.f32 	%f8196, %f7626, %f7636;
	sub.f32 	%f8197, %f8195, %f8196;
	mul.f32 	%f8198, %f8513, %f8197;
	mul.f32 	%f8199, %f7626, %f7634;
	fma.rn.f32 	%f8200, %f7622, %f7636, %f8199;
	mul.f32 	%f8201, %f8517, %f8200;
	sub.f32 	%f8202, %f8198, %f8201;
	add.f32 	%f2571, %f2483, %f8202;
	mul.f32 	%f8203, %f8517, %f8197;
	fma.rn.f32 	%f8204, %f8513, %f8200, %f8203;
	add.f32 	%f2572, %f2484, %f8204;
	mul.f32 	%f8205, %f7623, %f7629;
	mul.f32 	%f8206, %f7627, %f7631;
	sub.f32 	%f8207, %f8205, %f8206;
	mul.f32 	%f8208, %f8514, %f8207;
	mul.f32 	%f8209, %f7627, %f7629;
	fma.rn.f32 	%f8210, %f7623, %f7631, %f8209;
	mul.f32 	%f8211, %f8518, %f8210;
	sub.f32 	%f8212, %f8208, %f8211;
	add.f32 	%f2573, %f2485, %f8212;
	mul.f32 	%f8213, %f8518, %f8207;
	fma.rn.f32 	%f8214, %f8514, %f8210, %f8213;
	add.f32 	%f2574, %f2486, %f8214;
	mul.f32 	%f8215, %f7623, %f7630;
	mul.f32 	%f8216, %f7627, %f7632;
	sub.f32 	%f8217, %f8215, %f8216;
	mul.f32 	%f8218, %f8514, %f8217;
	mul.f32 	%f8219, %f7627, %f7630;
	fma.rn.f32 	%f8220, %f7623, %f7632, %f8219;
	mul.f32 	%f8221, %f8518, %f8220;
	sub.f32 	%f8222, %f8218, %f8221;
	add.f32 	%f2575, %f2487, %f8222;
	mul.f32 	%f8223, %f8518, %f8217;
	fma.rn.f32 	%f8224, %f8514, %f8220, %f8223;
	add.f32 	%f2576, %f2488, %f8224;
	mul.f32 	%f8225, %f7623, %f7633;
	mul.f32 	%f8226, %f7627, %f7635;
	sub.f32 	%f8227, %f8225, %f8226;
	mul.f32 	%f8228, %f8513, %f8227;
	mul.f32 	%f8229, %f7627, %f7633;
	fma.rn.f32 	%f8230, %f7623, %f7635, %f8229;
	mul.f32 	%f8231, %f8517, %f8230;
	sub.f32 	%f8232, %f8228, %f8231;
	add.f32 	%f2577, %f2489, %f8232;
	mul.f32 	%f8233, %f8517, %f8227;
	fma.rn.f32 	%f8234, %f8513, %f8230, %f8233;
	add.f32 	%f2578, %f2490, %f8234;
	mul.f32 	%f8235, %f7623, %f7634;
	mul.f32 	%f8236, %f7627, %f7636;
	sub.f32 	%f8237, %f8235, %f8236;
	mul.f32 	%f8238, %f8513, %f8237;
	mul.f32 	%f8239, %f7627, %f7634;
	fma.rn.f32 	%f8240, %f7623, %f7636, %f8239;
	mul.f32 	%f8241, %f8517, %f8240;
	sub.f32 	%f8242, %f8238, %f8241;
	add.f32 	%f2579, %f2491, %f8242;
	mul.f32 	%f8243, %f8517, %f8237;
	fma.rn.f32 	%f8244, %f8513, %f8240, %f8243;
	add.f32 	%f2580, %f2492, %f8244;
	mul.f32 	%f8245, %f7624, %f7629;
	mul.f32 	%f8246, %f7628, %f7631;
	sub.f32 	%f8247, %f8245, %f8246;
	mul.f32 	%f8248, %f8514, %f8247;
	mul.f32 	%f8249, %f7628, %f7629;
	fma.rn.f32 	%f8250, %f7624, %f7631, %f8249;
	mul.f32 	%f8251, %f8518, %f8250;
	sub.f32 	%f8252, %f8248, %f8251;
	add.f32 	%f2581, %f2493, %f8252;
	mul.f32 	%f8253, %f8518, %f8247;
	fma.rn.f32 	%f8254, %f8514, %f8250, %f8253;
	add.f32 	%f2582, %f2494, %f8254;
	mul.f32 	%f8255, %f7624, %f7630;
	mul.f32 	%f8256, %f7628, %f7632;
	sub.f32 	%f8257, %f8255, %f8256;
	mul.f32 	%f8258, %f8514, %f8257;
	mul.f32 	%f8259, %f7628, %f7630;
	fma.rn.f32 	%f8260, %f7624, %f7632, %f8259;
	mul.f32 	%f8261, %f8518, %f8260;
	sub.f32 	%f8262, %f8258, %f8261;
	add.f32 	%f2583, %f2495, %f8262;
	mul.f32 	%f8263, %f8518, %f8257;
	fma.rn.f32 	%f8264, %f8514, %f8260, %f8263;
	add.f32 	%f2584, %f2496, %f8264;
	mul.f32 	%f8265, %f7624, %f7633;
	mul.f32 	%f8266, %f7628, %f7635;
	sub.f32 	%f8267, %f8265, %f8266;
	mul.f32 	%f8268, %f8513, %f8267;
	mul.f32 	%f8269, %f7628, %f7633;
	fma.rn.f32 	%f8270, %f7624, %f7635, %f8269;
	mul.f32 	%f8271, %f8517, %f8270;
	sub.f32 	%f8272, %f8268, %f8271;
	add.f32 	%f2585, %f2497, %f8272;
	mul.f32 	%f8273, %f8517, %f8267;
	fma.rn.f32 	%f8274, %f8513, %f8270, %f8273;
	add.f32 	%f2586, %f2498, %f8274;
	mul.f32 	%f8275, %f7624, %f7634;
	mul.f32 	%f8276, %f7628, %f7636;
	sub.f32 	%f8277, %f8275, %f8276;
	mul.f32 	%f8278, %f8513, %f8277;
	mul.f32 	%f8279, %f7628, %f7634;
	fma.rn.f32 	%f8280, %f7624, %f7636, %f8279;
	mul.f32 	%f8281, %f8517, %f8280;
	sub.f32 	%f8282, %f8278, %f8281;
	add.f32 	%f2587, %f2499, %f8282;
	mul.f32 	%f8283, %f8517, %f8277;
	fma.rn.f32 	%f8284, %f8513, %f8280, %f8283;
	add.f32 	%f2588, %f2500, %f8284;
	mov.u32 	%r1432, %tid.x;
	shl.b32 	%r1433, %r1432, 5;
	and.b32  	%r216, %r1433, 7168;
	cvt.u64.u32 	%rd440, %r216;
	mov.u32 	%r1434, _ZZ6kernelE4smem;
	cvt.u64.u32 	%rd441, %r1434;
	cvta.shared.u64 	%rd442, %rd441;
	add.s64 	%rd443, %rd442, %rd440;
	shr.u32 	%r1435, %r1432, 3;
	and.b32  	%r1436, %r1435, 2;
	and.b32  	%r1437, %r1432, 1;
	or.b32  	%r1438, %r1436, %r1437;
	shl.b32 	%r1439, %r1438, 5;
	shr.u32 	%r1440, %r1432, 1;
	and.b32  	%r1441, %r1440, 7;
	or.b32  	%r1442, %r1439, %r1441;
	mul.wide.u32 	%rd444, %r1442, 8;
	add.s64 	%rd438, %rd443, %rd444;
	// begin inline asm
	{.reg .u64 u64addr;
 cvta.to.shared.u64 u64addr, %rd438;
 cvt.u32.u64 %r1430, u64addr;}

	// end inline asm
	add.s64 	%rd439, %rd438, 8192;
	// begin inline asm
	{.reg .u64 u64addr;
 cvta.to.shared.u64 u64addr, %rd439;
 cvt.u32.u64 %r1431, u64addr;}

	// end inline asm
	and.b32  	%r219, %r1432, 31;
	shr.u32 	%r1443, %r219, 4;
	and.b32  	%r1444, %r1440, 96;
	mov.u32 	%r1445, %ctaid.y;
	shl.b32 	%r1446, %r1445, 7;
	or.b32  	%r1447, %r1444, %r1446;
	or.b32  	%r220, %r1447, %r1443;
	and.b32  	%r1448, %r1432, 15;
	and.b32  	%r1449, %r1432, 32;
	mov.u32 	%r1450, %ctaid.x;
	shl.b32 	%r1451, %r1450, 6;
	or.b32  	%r1452, %r1449, %r1451;
	or.b32  	%r221, %r1452, %r1448;
	setp.ge.u32 	%p1049, %r220, %r1806;
	@%p1049 bra 	$L__BB0_321;
	ld.param.u32 	%r1815, [kernel_param_20];
	ld.param.u32 	%r1807, [kernel_param_19];
	ld.param.u64 	%rd651, [kernel_param_18];
	ld.param.u64 	%rd650, [kernel_param_17];
	cvt.s64.s32 	%rd509, %r221;
	mul.lo.s32 	%r1549, %r1815, %r220;
	cvt.u64.u32 	%rd510, %r1549;
	add.s64 	%rd511, %rd510, %rd509;
	mov.u32 	%r1550, _ZZ6kernelE4smem;
	add.s32 	%r1551, %r1550, %r216;
	max.u32 	%r1552, %r1815, %r221;
	sub.s32 	%r1553, %r1552, %r221;
	add.s32 	%r1554, %r1807, 1;
	sub.s32 	%r1555, %r1554, %r220;
	shl.b32 	%r1556, %r219, 2;
	add.s32 	%r1557, %r1551, %r1556;
	bar.sync 	0;
	// begin inline asm
	st.shared.v2.f32 [%r1430], {%f2525, %f2527};

	// end inline asm
	// begin inline asm
	st.shared.v2.f32 [%r1431], {%f2526, %f2528};

	// end inline asm
	add.s32 	%r1527, %r1430, 64;
	// begin inline asm
	st.shared.v2.f32 [%r1527], {%f2533, %f2535};

	// end inline asm
	add.s32 	%r1528, %r1431, 64;
	// begin inline asm
	st.shared.v2.f32 [%r1528], {%f2534, %f2536};

	// end inline asm
	add.s32 	%r1529, %r1430, 128;
	// begin inline asm
	st.shared.v2.f32 [%r1529], {%f2541, %f2543};

	// end inline asm
	add.s32 	%r1530, %r1431, 128;
	// begin inline asm
	st.shared.v2.f32 [%r1530], {%f2542, %f2544};

	// end inline asm
	add.s32 	%r1531, %r1430, 192;
	// begin inline asm
	st.shared.v2.f32 [%r1531], {%f2549, %f2551};

	// end inline asm
	add.s32 	%r1532, %r1431, 192;
	// begin inline asm
	st.shared.v2.f32 [%r1532], {%f2550, %f2552};

	// end inline asm
	bar.sync 	0;
	setp.gt.u32 	%p1050, %r1815, %r221;
	shl.b64 	%rd512, %rd511, 2;
	add.s64 	%rd445, %rd650, %rd512;
	setp.gt.u32 	%p1051, %r1555, 1;
	and.pred  	%p1052, %p1051, %p1050;
	ld.shared.f32 	%f8301, [%r1557];
	selp.u32 	%r1462, 1, 0, %p1052;
	// begin inline asm
	{.reg .pred p;
 setp.ne.b32 p, %r1462, 0;
 @p st.global.f32 [%rd445], %f8301;}

	// end inline asm
	add.s64 	%rd446, %rd651, %rd512;
	ld.shared.f32 	%f8302, [%r1557+8192];
	// begin inline asm
	{.reg .pred p;
 setp.ne.b32 p, %r1462, 0;
 @p st.global.f32 [%rd446], %f8302;}

	// end inline asm
	shl.b32 	%r1558, %r1815, 1;
	mul.wide.u32 	%rd513, %r1558, 4;
	add.s64 	%rd447, %rd445, %rd513;
	setp.gt.u32 	%p1053, %r1555, 3;
	and.pred  	%p1054, %p1053, %p1050;
	ld.shared.f32 	%f8303, [%r1557+128];
	selp.u32 	%r1464, 1, 0, %p1054;
	// begin inline asm
	{.reg .pred p;
 setp.ne.b32 p, %r1464, 0;
 @p st.global.f32 [%rd447], %f8303;}

	// end inline asm
	add.s64 	%rd448, %rd446, %rd513;
	ld.shared.f32 	%f8304, [%r1557+8320];
	// begin inline asm
	{.reg .pred p;
 setp.ne.b32 p, %r1464, 0;
 @p st.global.f32 [%rd448], %f8304;}

	// end inline asm
	shl.b32 	%r1559, %r1815, 2;
	mul.wide.u32 	%rd514, %r1559, 4;
	add.s64 	%rd449, %rd445, %rd514;
	setp.gt.u32 	%p1055, %r1555, 5;
	and.pred  	%p1056, %p1055, %p1050;
	ld.shared.f32 	%f8305, [%r1557+256];
	selp.u32 	%r1466, 1, 0, %p1056;
	// begin inline asm
	{.reg .pred p;
 setp.ne.b32 p, %r1466, 0;
 @p st.global.f32 [%rd449], %f8305;}

	// end inline asm
	add.s64 	%rd450, %rd446, %rd514;
	ld.shared.f32 	%f8306, [%r1557+8448];
	// begin inline asm
	{.reg .pred p;
 setp.ne.b32 p, %r1466, 0;
 @p st.global.f32 [%rd450], %f8306;}

	// end inline asm
	mul.lo.s32 	%r1560, %r1815, 6;
	mul.wide.u32 	%rd515, %r1560, 4;
	add.s64 	%rd451, %rd445, %rd515;
	setp.gt.u32 	%p1057, %r1555, 7;
	and.pred  	%p1058, %p1057, %p1050;
	ld.shared.f32 	%f8307, [%r1557+384];
	selp.u32 	%r1468, 1, 0, %p1058;
	// begin inline asm
	{.reg .pred p;
 setp.ne.b32 p, %r1468, 0;
 @p st.global.f32 [%rd451], %f8307;}

	// end inline asm
	add.s64 	%rd452, %rd446, %rd515;
	ld.shared.f32 	%f8308, [%r1557+8576];
	// begin inline asm
	{.reg .pred p;
 setp.ne.b32 p, %r1468, 0;
 @p st.global.f32 [%rd452], %f8308;}

	// end inline asm
	shl.b32 	%r1561, %r1815, 3;
	mul.wide.u32 	%rd516, %r1561, 4;
	add.s64 	%rd453, %rd445, %rd516;
	setp.gt.u32 	%p1059, %r1555, 9;
	and.pred  	%p1060, %p1059, %p1050;
	ld.shared.f32 	%f8309, [%r1557+512];
	selp.u32 	%r1470, 1, 0, %p1060;
	// begin inline asm
	{.reg .pred p;
 setp.ne.b32 p, %r1470, 0;
 @p st.global.f32 [%rd453], %f8309;}

	// end inline asm
	add.s64 	%rd454, %rd446, %rd516;
	ld.shared.f32 	%f8310, [%r1557+8704];
	// begin inline asm
	{.reg .pred p;
 setp.ne.b32 p, %r1470, 0;
 @p st.global.f32 [%rd454], %f8310;}

	// end inline asm
	mul.lo.s32 	%r1562, %r1815, 10;
	mul.wide.u32 	%rd517, %r1562, 4;
	add.s64 	%rd455, %rd445, %rd517;
	setp.gt.u32 	%p1061, %r1555, 11;
	and.pred  	%p1062, %p1061, %p1050;
	ld.shared.f32 	%f8311, [%r1557+640];
	selp.u32 	%r1472, 1, 0, %p1062;
	// begin inline asm
	{.reg .pred p;
 setp.ne.b32 p, %r1472, 0;
 @p st.global.f32 [%rd455], %f8311;}

	// end inline asm
	add.s64 	%rd456, %rd446, %rd517;
	ld.shared.f32 	%f8312, [%r1557+8832];
	// begin inline asm
	{.reg .pred p;
 setp.ne.b32 p, %r1472, 0;
 @p st.global.f32 [%rd456], %f8312;}

	// end inline asm
	mul.lo.s32 	%r1563, %r1815, 12;
	mul.wide.u32 	%rd518, %r1563, 4;
	add.s64 	%rd457, %rd445, %rd518;
	setp.gt.u32 	%p1063, %r1555, 13;
	and.pred  	%p1064, %p1063, %p1050;
	ld.shared.f32 	%f8313, [%r1557+768];
	selp.u32 	%r1474, 1, 0, %p1064;
	// begin inline asm
	{.reg .pred p;
 setp.ne.b32 p, %r1474, 0;
 @p st.global.f32 [%rd457], %f8313;}

	// end inline asm
	add.s64 	%rd458, %rd446, %rd518;
	ld.shared.f32 	%f8314, [%r1557+8960];
	// begin inline asm
	{.reg .pred p;
 setp.ne.b32 p, %r1474, 0;
 @p st.global.f32 [%rd458], %f8314;}

	// end inline asm
	mul.lo.s32 	%r1564, %r1815, 14;
	mul.wide.u32 	%rd519, %r1564, 4;
	add.s64 	%rd459, %rd445, %rd519;
	setp.gt.u32 	%p1065, %r1555, 15;
	and.pred  	%p1066, %p1065, %p1050;
	ld.shared.f32 	%f8315, [%r1557+896];
	selp.u32 	%r1476, 1, 0, %p1066;
	// begin inline asm
	{.reg .pred p;
 setp.ne.b32 p, %r1476, 0;
 @p st.global.f32 [%rd459], %f8315;}

	// end inline asm
	add.s64 	%rd460, %rd446, %rd519;
	ld.shared.f32 	%f8316, [%r1557+9088];
	// begin inline asm
	{.reg .pred p;
 setp.ne.b32 p, %r1476, 0;
 @p st.global.f32 [%rd460], %f8316;}

	// end inline asm
	bar.sync 	0;
	// begin inline asm
	st.shared.v2.f32 [%r1430], {%f2529, %f2531};

	// end inline asm
	// begin inline asm
	st.shared.v2.f32 [%r1431], {%f2530, %f2532};

	// end inline asm
	// begin inline asm
	st.shared.v2.f32 [%r1527], {%f2537, %f2539};

	// end inline asm
	// begin inline asm
	st.shared.v2.f32 [%r1528], {%f2538, %f2540};

	// end inline asm
	// begin inline asm
	st.shared.v2.f32 [%r1529], {%f2545, %f2547};

	// end inline asm
	// begin inline asm
	st.shared.v2.f32 [%r1530], {%f2546, %f2548};

	// end inline asm
	// begin inline asm
	st.shared.v2.f32 [%r1531], {%f2553, %f2555};

	// end inline asm
	// begin inline asm
	st.shared.v2.f32 [%r1532], {%f2554, %f2556};

	// end inline asm
	bar.sync 	0;
	setp.gt.u32 	%p1067, %r1553, 16;
	add.s64 	%rd461, %rd445, 64;
	and.pred  	%p1068, %p1051, %p1067;
	ld.shared.f32 	%f8333, [%r1557];
	selp.u32 	%r1486, 1, 0, %p1068;
	// begin inline asm
	{.reg .pred p;
 setp.ne.b32 p, %r1486, 0;
 @p st.global.f32 [%rd461], %f8333;}

	// end inline asm
	add.s64 	%rd462, %rd446, 64;
	ld.shared.f32 	%f8334, [%r1557+8192];
	// begin inline asm
	{.reg .pred p;
 setp.ne.b32 p, %r1486, 0;
 @p st.global.f32 [%rd462], %f8334;}

	// end inline asm
	add.s64 	%rd463, %rd447, 64;
	and.pred  	%p1069, %p1053, %p1067;
	ld.shared.f32 	%f8335, [%r1557+128];
	selp.u32 	%r1488, 1, 0, %p1069;
	// begin inline asm
	{.reg .pred p;
 setp.ne.b32 p, %r1488, 0;
 @p st.global.f32 [%rd463], %f8335;}

	// end inline asm
	add.s64 	%rd464, %rd448, 64;
	ld.shared.f32 	%f8336, [%r1557+8320];
	// begin inline asm
	{.reg .pred p;
 setp.ne.b32 p, %r1488, 0;
 @p st.global.f32 [%rd464], %f8336;}

	// end inline asm
	add.s64 	%rd465, %rd449, 64;
	and.pred  	%p1070, %p1055, %p1067;
	ld.shared.f32 	%f8337, [%r1557+256];
	selp.u32 	%r1490, 1, 0, %p1070;
	// begin inline asm
	{.reg .pred p;
 setp.ne.b32 p, %r1490, 0;
 @p st.global.f32 [%rd465], %f8337;}

	// end inline asm
	add.s64 	%rd466, %rd450, 64;
	ld.shared.f32 	%f8338, [%r1557+8448];
	// begin inline asm
	{.reg .pred p;
 setp.ne.b32 p, %r1490, 0;
 @p st.global.f32 [%rd466], %f8338;}

	// end inline asm
	add.s64 	%rd467, %rd451, 64;
	and.pred  	%p1071, %p1057, %p1067;
	ld.shared.f32 	%f8339, [%r1557+384];
	selp.u32 	%r1492, 1, 0, %p1071;
	// begin inline asm
	{.reg .pred p;
 setp.ne.b32 p, %r1492, 0;
 @p st.global.f32 [%rd467], %f8339;}

	// end inline asm
	add.s64 	%rd468, %rd452, 64;
	ld.shared.f32 	%f8340, [%r1557+8576];
	// begin inline asm
	{.reg .pred p;
 setp.ne.b32 p, %r1492, 0;
 @p st.global.f32 [%rd468], %f8340;}

	// end inline asm
	add.s64 	%rd469, %rd453, 64;
	and.pred  	%p1072, %p1059, %p1067;
	ld.shared.f32 	%f8341, [%r1557+512];
	selp.u32 	%r1494, 1, 0, %p1072;
	// begin inline asm
	{.reg .pred p;
 setp.ne.b32 p, %r1494, 0;
 @p st.global.f32 [%rd469], %f8341;}

	// end inline asm
	add.s64 	%rd470, %rd454, 64;
	ld.shared.f32 	%f8342, [%r1557+8704];
	// begin inline asm
	{.reg .pred p;
 setp.ne.b32 p, %r1494, 0;
 @p st.global.f32 [%rd470], %f8342;}

	// end inline asm
	add.s64 	%rd471, %rd455, 64;
	and.pred  	%p1073, %p1061, %p1067;
	ld.shared.f32 	%f8343, [%r1557+640];
	selp.u32 	%r1496, 1, 0, %p1073;
	// begin inline asm
	{.reg .pred p;
 setp.ne.b32 p, %r1496, 0;
 @p st.global.f32 [%rd471], %f8343;}

	// end inline asm
	add.s64 	%rd472, %rd456, 64;
	ld.shared.f32 	%f8344, [%r1557+8832];
	// begin inline asm
	{.reg .pred p;
 setp.ne.b32 p, %r1496, 0;
 @p st.global.f32 [%rd472], %f8344;}

	// end inline asm
	add.s64 	%rd473, %rd457, 64;
	and.pred  	%p1074, %p1063, %p1067;
	ld.shared.f32 	%f8345, [%r1557+768];
	selp.u32 	%r1498, 1, 0, %p1074;
	// begin inline asm
	{.reg .pred p;
 setp.ne.b32 p, %r1498, 0;
 @p st.global.f32 [%rd473], %f8345;}

	// end inline asm
	add.s64 	%rd474, %rd458, 64;
	ld.shared.f32 	%f8346, [%r1557+8960];
	// begin inline asm
	{.reg .pred p;
 setp.ne.b32 p, %r1498, 0;
 @p st.global.f32 [%rd474], %f8346;}

	// end inline asm
	add.s64 	%rd475, %rd459, 64;
	and.pred  	%p1075, %p1065, %p1067;
	ld.shared.f32 	%f8347, [%r1557+896];
	selp.u32 	%r1500, 1, 0, %p1075;
	// begin inline asm
	{.reg .pred p;
 setp.ne.b32 p, %r1500, 0;
 @p st.global.f32 [%rd475], %f8347;}

	// end inline asm
	add.s64 	%rd476, %rd460, 64;
	ld.shared.f32 	%f8348, [%r1557+9088];
	// begin inline asm
	{.reg .pred p;
 setp.ne.b32 p, %r1500, 0;
 @p st.global.f32 [%rd476], %f8348;}

	// end inline asm
	add.s32 	%r1565, %r220, 16;
	setp.ge.u32 	%p1076, %r1807, %r1565;
	sub.s32 	%r1566, %r1554, %r1565;
	shl.b32 	%r1567, %r1815, 4;
	bar.sync 	0;
	// begin inline asm
	st.shared.v2.f32 [%r1430], {%f2557, %f2559};

	// end inline asm
	// begin inline asm
	st.shared.v2.f32 [%r1431], {%f2558, %f2560};

	// end inline asm
	// begin inline asm
	st.shared.v2.f32 [%r1527], {%f2565, %f2567};

	// end inline asm
	// begin inline asm
	st.shared.v2.f32 [%r1528], {%f2566, %f2568};

	// end inline asm
	// begin inline asm
	st.shared.v2.f32 [%r1529], {%f2573, %f2575};

	// end inline asm
	// begin inline asm
	st.shared.v2.f32 [%r1530], {%f2574, %f2576};

	// end inline asm
	// begin inline asm
	st.shared.v2.f32 [%r1531], {%f2581, %f2583};

	// end inline asm
	// begin inline asm
	st.shared.v2.f32 [%r1532], {%f2582, %f2584};

	// end inline asm
	bar.sync 	0;
	mul.wide.u32 	%rd520, %r1567, 4;
	add.s64 	%rd477, %rd445, %rd520;
	setp.gt.u32 	%p1077, %r1566, 1;
	and.pred  	%p1078, %p1076, %p1077;
	and.pred  	%p1079, %p1078, %p1050;
	ld.shared.f32 	%f8365, [%r1557];
	selp.u32 	%r1510, 1, 0, %p1079;
	// begin inline asm
	{.reg .pred p;
 setp.ne.b32 p, %r1510, 0;
 @p st.global.f32 [%rd477], %f8365;}

	// end inline asm
	add.s64 	%rd478, %rd446, %rd520;
	ld.shared.f32 	%f8366, [%r1557+8192];
	// begin inline asm
	{.reg .pred p;
 setp.ne.b32 p, %r1510, 0;
 @p st.global.f32 [%rd478], %f8366;}

	// end inline asm
	mul.lo.s32 	%r1568, %r1815, 18;
	mul.wide.u32 	%rd521, %r1568, 4;
	add.s64 	%rd479, %rd445, %rd521;
	setp.gt.u32 	%p1080, %r1566, 3;
	and.pred  	%p1081, %p1076, %p1080;
	and.pred  	%p1082, %p1081, %p1050;
	ld.shared.f32 	%f8367, [%r1557+128];
	selp.u32 	%r1512, 1, 0, %p1082;
	// begin inline asm
	{.reg .pred p;
 setp.ne.b32 p, %r1512, 0;
 @p st.global.f32 [%rd479], %f8367;}

	// end inline asm
	add.s64 	%rd480, %rd446, %rd521;
	ld.shared.f32 	%f8368, [%r1557+8320];
	// begin inline asm
	{.reg .pred p;
 setp.ne.b32 p, %r1512, 0;
 @p st.global.f32 [%rd480], %f8368;}

	// end inline asm
	mul.lo.s32 	%r1569, %r1815, 20;
	mul.wide.u32 	%rd522, %r1569, 4;
	add.s64 	%rd481, %rd445, %rd522;
	setp.gt.u32 	%p1083, %r1566, 5;
	and.pred  	%p1084, %p1076, %p1083;
	and.pred  	%p1085, %p1084, %p1050;
	ld.shared.f32 	%f8369, [%r1557+256];
	selp.u32 	%r1514, 1, 0, %p1085;
	// begin inline asm
	{.reg .pred p;
 setp.ne.b32 p, %r1514, 0;
 @p st.global.f32 [%rd481], %f8369;}

	// end inline asm
	add.s64 	%rd482, %rd446, %rd522;
	ld.shared.f32 	%f8370, [%r1557+8448];
	// begin inline asm
	{.reg .pred p;
 setp.ne.b32 p, %r1514, 0;
 @p st.global.f32 [%rd482], %f8370;}

	// end inline asm
	mul.lo.s32 	%r1570, %r1815, 22;
	mul.wide.u32 	%rd523, %r1570, 4;
	add.s64 	%rd483, %rd445, %rd523;
	setp.gt.u32 	%p1086, %r1566, 7;
	and.pred  	%p1087, %p1076, %p1086;
	and.pred  	%p1088, %p1087, %p1050;
	ld.shared.f32 	%f8371, [%r1557+384];
	selp.u32 	%r1516, 1, 0, %p1088;
	// begin inline asm
	{.reg .pred p;
 setp.ne.b32 p, %r1516, 0;
 @p st.global.f32 [%rd483], %f8371;}

	// end inline asm
	add.s64 	%rd484, %rd446, %rd523;
	ld.shared.f32 	%f8372, [%r1557+8576];
	// begin inline asm
	{.reg .pred p;
 setp.ne.b32 p, %r1516, 0;
 @p st.global.f32 [%rd484], %f8372;}

	// end inline asm
	mul.lo.s32 	%r1571, %r1815, 24;
	mul.wide.u32 	%rd524, %r1571, 4;
	add.s64 	%rd485, %rd445, %rd524;
	setp.gt.u32 	%p1089, %r1566, 9;
	and.pred  	%p1090, %p1076, %p1089;
	and.pred  	%p1091, %p1090, %p1050;
	ld.shared.f32 	%f8373, [%r1557+512];
	selp.u32 	%r1518, 1, 0, %p1091;
	// begin inline asm
	{.reg .pred p;
 setp.ne.b32 p, %r1518, 0;
 @p st.global.f32 [%rd485], %f8373;}

	// end inline asm
	add.s64 	%rd486, %rd446, %rd524;
	ld.shared.f32 	%f8374, [%r1557+8704];
	// begin inline asm
	{.reg .pred p;
 setp.ne.b32 p, %r1518, 0;
 @p st.global.f32 [%rd486], %f8374;}

	// end inline asm
	mul.lo.s32 	%r1572, %r1815, 26;
	mul.wide.u32 	%rd525, %r1572, 4;
	add.s64 	%rd487, %rd445, %rd525;
	setp.gt.u32 	%p1092, %r1566, 11;
	and.pred  	%p1093, %p1076, %p1092;
	and.pred  	%p1094, %p1093, %p1050;
	ld.shared.f32 	%f8375, [%r1557+640];
	selp.u32 	%r1520, 1, 0, %p1094;
	// begin inline asm
	{.reg .pred p;
 setp.ne.b32 p, %r1520, 0;
 @p st.global.f32 [%rd487], %f8375;}

	// end inline asm
	add.s64 	%rd488, %rd446, %rd525;
	ld.shared.f32 	%f8376, [%r1557+8832];
	// begin inline asm
	{.reg .pred p;
 setp.ne.b32 p, %r1520, 0;
 @p st.global.f32 [%rd488], %f8376;}

	// end inline asm
	mul.lo.s32 	%r1573, %r1815, 28;
	mul.wide.u32 	%rd526, %r1573, 4;
	add.s64 	%rd489, %rd445, %rd526;
	setp.gt.u32 	%p1095, %r1566, 13;
	and.pred  	%p1096, %p1076, %p1095;
	and.pred  	%p1097, %p1096, %p1050;
	ld.shared.f32 	%f8377, [%r1557+768];
	selp.u32 	%r1522, 1, 0, %p1097;
	// begin inline asm
	{.reg .pred p;
 setp.ne.b32 p, %r1522, 0;
 @p st.global.f32 [%rd489], %f8377;}

	// end inline asm
	add.s64 	%rd490, %rd446, %rd526;
	ld.shared.f32 	%f8378, [%r1557+8960];
	// begin inline asm
	{.reg .pred p;
 setp.ne.b32 p, %r1522, 0;
 @p st.global.f32 [%rd490], %f8378;}

	// end inline asm
	mul.lo.s32 	%r1574, %r1815, 30;
	mul.wide.u32 	%rd527, %r1574, 4;
	add.s64 	%rd491, %rd445, %rd527;
	setp.gt.u32 	%p1098, %r1566, 15;
	and.pred  	%p1099, %p1076, %p1098;
	and.pred  	%p1100, %p1099, %p1050;
	ld.shared.f32 	%f8379, [%r1557+896];
	selp.u32 	%r1524, 1, 0, %p1100;
	// begin inline asm
	{.reg .pred p;
 setp.ne.b32 p, %r1524, 0;
 @p st.global.f32 [%rd491], %f8379;}

	// end inline asm
	add.s64 	%rd492, %rd446, %rd527;
	ld.shared.f32 	%f8380, [%r1557+9088];
	// begin inline asm
	{.reg .pred p;
 setp.ne.b32 p, %r1524, 0;
 @p st.global.f32 [%rd492], %f8380;}

	// end inline asm
	bar.sync 	0;
	// begin inline asm
	st.shared.v2.f32 [%r1430], {%f2561, %f2563};

	// end inline asm
	// begin inline asm
	st.shared.v2.f32 [%r1431], {%f2562, %f2564};

	// end inline asm
	// begin inline asm
	st.shared.v2.f32 [%r1527], {%f2569, %f2571};

	// end inline asm
	// begin inline asm
	st.shared.v2.f32 [%r1528], {%f2570, %f2572};

	// end inline asm
	// begin inline asm
	st.shared.v2.f32 [%r1529], {%f2577, %f2579};

	// end inline asm
	// begin inline asm
	st.shared.v2.f32 [%r1530], {%f2578, %f2580};

	// end inline asm
	// begin inline asm
	st.shared.v2.f32 [%r1531], {%f2585, %f2587};

	// end inline asm
	// begin inline asm
	st.shared.v2.f32 [%r1532], {%f2586, %f2588};

	// end inline asm
	bar.sync 	0;
	add.s64 	%rd493, %rd477, 64;
	and.pred  	%p1101, %p1078, %p1067;
	ld.shared.f32 	%f8397, [%r1557];
	selp.u32 	%r1534, 1, 0, %p1101;
	// begin inline asm
	{.reg .pred p;
 setp.ne.b32 p, %r1534, 0;
 @p st.global.f32 [%rd493], %f8397;}

	// end inline asm
	add.s64 	%rd494, %rd478, 64;
	ld.shared.f32 	%f8398, [%r1557+8192];
	// begin inline asm
	{.reg .pred p;
 setp.ne.b32 p, %r1534, 0;
 @p st.global.f32 [%rd494], %f8398;}

	// end inline asm
	add.s64 	%rd495, %rd479, 64;
	and.pred  	%p1102, %p1081, %p1067;
	ld.shared.f32 	%f8399, [%r1557+128];
	selp.u32 	%r1536, 1, 0, %p1102;
	// begin inline asm
	{.reg .pred p;
 setp.ne.b32 p, %r1536, 0;
 @p st.global.f32 [%rd495], %f8399;}

	// end inline asm
	add.s64 	%rd496, %rd480, 64;
	ld.shared.f32 	%f8400, [%r1557+8320];
	// begin inline asm
	{.reg .pred p;
 setp.ne.b32 p, %r1536, 0;
 @p st.global.f32 [%rd496], %f8400;}

	// end inline asm
	add.s64 	%rd497, %rd481, 64;
	and.pred  	%p1103, %p1084, %p1067;
	ld.shared.f32 	%f8401, [%r1557+256];
	selp.u32 	%r1538, 1, 0, %p1103;
	// begin inline asm
	{.reg .pred p;
 setp.ne.b32 p, %r1538, 0;
 @p st.global.f32 [%rd497], %f8401;}

	// end inline asm
	add.s64 	%rd498, %rd482, 64;
	ld.shared.f32 	%f8402, [%r1557+8448];
	// begin inline asm
	{.reg .pred p;
 setp.ne.b32 p, %r1538, 0;
 @p st.global.f32 [%rd498], %f8402;}

	// end inline asm
	add.s64 	%rd499, %rd483, 64;
	and.pred  	%p1104, %p1087, %p1067;
	ld.shared.f32 	%f8403, [%r1557+384];
	selp.u32 	%r1540, 1, 0, %p1104;
	// begin inline asm
	{.reg .pred p;
 setp.ne.b32 p, %r1540, 0;
 @p st.global.f32 [%rd499], %f8403;}

	// end inline asm
	add.s64 	%rd500, %rd484, 64;
	ld.shared.f32 	%f8404, [%r1557+8576];
	// begin inline asm
	{.reg .pred p;
 setp.ne.b32 p, %r1540, 0;
 @p st.global.f32 [%rd500], %f8404;}

	// end inline asm
	add.s64 	%rd501, %rd485, 64;
	and.pred  	%p1105, %p1090, %p1067;
	ld.shared.f32 	%f8405, [%r1557+512];
	selp.u32 	%r1542, 1, 0, %p1105;
	// begin inline asm
	{.reg .pred p;
 setp.ne.b32 p, %r1542, 0;
 @p st.global.f32 [%rd501], %f8405;}

	// end inline asm
	add.s64 	%rd502, %rd486, 64;
	ld.shared.f32 	%f8406, [%r1557+8704];
	// begin inline asm
	{.reg .pred p;
 setp.ne.b32 p, %r1542, 0;
 @p st.global.f32 [%rd502], %f8406;}

	// end inline asm
	add.s64 	%rd503, %rd487, 64;
	and.pred  	%p1106, %p1093, %p1067;
	ld.shared.f32 	%f8407, [%r1557+640];
	selp.u32 	%r1544, 1, 0, %p1106;
	// begin inline asm
	{.reg .pred p;
 setp.ne.b32 p, %r1544, 0;
 @p st.global.f32 [%rd503], %f8407;}

	// end inline asm
	add.s64 	%rd504, %rd488, 64;
	ld.shared.f32 	%f8408, [%r1557+8832];
	// begin inline asm
	{.reg .pred p;
 setp.ne.b32 p, %r1544, 0;
 @p st.global.f32 [%rd504], %f8408;}

	// end inline asm
	add.s64 	%rd505, %rd489, 64;
	and.pred  	%p1107, %p1096, %p1067;
	ld.shared.f32 	%f8409, [%r1557+768];
	selp.u32 	%r1546, 1, 0, %p1107;
	// begin inline asm
	{.reg .pred p;
 setp.ne.b32 p, %r1546, 0;
 @p st.global.f32 [%rd505], %f8409;}

	// end inline asm
	add.s64 	%rd506, %rd490, 64;
	ld.shared.f32 	%f8410, [%r1557+8960];
	// begin inline asm
	{.reg .pred p;
 setp.ne.b32 p, %r1546, 0;
 @p st.global.f32 [%rd506], %f8410;}

	// end inline asm
	add.s64 	%rd507, %rd491, 64;
	and.pred  	%p1108, %p1099, %p1067;
	ld.shared.f32 	%f8411, [%r1557+896];
	selp.u32 	%r1548, 1, 0, %p1108;
	// begin inline asm
	{.reg .pred p;
 setp.ne.b32 p, %r1548, 0;
 @p st.global.f32 [%rd507], %f8411;}

	// end inline asm
	add.s64 	%rd508, %rd492, 64;
	ld.shared.f32 	%f8412, [%r1557+9088];
	// begin inline asm
	{.reg .pred p;
 setp.ne.b32 p, %r1548, 0;
 @p st.global.f32 [%rd508], %f8412;}

	// end inline asm
$L__BB0_321:
	ret;

}


// ===== COMPILED SASS (sm_100) =====

	.target	sm_100

	.elftype	@"ET_EXEC"


//--------------------- .note.nv.tkinfo           --------------------------
	.section	.note.nv.tkinfo,"",@"SHT_NOTE"
	.sectionflags	@"SHF_NOTE_NV_TKINFO"
	.tkinfo
        /*0018*/ 	.word	0x00000002
        /*0030*/ 	.string	""
        /*0030*/ 	.string	"ptxas"
        /*0030*/ 	.string	"Cuda compilation tools, release 13.0, V13.0.88"
        /*0030*/ 	.string	"Build cuda_13.0.r13.0/compiler.36424714_0"
        /*0030*/ 	.string	"-arch sm_100 -m 64 "



//--------------------- .note.nv.cuinfo           --------------------------
	.section	.note.nv.cuinfo,"",@"SHT_NOTE"
	.sectionflags	@"SHF_NOTE_NV_CUINFO"
        /*0018*/ 	.short	0x0002
        /*001a*/ 	.short	0x0064
        /*001c*/ 	.short	0x0082
	.zero		2


//--------------------- .nv.info                  --------------------------
	.section	.nv.info,"",@"SHT_CUDA_INFO"
	.align	4


	//----- nvinfo : EIATTR_REGCOUNT
	.align		4
        /*0000*/ 	.byte	0x04, 0x2f
        /*0002*/ 	.short	(.L_1 - .L_0)
	.align		4
.L_0:
        /*0004*/ 	.word	index@(kernel)
        /*0008*/ 	.word	0x00000080


	//----- nvinfo : EIATTR_FRAME_SIZE
	.align		4
.L_1:
        /*000c*/ 	.byte	0x04, 0x11
        /*000e*/ 	.short	(.L_3 - .L_2)
	.align		4
.L_2:
        /*0010*/ 	.word	index@(kernel)
        /*0014*/ 	.word	0x000000b8


	//----- nvinfo : EIATTR_MIN_STACK_SIZE
	.align		4
.L_3:
        /*0018*/ 	.byte	0x04, 0x12
        /*001a*/ 	.short	(.L_5 - .L_4)
	.align		4
.L_4:
        /*001c*/ 	.word	index@(kernel)
        /*0020*/ 	.word	0x000000b8
.L_5:


//--------------------- .nv.compat                --------------------------
	.section	.nv.compat,"",@"SHT_CUDA_COMPAT_INFO"
	.align	4
        /*0000*/ 	.byte	0x02, 0x09, 0x00, 0x00, 0x02, 0x02, 0x01, 0x00, 0x02, 0x05, 0x05, 0x00, 0x03, 0x07, 0x01, 0x01
        /*0010*/ 	.byte	0x02, 0x03, 0x00, 0x00, 0x02, 0x06, 0x01, 0x00, 0x04, 0x0b, 0x08, 0x00, 0x09, 0x00, 0x00, 0x00
        /*0020*/ 	.byte	0x00, 0x00, 0x00, 0x00


//--------------------- .nv.info.kernel           --------------------------
	.section	.nv.info.kernel,"",@"SHT_CUDA_INFO"
	.sectionflags	@""
	.align	4


	//----- nvinfo : EIATTR_CUDA_API_VERSION
	.align		4
        /*0000*/ 	.byte	0x04, 0x37
        /*0002*/ 	.short	(.L_7 - .L_6)
.L_6:
        /*0004*/ 	.word	0x00000082


	//----- nvinfo : EIATTR_KPARAM_INFO
	.align		4
.L_7:
        /*0008*/ 	.byte	0x04, 0x17
        /*000a*/ 	.short	(.L_9 - .L_8)
.L_8:
        /*000c*/ 	.word	0x00000000
        /*0010*/ 	.short	0x0017
        /*0012*/ 	.short	0x00a0
        /*0014*/ 	.byte	0x00, 0xf0, 0x11, 0x00


	//----- nvinfo : EIATTR_KPARAM_INFO
	.align		4
.L_9:
        /*0018*/ 	.byte	0x04, 0x17
        /*001a*/ 	.short	(.L_11 - .L_10)
.L_10:
        /*001c*/ 	.word	0x00000000
        /*0020*/ 	.short	0x0016
        /*0022*/ 	.short	0x009c
        /*0024*/ 	.byte	0x00, 0xf0, 0x11, 0x00


	//----- nvinfo : EIATTR_KPARAM_INFO
	.align		4
.L_11:
        /*0028*/ 	.byte	0x04, 0x17
        /*002a*/ 	.short	(.L_13 - .L_12)
.L_12:
        /*002c*/ 	.word	0x00000000
        /*0030*/ 	.short	0x0015
        /*0032*/ 	.short	0x0098
        /*0034*/ 	.byte	0x00, 0xf0, 0x11, 0x00


	//----- nvinfo : EIATTR_KPARAM_INFO
	.align		4
.L_13:
        /*0038*/ 	.byte	0x04, 0x17
        /*003a*/ 	.short	(.L_15 - .L_14)
.L_14:
        /*003c*/ 	.word	0x00000000
        /*0040*/ 	.short	0x0014
        /*0042*/ 	.short	0x0094
        /*0044*/ 	.byte	0x00, 0xf0, 0x11, 0x00


	//----- nvinfo : EIATTR_KPARAM_INFO
	.align		4
.L_15:
        /*0048*/ 	.byte	0x04, 0x17
        /*004a*/ 	.short	(.L_17 - .L_16)
.L_16:
        /*004c*/ 	.word	0x00000000
        /*0050*/ 	.short	0x0013
        /*0052*/ 	.short	0x0090
        /*0054*/ 	.byte	0x00, 0xf0, 0x11, 0x00


	//----- nvinfo : EIATTR_KPARAM_INFO
	.align		4
.L_17:
        /*0058*/ 	.byte	0x04, 0x17
        /*005a*/ 	.short	(.L_19 - .L_18)
.L_18:
        /*005c*/ 	.word	0x00000000
        /*0060*/ 	.short	0x0012
        /*0062*/ 	.short	0x0088
        /*0064*/ 	.byte	0x00, 0xf5, 0x21, 0x00


	//----- nvinfo : EIATTR_KPARAM_INFO
	.align		4
.L_19:
        /*0068*/ 	.byte	0x04, 0x17
        /*006a*/ 	.short	(.L_21 - .L_20)
.L_20:
        /*006c*/ 	.word	0x00000000
        /*0070*/ 	.short	0x0011
        /*0072*/ 	.short	0x0080
        /*0074*/ 	.byte	0x00, 0xf5, 0x21, 0x00


	//----- nvinfo : EIATTR_KPARAM_INFO
	.align		4
.L_21:
        /*0078*/ 	.byte	0x04, 0x17
        /*007a*/ 	.short	(.L_23 - .L_22)
.L_22:
        /*007c*/ 	.word	0x00000000
        /*0080*/ 	.short	0x0010
        /*0082*/ 	.short	0x0078
        /*0084*/ 	.byte	0x00, 0xf5, 0x21, 0x00


	//----- nvinfo : EIATTR_KPARAM_INFO
	.align		4
.L_23:
        /*0088*/ 	.byte	0x04, 0x17
        /*008a*/ 	.short	(.L_25 - .L_24)
.L_24:
        /*008c*/ 	.word	0x00000000
        /*0090*/ 	.short	0x000f
        /*0092*/ 	.short	0x0070
        /*0094*/ 	.byte	0x00, 0xf5, 0x21, 0x00


	//----- nvinfo : EIATTR_KPARAM_INFO
	.align		4
.L_25:
        /*0098*/ 	.byte	0x04, 0x17
        /*009a*/ 	.short	(.L_27 - .L_26)
.L_26:
        /*009c*/ 	.word	0x00000000
        /*00a0*/ 	.short	0x000e
        /*00a2*/ 	.short	0x0068
        /*00a4*/ 	.byte	0x00, 0xf5, 0x21, 0x00


	//----- nvinfo : EIATTR_KPARAM_INFO
	.align		4
.L_27:
        /*00a8*/ 	.byte	0x04, 0x17
        /*00aa*/ 	.short	(.L_29 - .L_28)
.L_28:
        /*00ac*/ 	.word	0x00000000
        /*00b0*/ 	.short	0x000d
        /*00b2*/ 	.short	0x0060
        /*00b4*/ 	.byte	0x00, 0xf0, 0x11, 0x00


	//----- nvinfo : EIATTR_KPARAM_INFO
	.align		4
.L_29:
        /*00b8*/ 	.byte	0x04, 0x17
        /*00ba*/ 	.short	(.L_31 - .L_30)
.L_30:
        /*00bc*/ 	.word	0x00000000
        /*00c0*/ 	.short	0x000c
        /*00c2*/ 	.short	0x0058
        /*00c4*/ 	.byte	0x00, 0xf5, 0x21, 0x00


	//----- nvinfo : EIATTR_KPARAM_INFO
	.align		4
.L_31:
        /*00c8*/ 	.byte	0x04, 0x17
        /*00ca*/ 	.short	(.L_33 - .L_32)
.L_32:
        /*00cc*/ 	.word	0x00000000
        /*00d0*/ 	.short	0x000b
        /*00d2*/ 	.short	0x0050
        /*00d4*/ 	.byte	0x00, 0xf5, 0x21, 0x00


	//----- nvinfo : EIATTR_KPARAM_INFO
	.align		4
.L_33:
        /*00d8*/ 	.byte	0x04, 0x17
        /*00da*/ 	.short	(.L_35 - .L_34)
.L_34:
        /*00dc*/ 	.word	0x00000000
        /*00e0*/ 	.short	0x000a
        /*00e2*/ 	.short	0x0048
        /*00e4*/ 	.byte	0x00, 0xf5, 0x21, 0x00


	//----- nvinfo : EIATTR_KPARAM_INFO
	.align		4
.L_35:
        /*00e8*/ 	.byte	0x04, 0x17
        /*00ea*/ 	.short	(.L_37 - .L_36)
.L_36:
        /*00ec*/ 	.word	0x00000000
        /*00f0*/ 	.short	0x0009
        /*00f2*/ 	.short	0x0040
        /*00f4*/ 	.byte	0x00, 0xf5, 0x21, 0x00


	//----- nvinfo : EIATTR_KPARAM_INFO
	.align		4
.L_37:
        /*00f8*/ 	.byte	0x04, 0x17
        /*00fa*/ 	.short	(.L_39 - .L_38)
.L_38:
        /*00fc*/ 	.word	0x00000000
        /*0100*/ 	.short	0x0008
        /*0102*/ 	.short	0x0038
        /*0104*/ 	.byte	0x00, 0xf5, 0x21, 0x00


	//----- nvinfo : EIATTR_KPARAM_INFO
	.align		4
.L_39:
        /*0108*/ 	.byte	0x04, 0x17
        /*010a*/ 	.short	(.L_41 - .L_40)
.L_40:
        /*010c*/ 	.word	0x00000000
        /*0110*/ 	.short	0x0007
        /*0112*/ 	.short	0x0030
        /*0114*/ 	.byte	0x00, 0xf5, 0x21, 0x00


	//----- nvinfo : EIATTR_KPARAM_INFO
	.align		4
.L_41:
        /*0118*/ 	.byte	0x04, 0x17
        /*011a*/ 	.short	(.L_43 - .L_42)
.L_42:
        /*011c*/ 	.word	0x00000000
        /*0120*/ 	.short	0x0006
        /*0122*/ 	.short	0x0028
        /*0124*/ 	.byte	0x00, 0xf5, 0x21, 0x00


	//----- nvinfo : EIATTR_KPARAM_INFO
	.align		4
.L_43:
        /*0128*/ 	.byte	0x04, 0x17
        /*012a*/ 	.short	(.L_45 - .L_44)
.L_44:
        /*012c*/ 	.word	0x00000000
        /*0130*/ 	.short	0x0005
        /*0132*/ 	.short	0x0020
        /*0134*/ 	.byte	0x00, 0xf5, 0x21, 0x00


	//----- nvinfo : EIATTR_KPARAM_INFO
	.align		4
.L_45:
        /*0138*/ 	.byte	0x04, 0x17
        /*013a*/ 	.short	(.L_47 - .L_46)
.L_46:
        /*013c*/ 	.word	0x00000000
        /*0140*/ 	.short	0x0004
        /*0142*/ 	.short	0x0018
        /*0144*/ 	.byte	0x00, 0xf5, 0x21, 0x00


	//----- nvinfo : EIATTR_KPARAM_INFO
	.align		4
.L_47:
        /*0148*/ 	.byte	0x04, 0x17
        /*014a*/ 	.short	(.L_49 - .L_48)
.L_48:
        /*014c*/ 	.word	0x00000000
        /*0150*/ 	.short	0x0003
        /*0152*/ 	.short	0x0010
        /*0154*/ 	.byte	0x00, 0xf5, 0x21, 0x00


	//----- nvinfo : EIATTR_KPARAM_INFO
	.align		4
.L_49:
        /*0158*/ 	.byte	0x04, 0x17
        /*015a*/ 	.short	(.L_51 - .L_50)
.L_50:
        /*015c*/ 	.word	0x00000000
        /*0160*/ 	.short	0x0002
        /*0162*/ 	.short	0x0008
        /*0164*/ 	.byte	0x00, 0xf0, 0x11, 0x00


	//----- nvinfo : EIATTR_KPARAM_INFO
	.align		4
.L_51:
        /*0168*/ 	.byte	0x04, 0x17
        /*016a*/ 	.short	(.L_53 - .L_52)
.L_52:
        /*016c*/ 	.word	0x00000000
        /*0170*/ 	.short	0x0001
        /*0172*/ 	.short	0x0004
        /*0174*/ 	.byte	0x00, 0xf0, 0x11, 0x00


	//----- nvinfo : EIATTR_KPARAM_INFO
	.align		4
.L_53:
        /*0178*/ 	.byte	0x04, 0x17
        /*017a*/ 	.short	(.L_55 - .L_54)
.L_54:
        /*017c*/ 	.word	0x00000000
        /*0180*/ 	.short	0x0000
        /*0182*/ 	.short	0x0000
        /*0184*/ 	.byte	0x00, 0xf0, 0x11, 0x00


	//----- nvinfo : EIATTR_SPARSE_MMA_MASK
	.align		4
.L_55:
        /*0188*/ 	.byte	0x03, 0x50
        /*018a*/ 	.short	0x0000


	//----- nvinfo : EIATTR_MAXREG_COUNT
	.align		4
        /*018c*/ 	.byte	0x03, 0x1b
        /*018e*/ 	.short	0x0080


	//----- nvinfo : EIATTR_NUM_BARRIERS
	.align		4
        /*0190*/ 	.byte	0x02, 0x4c
        /*0192*/ 	.byte	0x01
	.zero		1


	//----- nvinfo : EIATTR_ANNOTATIONS
	.align		4
        /*0194*/ 	.byte	0x04, 0x55
        /*0196*/ 	.short	(.L_57 - .L_56)


	//   ....[0]....
.L_56:
        /*0198*/ 	.word	0x00000001
        /*019c*/ 	.byte	0x90, 0x01, 0x00, 0x00, 0x01, 0x00, 0x00, 0x00, 0x50, 0x0a, 0x00, 0x00, 0x01, 0x00, 0x00, 0x00
        /* <DEDUP_REMOVED lines=177> */
        /*0cbc*/ 	.byte	0xe0, 0x02, 0x02, 0x00, 0x01, 0x00, 0x00, 0x00, 0xf0, 0x02, 0x02, 0x00


	//----- nvinfo : EIATTR_MERCURY_ISA_VERSION
	.align		4
.L_57:
        /*0cc8*/ 	.byte	0x03, 0x5f
        /*0cca*/ 	.short	0x0101


	//----- nvinfo : EIATTR_VRC_CTA_INIT_COUNT
	.align		4
        /*0ccc*/ 	.byte	0x02, 0x4a
	.zero		1
	.zero		1


	//----- nvinfo : EIATTR_EXIT_INSTR_OFFSETS
	.align		4
        /*0cd0*/ 	.byte	0x04, 0x1c
        /*0cd2*/ 	.short	(.L_59 - .L_58)


	//   ....[0]....
.L_58:
        /*0cd4*/ 	.word	0x0001fe60


	//   ....[1]....
        /*0cd8*/ 	.word	0x00021a80


	//   ....[2]....
        /*0cdc*/ 	.word	0x00021ab0


	//----- nvinfo : EIATTR_MAX_THREADS
	.align		4
.L_59:
        /*0ce0*/ 	.byte	0x04, 0x05
        /*0ce2*/ 	.short	(.L_61 - .L_60)
.L_60:
        /*0ce4*/ 	.word	0x00000100
        /*0ce8*/ 	.word	0x00000001
        /*0cec*/ 	.word	0x00000001


	//----- nvinfo : EIATTR_CRS_STACK_SIZE
	.align		4
.L_61:
        /*0cf0*/ 	.byte	0x04, 0x1e
        /*0cf2*/ 	.short	(.L_63 - .L_62)
.L_62:
        /*0cf4*/ 	.word	0x00000000


	//----- nvinfo : EIATTR_CBANK_PARAM_SIZE
	.align		4
.L_63:
        /*0cf8*/ 	.byte	0x03, 0x19
        /*0cfa*/ 	.short	0x00a4


	//----- nvinfo : EIATTR_PARAM_CBANK
	.align		4
        /*0cfc*/ 	.byte	0x04, 0x0a
        /*0cfe*/ 	.short	(.L_65 - .L_64)
	.align		4
.L_64:
        /*0d00*/ 	.word	index@(.nv.constant0.kernel)
        /*0d04*/ 	.short	0x0380
        /*0d06*/ 	.short	0x00a4


	//----- nvinfo : EIATTR_SW_WAR
	.align		4
.L_65:
        /*0d08*/ 	.byte	0x04, 0x36
        /*0d0a*/ 	.short	(.L_67 - .L_66)
.L_66:
        /*0d0c*/ 	.word	0x00000008
.L_67:


//--------------------- .nv.callgraph             --------------------------
	.section	.nv.callgraph,"",@"SHT_CUDA_CALLGRAPH"
	.align	4
	.sectionentsize	8
	.align		4
        /*0000*/ 	.word	0x00000000
	.align		4
        /*0004*/ 	.word	0xffffffff
	.align		4
        /*0008*/ 	.word	0x00000000
	.align		4
        /*000c*/ 	.word	0xfffffffe
	.align		4
        /*0010*/ 	.word	0x00000000
	.align		4
        /*0014*/ 	.word	0xfffffffd
	.align		4
        /*0018*/ 	.word	0x00000000
	.align		4
        /*001c*/ 	.word	0xfffffffc


//--------------------- .text.kernel              --------------------------
	.section	.text.kernel,"ax",@progbits
	.align	128
        .global         kernel
        .type           kernel,@function
        .size           kernel,(.L_x_105 - kernel)
        .other          kernel,@"STO_CUDA_ENTRY STV_DEFAULT"
kernel:
.text.kernel:
[----:B------:R-:W0:Y:S01]  /*0000*/  LDC R1, c[0x0][0x37c] ;  /* 0x0000df00ff017b82 */ /* 0x000e220000000800 */
[----:B------:R-:W1:Y:S07]  /*0010*/  S2R R34, SR_TID.X ;  /* 0x0000000000227919 */ /* 0x000e6e0000002100 */
[----:B------:R-:W2:Y:S01]  /*0020*/  S2UR UR20, SR_CTAID.Y ;  /* 0x00000000001479c3 */ /* 0x000ea20000002600 */
[----:B------:R-:W3:Y:S01]  /*0030*/  LDCU UR5, c[0x0][0x418] ;  /* 0x00008300ff0577ac */ /* 0x000ee20008000800 */
[----:B0-----:R-:W-:-:S02]  /*0040*/  IADD3 R1, PT, PT, R1, -0xb8, RZ ;  /* 0xffffff4801017810 */ /* 0x001fc40007ffe0ff */
[----:B------:R-:W-:Y:S01]  /*0050*/  MOV R58, 0xffffffff ;  /* 0xffffffff003a7802 */ /* 0x000fe20000000f00 */
[----:B------:R-:W0:Y:S01]  /*0060*/  LDCU UR8, c[0x0][0x410] ;  /* 0x00008200ff0877ac */ /* 0x000e220008000800 */
[----:B------:R-:W-:Y:S02]  /*0070*/  MOV R57, 0xffffffff ;  /* 0xffffffff00397802 */ /* 0x000fe40000000f00 */
[----:B------:R-:W4:Y:S01]  /*0080*/  S2UR UR17, SR_CTAID.X ;  /* 0x00000000001179c3 */ /* 0x000f220000002500 */
[----:B------:R-:W0:Y:S01]  /*0090*/  LDCU.128 UR28, c[0x0][0x3a0] ;  /* 0x00007400ff1c77ac */ /* 0x000e220008000c00 */
[----:B------:R-:W0:Y:S06]  /*00a0*/  LDCU UR7, c[0x0][0x414] ;  /* 0x00008280ff0777ac */ /* 0x000e2c0008000800 */
[----:B------:R-:W0:Y:S01]  /*00b0*/  LDC.64 R4, c[0x0][0x3c0] ;  /* 0x0000f000ff047b82 */ /* 0x000e220000000a00 */
[----:B------:R-:W0:Y:S01]  /*00c0*/  LDCU.64 UR18, c[0x0][0x358] ;  /* 0x00006b00ff1277ac */ /* 0x000e220008000a00 */
[----:B------:R-:W-:-:S02]  /*00d0*/  MOV R56, 0xffffffff ;  /* 0xffffffff00387802 */ /* 0x000fc40000000f00 */
[----:B------:R-:W-:Y:S01]  /*00e0*/  MOV R23, 0xffffffff ;  /* 0xffffffff00177802 */ /* 0x000fe20000000f00 */
[----:B---3--:R-:W-:-:S03]  /*00f0*/  UIADD3 UR21, UPT, UPT, UR5, 0x7, URZ ;  /* 0x0000000705157890 */ /* 0x008fc6000fffe0ff */
[----:B------:R-:W3:Y:S01]  /*0100*/  LDC.64 R14, c[0x0][0x3d8] ;  /* 0x0000f600ff0e7b82 */ /* 0x000ee20000000a00 */
[----:B--2---:R-:W-:Y:S02]  /*0110*/  USHF.L.U32 UR4, UR20, 0x7, URZ ;  /* 0x0000000714047899 */ /* 0x004fe400080006ff */
[----:B------:R-:W-:-:S05]  /*0120*/  ULEA.HI UR12, UR21, 0xffffffff, URZ, 0x1d ;  /* 0xffffffff150c7891 */ /* 0x000fca000f8fe8ff */
[----:B------:R-:W2:Y:S01]  /*0130*/  LDC.64 R6, c[0x0][0x3c8] ;  /* 0x0000f200ff067b82 */ /* 0x000ea20000000a00 */
[--C-:B-1----:R-:W-:Y:S01]  /*0140*/  SHF.R.U32.HI R2, RZ, 0x1, R34.reuse ;  /* 0x00000001ff027819 */ /* 0x102fe20000011622 */
[----:B------:R-:W-:Y:S01]  /*0150*/  UIMAD UR24, UR12, -0x8, UR5 ;  /* 0xfffffff80c1878a4 */ /* 0x000fe2000f8e0205 */
[----:B------:R-:W-:Y:S01]  /*0160*/  LOP3.LUT R37, R34, 0x7, RZ, 0xc0, !PT ;  /* 0x0000000722257812 */ /* 0x000fe200078ec0ff */
[----:B------:R-:W1:Y:S01]  /*0170*/  LDCU UR22, c[0x0][0x380] ;  /* 0x00007000ff1677ac */ /* 0x000e620008000800 */
[----:B------:R-:W-:Y:S01]  /*0180*/  LOP3.LUT R20, R2, 0x7c, RZ, 0xc0, !PT ;  /* 0x0000007c02147812 */ /* 0x000fe200078ec0ff */
[----:B------:R4:W-:Y:S01]  /*0190*/  STL [R1+0x80], R2 ;  /* 0x0000800201007387 */ /* 0x0009e20000100800 */
[----:B------:R-:W-:Y:S02]  /*01a0*/  SHF.R.U32.HI R0, RZ, 0x3, R34 ;  /* 0x00000003ff007819 */ /* 0x000fe40000011622 */
[----:B------:R-:W-:Y:S02]  /*01b0*/  IADD3 R10, PT, PT, R20, UR4, RZ ;  /* 0x00000004140a7c10 */ /* 0x000fe4000fffe0ff */
[----:B------:R-:W-:-:S02]  /*01c0*/  LOP3.LUT R3, R34, 0x1, RZ, 0xc0, !PT ;  /* 0x0000000122037812 */ /* 0x000fc400078ec0ff */
[----:B------:R-:W-:Y:S01]  /*01d0*/  ISETP.GE.U32.AND P0, PT, R37, UR24, PT ;  /* 0x0000001825007c0c */ /* 0x000fe2000bf06070 */
[----:B------:R-:W-:Y:S01]  /*01e0*/  IMAD R40, R10, UR5, RZ ;  /* 0x000000050a287c24 */ /* 0x000fe2000f8e02ff */
[----:B------:R-:W-:Y:S01]  /*01f0*/  LOP3.LUT R3, R3, 0x2, R0, 0xf8, !PT ;  /* 0x0000000203037812 */ /* 0x000fe200078ef800 */
[----:B----4-:R-:W-:Y:S01]  /*0200*/  USHF.L.U32 UR5, UR17, 0x6, URZ ;  /* 0x0000000611057899 */ /* 0x010fe200080006ff */
[----:B------:R-:W-:Y:S02]  /*0210*/  LOP3.LUT R0, R2, 0x60, RZ, 0xc0, !PT ;  /* 0x0000006002007812 */ /* 0x000fe400078ec0ff */
[----:B------:R-:W-:Y:S02]  /*0220*/  IADD3 R40, P1, PT, R40, R37, RZ ;  /* 0x0000002528287210 */ /* 0x000fe40007f3e0ff */
[----:B------:R-:W-:Y:S02]  /*0230*/  IADD3 R2, PT, PT, R10, 0x1, RZ ;  /* 0x000000010a027810 */ /* 0x000fe40007ffe0ff */
[----:B------:R-:W-:-:S02]  /*0240*/  IADD3.X R13, PT, PT, RZ, RZ, RZ, P1, !PT ;  /* 0x000000ffff0d7210 */ /* 0x000fc40000ffe4ff */
[----:B------:R-:W-:Y:S02]  /*0250*/  IADD3 R12, PT, PT, R10, 0x2, RZ ;  /* 0x000000020a0c7810 */ /* 0x000fe40007ffe0ff */
[----:B0-----:R-:W-:Y:S02]  /*0260*/  ISETP.LT.U32.AND P4, PT, R2, UR8, !P0 ;  /* 0x0000000802007c0c */ /* 0x001fe4000c781070 */
[C---:B------:R-:W-:Y:S02]  /*0270*/  SHF.L.U64.HI R2, R40.reuse, 0x2, R13 ;  /* 0x0000000228027819 */ /* 0x040fe4000001020d */
[----:B------:R-:W-:Y:S02]  /*0280*/  SHF.L.U32 R40, R40, 0x2, RZ ;  /* 0x0000000228287819 */ /* 0x000fe400000006ff */
[----:B------:R-:W-:Y:S02]  /*0290*/  SHF.L.U32 R3, R3, 0x2, RZ ;  /* 0x0000000203037819 */ /* 0x000fe400000006ff */
[----:B------:R-:W-:-:S02]  /*02a0*/  ISETP.LT.U32.AND P3, PT, R12, UR8, !P0 ;  /* 0x000000080c007c0c */ /* 0x000fc4000c761070 */
[----:B------:R-:W0:Y:S01]  /*02b0*/  LDC.64 R12, c[0x0][0x3d0] ;  /* 0x0000f400ff0c7b82 */ /* 0x000e220000000a00 */
[C---:B------:R-:W-:Y:S02]  /*02c0*/  IADD3 R42, P1, PT, R40.reuse, UR28, RZ ;  /* 0x0000001c282a7c10 */ /* 0x040fe4000ff3e0ff */
[----:B------:R-:W-:Y:S01]  /*02d0*/  LOP3.LUT R9, R3, UR4, R0, 0xfe, !PT ;  /* 0x0000000403097c12 */ /* 0x000fe2000f8efe00 */
[----:B------:R-:W4:Y:S01]  /*02e0*/  LDCU UR4, c[0x0][0x41c] ;  /* 0x00008380ff0477ac */ /* 0x000f220008000800 */
[----:B------:R-:W-:Y:S02]  /*02f0*/  IADD3 R40, P5, PT, R40, UR30, RZ ;  /* 0x0000001e28287c10 */ /* 0x000fe4000ffbe0ff */
[C---:B------:R-:W-:Y:S01]  /*0300*/  IADD3 R8, PT, PT, R9.reuse, 0x10, RZ ;  /* 0x0000001009087810 */ /* 0x040fe20007ffe0ff */
[C---:B------:R-:W-:Y:S01]  /*0310*/  IMAD.WIDE.U32 R4, R9.reuse, 0x4, R4 ;  /* 0x0000000409047825 */ /* 0x040fe200078e0004 */
[C---:B------:R-:W-:Y:S02]  /*0320*/  IADD3.X R43, PT, PT, R2.reuse, UR29, RZ, P1, !PT ;  /* 0x0000001d022b7c10 */ /* 0x040fe40008ffe4ff */
[----:B------:R-:W-:Y:S01]  /*0330*/  IADD3.X R41, PT, PT, R2, UR31, RZ, P5, !PT ;  /* 0x0000001f02297c10 */ /* 0x000fe2000affe4ff */
[----:B------:R-:W1:Y:S01]  /*0340*/  LDCU.128 UR28, c[0x0][0x3b0] ;  /* 0x00007600ff1c77ac */ /* 0x000e620008000c00 */
[C---:B------:R-:W-:Y:S01]  /*0350*/  LOP3.LUT R2, R34.reuse, 0x20, RZ, 0xc0, !PT ;  /* 0x0000002022027812 */ /* 0x040fe200078ec0ff */
[----:B--2---:R-:W-:Y:S01]  /*0360*/  IMAD.WIDE.U32 R6, R9, 0x4, R6 ;  /* 0x0000000409067825 */ /* 0x004fe200078e0006 */
[----:B------:R-:W-:-:S02]  /*0370*/  LOP3.LUT R25, R34, 0xe, RZ, 0xc0, !PT ;  /* 0x0000000e22197812 */ /* 0x000fc400078ec0ff */
[----:B------:R-:W-:Y:S02]  /*0380*/  ISETP.GE.U32.AND P2, PT, R8, UR8, PT ;  /* 0x0000000808007c0c */ /* 0x000fe4000bf46070 */
[----:B------:R-:W-:Y:S02]  /*0390*/  ISETP.GE.U32.AND P1, PT, R9, UR8, PT ;  /* 0x0000000809007c0c */ /* 0x000fe4000bf26070 */
[----:B------:R-:W-:-:S04]  /*03a0*/  LOP3.LUT R35, R25, UR5, R2, 0xfe, !PT ;  /* 0x0000000519237c12 */ /* 0x000fc8000f8efe02 */
[C---:B------:R-:W-:Y:S02]  /*03b0*/  ISETP.GE.U32.AND P5, PT, R35.reuse, UR7, PT ;  /* 0x0000000723007c0c */ /* 0x040fe4000bfa6070 */
[----:B------:R-:W-:Y:S02]  /*03c0*/  SHF.R.U32.HI R8, RZ, 0x5, R34 ;  /* 0x00000005ff087819 */ /* 0x000fe40000011622 */
[----:B------:R-:W-:Y:S01]  /*03d0*/  LOP3.LUT R51, R34, 0x1f, RZ, 0xc0, !PT ;  /* 0x0000001f22337812 */ /* 0x000fe200078ec0ff */
[----:B------:R-:W2:Y:S01]  /*03e0*/  @!P2 LDG.E R57, desc[UR18][R4.64+0x40] ;  /* 0x000040120439a981 */ /* 0x000ea2000c1e1900 */
[----:B------:R-:W-:Y:S01]  /*03f0*/  MOV R22, 0xffffffff ;  /* 0xffffffff00167802 */ /* 0x000fe20000000f00 */
[C---:B0-----:R-:W-:Y:S01]  /*0400*/  IMAD.WIDE R12, R35.reuse, 0x4, R12 ;  /* 0x00000004230c7825 */ /* 0x041fe200078e020c */
[----:B------:R-:W-:Y:S01]  /*0410*/  MOV R21, 0xffffffff ;  /* 0xffffffff00157802 */ /* 0x000fe20000000f00 */
[----:B------:R0:W2:Y:S02]  /*0420*/  @!P1 LDG.E R58, desc[UR18][R4.64] ;  /* 0x00000012043a9981 */ /* 0x0000a4000c1e1900 */
[----:B---3--:R-:W-:-:S02]  /*0430*/  IMAD.WIDE R14, R35, 0x4, R14 ;  /* 0x00000004230e7825 */ /* 0x008fc400078e020e */
[----:B------:R-:W3:Y:S04]  /*0440*/  @!P5 LDG.E R22, desc[UR18][R12.64] ;  /* 0x000000120c16d981 */ /* 0x000ee8000c1e1900 */
[----:B------:R-:W2:Y:S01]  /*0450*/  @!P5 LDG.E R21, desc[UR18][R14.64] ;  /* 0x000000120e15d981 */ /* 0x000ea2000c1e1900 */
[C---:B0-----:R-:W-:Y:S01]  /*0460*/  IMAD R5, R8.reuse, UR7, RZ ;  /* 0x0000000708057c24 */ /* 0x041fe2000f8e02ff */
[----:B------:R-:W-:Y:S02]  /*0470*/  IADD3 R4, PT, PT, R51, UR5, RZ ;  /* 0x0000000533047c10 */ /* 0x000fe4000fffe0ff */
[----:B------:R-:W2:Y:S01]  /*0480*/  @!P1 LDG.E R56, desc[UR18][R6.64] ;  /* 0x0000001206389981 */ /* 0x000ea2000c1e1900 */
[----:B------:R-:W-:Y:S02]  /*0490*/  ISETP.GE.U32.AND P1, PT, R8, UR24, PT ;  /* 0x0000001808007c0c */ /* 0x000fe4000bf26070 */
[----:B------:R-:W-:Y:S01]  /*04a0*/  IADD3 R44, P5, PT, R5, R4, RZ ;  /* 0x00000004052c7210 */ /* 0x000fe20007fbe0ff */
[----:B------:R0:W2:Y:S01]  /*04b0*/  @!P2 LDG.E R23, desc[UR18][R6.64+0x40] ;  /* 0x000040120617a981 */ /* 0x0000a2000c1e1900 */
[----:B------:R-:W-:-:S02]  /*04c0*/  ISETP.LT.U32.AND P2, PT, R10, UR8, !P0 ;  /* 0x000000080a007c0c */ /* 0x000fc4000c741070 */
[----:B------:R-:W-:Y:S02]  /*04d0*/  IADD3 R5, PT, PT, R4, 0x20, RZ ;  /* 0x0000002004057810 */ /* 0x000fe40007ffe0ff */
[----:B----4-:R-:W-:Y:S02]  /*04e0*/  IADD3 R16, P6, PT, R42, UR4, RZ ;  /* 0x000000042a107c10 */ /* 0x010fe4000ffde0ff */
[----:B0-----:R-:W-:Y:S02]  /*04f0*/  IADD3.X R7, PT, PT, RZ, RZ, RZ, P5, !PT ;  /* 0x000000ffff077210 */ /* 0x001fe40002ffe4ff */
[----:B------:R-:W-:Y:S02]  /*0500*/  ISETP.LT.U32.AND P5, PT, R4, UR7, !P1 ;  /* 0x0000000704007c0c */ /* 0x000fe4000cfa1070 */
[----:B------:R-:W-:Y:S02]  /*0510*/  ISETP.LT.U32.AND P1, PT, R5, UR7, !P1 ;  /* 0x0000000705007c0c */ /* 0x000fe4000cf21070 */
[----:B------:R-:W-:-:S02]  /*0520*/  SHF.L.U64.HI R5, R44, 0x2, R7 ;  /* 0x000000022c057819 */ /* 0x000fc40000010207 */
[C---:B------:R-:W-:Y:S02]  /*0530*/  SEL R8, R1.reuse, RZ, P2 ;  /* 0x000000ff01087207 */ /* 0x040fe40001000000 */
[----:B------:R-:W-:Y:S02]  /*0540*/  SHF.L.U32 R44, R44, 0x2, RZ ;  /* 0x000000022c2c7819 */ /* 0x000fe400000006ff */
[----:B------:R-:W-:Y:S02]  /*0550*/  SEL R4, R1, RZ, P2 ;  /* 0x000000ff01047207 */ /* 0x000fe40001000000 */
[----:B------:R-:W-:Y:S01]  /*0560*/  IADD3.X R17, PT, PT, RZ, R43, RZ, P6, !PT ;  /* 0x0000002bff117210 */ /* 0x000fe200037fe4ff */
[----:B------:R-:W4:Y:S01]  /*0570*/  @P2 LDG.E.CONSTANT R8, desc[UR18][R42.64] ;  /* 0x000000122a082981 */ /* 0x000f22000c1e9900 */
[----:B-1----:R-:W-:-:S03]  /*0580*/  IADD3 R46, P6, PT, R44, UR28, RZ ;  /* 0x0000001c2c2e7c10 */ /* 0x002fc6000ffde0ff */
[----:B------:R-:W4:Y:S01]  /*0590*/  @P2 LDG.E.CONSTANT R4, desc[UR18][R40.64] ;  /* 0x0000001228042981 */ /* 0x000f22000c1e9900 */
[----:B------:R-:W-:Y:S02]  /*05a0*/  IADD3 R44, P2, PT, R44, UR30, RZ ;  /* 0x0000001e2c2c7c10 */ /* 0x000fe4000ff5e0ff */
[C---:B------:R-:W-:Y:S02]  /*05b0*/  IADD3.X R47, PT, PT, R5.reuse, UR29, RZ, P6, !PT ;  /* 0x0000001d052f7c10 */ /* 0x040fe4000b7fe4ff */
[----:B------:R-:W-:Y:S01]  /*05c0*/  IADD3 R18, P6, PT, R40, UR4, RZ ;  /* 0x0000000428127c10 */ /* 0x000fe2000ffde0ff */
[----:B------:R-:W-:Y:S01]  /*05d0*/  USHF.L.U32 UR5, UR4, 0x1, URZ ;  /* 0x0000000104057899 */ /* 0x000fe200080006ff */
[----:B------:R-:W-:Y:S01]  /*05e0*/  IADD3.X R45, PT, PT, R5, UR31, RZ, P2, !PT ;  /* 0x0000001f052d7c10 */ /* 0x000fe200097fe4ff */
[----:B------:R-:W-:Y:S01]  /*05f0*/  UIMAD UR4, UR4, 0x3, URZ ;  /* 0x00000003040478a4 */ /* 0x000fe2000f8e02ff */
[C---:B------:R-:W-:Y:S02]  /*0600*/  SEL R9, R1.reuse, RZ, P4 ;  /* 0x000000ff01097207 */ /* 0x040fe40002000000 */
[----:B------:R-:W-:-:S02]  /*0610*/  SEL R5, R1, RZ, P4 ;  /* 0x000000ff01057207 */ /* 0x000fc40002000000 */
[----:B------:R-:W-:Y:S02]  /*0620*/  IADD3.X R19, PT, PT, RZ, R41, RZ, P6, !PT ;  /* 0x00000029ff137210 */ /* 0x000fe400037fe4ff */
[----:B------:R-:W-:Y:S01]  /*0630*/  IADD3 R10, PT, PT, R10, 0x3, RZ ;  /* 0x000000030a0a7810 */ /* 0x000fe20007ffe0ff */
[----:B------:R0:W4:Y:S01]  /*0640*/  @P4 LDG.E.CONSTANT R9, desc[UR18][R16.64] ;  /* 0x0000001210094981 */ /* 0x000122000c1e9900 */
[----:B------:R-:W-:-:S03]  /*0650*/  IADD3 R26, P2, PT, R42, UR5, RZ ;  /* 0x000000052a1a7c10 */ /* 0x000fc6000ff5e0ff */
[----:B------:R1:W4:Y:S01]  /*0660*/  @P4 LDG.E.CONSTANT R5, desc[UR18][R18.64] ;  /* 0x0000001212054981 */ /* 0x000322000c1e9900 */
[----:B------:R-:W-:Y:S02]  /*0670*/  IADD3 R30, P4, PT, R42, UR4, RZ ;  /* 0x000000042a1e7c10 */ /* 0x000fe4000ff9e0ff */
[----:B------:R-:W-:Y:S02]  /*0680*/  ISETP.LT.U32.AND P0, PT, R10, UR8, !P0 ;  /* 0x000000080a007c0c */ /* 0x000fe4000c701070 */
[----:B------:R-:W-:Y:S01]  /*0690*/  SEL R10, R1, RZ, P3 ;  /* 0x000000ff010a7207 */ /* 0x000fe20001800000 */
[----:B0-----:R-:W0:Y:S01]  /*06a0*/  LDC.64 R16, c[0x0][0x3e8] ;  /* 0x0000fa00ff107b82 */ /* 0x001e220000000a00 */
[-C--:B------:R-:W-:Y:S02]  /*06b0*/  IADD3.X R27, PT, PT, RZ, R43.reuse, RZ, P2, !PT ;  /* 0x0000002bff1b7210 */ /* 0x080fe400017fe4ff */
[----:B------:R-:W-:Y:S02]  /*06c0*/  IADD3.X R31, PT, PT, RZ, R43, RZ, P4, !PT ;  /* 0x0000002bff1f7210 */ /* 0x000fe400027fe4ff */
[----:B------:R-:W-:Y:S01]  /*06d0*/  IADD3 R32, P4, PT, R40, UR4, RZ ;  /* 0x0000000428207c10 */ /* 0x000fe2000ff9e0ff */
[----:B------:R-:W1:Y:S01]  /*06e0*/  LDCU UR4, c[0x0][0x3e0] ;  /* 0x00007c00ff0477ac */ /* 0x000e620008000800 */
[----:B------:R1:W4:Y:S02]  /*06f0*/  @P3 LDG.E.CONSTANT R10, desc[UR18][R26.64] ;  /* 0x000000121a0a3981 */ /* 0x000324000c1e9900 */
[----:B-1----:R-:W1:Y:S01]  /*0700*/  LDC.64 R18, c[0x0][0x3f0] ;  /* 0x0000fc00ff127b82 */ /* 0x002e620000000a00 */
[----:B------:R-:W-:-:S02]  /*0710*/  SEL R11, R11, RZ, P0 ;  /* 0x000000ff0b0b7207 */ /* 0x000fc40000000000 */
[C---:B------:R-:W-:Y:S02]  /*0720*/  SEL R7, R1.reuse, RZ, P0 ;  /* 0x000000ff01077207 */ /* 0x040fe40000000000 */
[----:B------:R-:W-:Y:S02]  /*0730*/  IADD3.X R33, PT, PT, RZ, R41, RZ, P4, !PT ;  /* 0x00000029ff217210 */ /* 0x000fe400027fe4ff */
[----:B------:R-:W-:Y:S01]  /*0740*/  IADD3 R28, P2, PT, R40, UR5, RZ ;  /* 0x00000005281c7c10 */ /* 0x000fe2000ff5e0ff */
[----:B------:R-:W4:Y:S01]  /*0750*/  @P0 LDG.E.CONSTANT R11, desc[UR18][R30.64] ;  /* 0x000000121e0b0981 */ /* 0x000f22000c1e9900 */
[----:B------:R-:W1:Y:S03]  /*0760*/  LDC.64 R26, c[0x0][0x3f8] ;  /* 0x0000fe00ff1a7b82 */ /* 0x000e660000000a00 */
[----:B------:R-:W4:Y:S01]  /*0770*/  @P0 LDG.E.CONSTANT R7, desc[UR18][R32.64] ;  /* 0x0000001220070981 */ /* 0x000f22000c1e9900 */
[----:B------:R-:W-:-:S02]  /*0780*/  SEL R6, R1, RZ, P3 ;  /* 0x000000ff01067207 */ /* 0x000fc40001800000 */
[----:B------:R-:W-:Y:S02]  /*0790*/  ISETP.GE.U32.AND P0, PT, R34, UR4, PT ;  /* 0x0000000422007c0c */ /* 0x000fe4000bf06070 */
[----:B------:R-:W-:Y:S02]  /*07a0*/  IADD3.X R29, PT, PT, RZ, R41, RZ, P2, !PT ;  /* 0x00000029ff1d7210 */ /* 0x000fe400017fe4ff */
[----:B------:R-:W-:Y:S02]  /*07b0*/  SEL R24, R24, RZ, P5 ;  /* 0x000000ff18187207 */ /* 0x000fe40002800000 */
[----:B------:R-:W-:Y:S01]  /*07c0*/  SEL R36, R36, RZ, P5 ;  /* 0x000000ff24247207 */ /* 0x000fe20002800000 */
[----:B------:R1:W4:Y:S01]  /*07d0*/  @P3 LDG.E.CONSTANT R6, desc[UR18][R28.64] ;  /* 0x000000121c063981 */ /* 0x000322000c1e9900 */
[----:B------:R-:W-:Y:S02]  /*07e0*/  SEL R38, R38, RZ, P1 ;  /* 0x000000ff26267207 */ /* 0x000fe40000800000 */
[----:B------:R-:W-:Y:S01]  /*07f0*/  SEL R39, R39, RZ, P1 ;  /* 0x000000ff27277207 */ /* 0x000fe20000800000 */
[----:B0-----:R-:W-:Y:S01]  /*0800*/  IMAD.WIDE.U32 R16, R34, 0x4, R16 ;  /* 0x0000000422107825 */ /* 0x001fe200078e0010 */
[----:B------:R-:W-:Y:S01]  /*0810*/  SEL R48, R48, RZ, !P0 ;  /* 0x000000ff30307207 */ /* 0x000fe20004000000 */
[----:B------:R-:W4:Y:S01]  /*0820*/  @P5 LDG.E.CONSTANT R24, desc[UR18][R46.64] ;  /* 0x000000122e185981 */ /* 0x000f22000c1e9900 */
[----:B------:R-:W-:Y:S01]  /*0830*/  SEL R49, R49, RZ, !P0 ;  /* 0x000000ff31317207 */ /* 0x000fe20004000000 */
[----:B-1----:R-:W-:Y:S01]  /*0840*/  IMAD.WIDE.U32 R18, R34, 0x4, R18 ;  /* 0x0000000422127825 */ /* 0x002fe200078e0012 */
[----:B------:R-:W-:Y:S01]  /*0850*/  SEL R50, R50, RZ, !P0 ;  /* 0x000000ff32327207 */ /* 0x000fe20004000000 */
[----:B------:R-:W4:Y:S02]  /*0860*/  @P5 LDG.E.CONSTANT R36, desc[UR18][R44.64] ;  /* 0x000000122c245981 */ /* 0x000f24000c1e9900 */
[----:B------:R-:W-:-:S02]  /*0870*/  IMAD.WIDE.U32 R28, R34, 0x4, R26 ;  /* 0x00000004221c7825 */ /* 0x000fc400078e001a */
[----:B------:R-:W4:Y:S04]  /*0880*/  @P1 LDG.E.CONSTANT R38, desc[UR18][R46.64+0x80] ;  /* 0x000080122e261981 */ /* 0x000f28000c1e9900 */
[----:B------:R-:W4:Y:S04]  /*0890*/  @P1 LDG.E.CONSTANT R39, desc[UR18][R44.64+0x80] ;  /* 0x000080122c271981 */ /* 0x000f28000c1e9900 */
[----:B------:R0:W4:Y:S04]  /*08a0*/  @!P0 LDG.E.CONSTANT R48, desc[UR18][R16.64] ;  /* 0x0000001210308981 */ /* 0x000128000c1e9900 */
[----:B------:R1:W4:Y:S04]  /*08b0*/  @!P0 LDG.E.CONSTANT R49, desc[UR18][R18.64] ;  /* 0x0000001212318981 */ /* 0x000328000c1e9900 */
[----:B------:R1:W4:Y:S01]  /*08c0*/  @!P0 LDG.E.CONSTANT R50, desc[UR18][R28.64] ;  /* 0x000000121c328981 */ /* 0x000322000c1e9900 */
[----:B------:R-:W0:Y:S08]  /*08d0*/  S2UR UR5, SR_CgaCtaId ;  /* 0x00000000000579c3 */ /* 0x000e300000008800 */
[----:B------:R-:W1:Y:S01]  /*08e0*/  S2UR UR6, SR_SWINHI ;  /* 0x00000000000679c3 */ /* 0x000e620000002f00 */
[----:B------:R-:W-:Y:S01]  /*08f0*/  UMOV UR4, 0x400 ;  /* 0x0000040000047882 */ /* 0x000fe20000000000 */
[----:B------:R-:W-:Y:S01]  /*0900*/  IMAD R37, R37, 0x84, R20 ;  /* 0x0000008425257824 */ /* 0x000fe200078e0214 */
[----:B0-----:R-:W-:-:S07]  /*0910*/  ULEA UR4, UR5, UR4, 0x18 ;  /* 0x0000000405047291 */ /* 0x001fce000f8ec0ff */
[----:B------:R-:W-:Y:S01]  /*0920*/  UMOV UR4, UR4 ;  /* 0x0000000400047c82 */ /* 0x000fe20008000000 */
[----:B-1----:R-:W-:Y:S01]  /*0930*/  UMOV UR5, UR6 ;  /* 0x0000000600057c82 */ /* 0x002fe20008000000 */
[----:B------:R-:W-:Y:S02]  /*0940*/  UIADD3 UR10, UP1, UPT, UR4, 0xa000, URZ ;  /* 0x0000a000040a7890 */ /* 0x000fe4000ff3e0ff */
[----:B------:R-:W-:Y:S02]  /*0950*/  MOV R26, UR4 ;  /* 0x00000004001a7c02 */ /* 0x000fe40008000f00 */
[----:B------:R-:W-:Y:S01]  /*0960*/  MOV R27, UR5 ;  /* 0x00000005001b7c02 */ /* 0x000fe20008000f00 */
[----:B------:R-:W-:Y:S02]  /*0970*/  UIADD3.X UR11, UPT, UPT, URZ, UR5, URZ, UP1, !UPT ;  /* 0x00000005ff0b7290 */ /* 0x000fe40008ffe4ff */
[----:B------:R-:W-:Y:S01]  /*0980*/  UIADD3 UR6, UP0, UPT, UR4, 0x8000, URZ ;  /* 0x0000800004067890 */ /* 0x000fe2000ff1e0ff */
[----:B------:R-:W-:Y:S01]  /*0990*/  IMAD.WIDE.U32 R16, R37, 0x4, R26 ;  /* 0x0000000425107825 */ /* 0x000fe200078e001a */
[----:B------:R-:W-:-:S02]  /*09a0*/  MOV R18, UR10 ;  /* 0x0000000a00127c02 */ /* 0x000fc40008000f00 */
[----:B------:R-:W-:Y:S01]  /*09b0*/  UIADD3.X UR9, UPT, UPT, URZ, UR5, URZ, UP0, !UPT ;  /* 0x00000005ff097290 */ /* 0x000fe200087fe4ff */
[----:B------:R-:W-:Y:S02]  /*09c0*/  MOV R19, UR11 ;  /* 0x0000000b00137c02 */ /* 0x000fe40008000f00 */
[----:B------:R-:W-:Y:S02]  /*09d0*/  IADD3 R30, P3, PT, R16, 0x4000, RZ ;  /* 0x00004000101e7810 */ /* 0x000fe40007f7e0ff */
[----:B------:R-:W-:Y:S02]  /*09e0*/  MOV R61, R16 ;  /* 0x00000010003d7202 */ /* 0x000fe40000000f00 */
[C---:B------:R-:W-:Y:S01]  /*09f0*/  SHF.L.U32 R16, R34.reuse, 0x1, RZ ;  /* 0x0000000122107819 */ /* 0x040fe200000006ff */
[----:B------:R-:W-:Y:S01]  /*0a00*/  IMAD.WIDE.U32 R18, R34, 0x4, R18 ;  /* 0x0000000422127825 */ /* 0x000fe200078e0012 */
[----:B------:R-:W-:Y:S02]  /*0a10*/  IADD3.X R31, PT, PT, RZ, R17, RZ, P3, !PT ;  /* 0x00000011ff1f7210 */ /* 0x000fe40001ffe4ff */
[----:B------:R-:W-:-:S02]  /*0a20*/  MOV R28, UR6 ;  /* 0x00000006001c7c02 */ /* 0x000fc40008000f00 */
[----:B------:R-:W-:Y:S02]  /*0a30*/  MOV R29, UR9 ;  /* 0x00000009001d7c02 */ /* 0x000fe40008000f00 */
[----:B------:R-:W-:Y:S01]  /*0a40*/  LOP3.LUT R17, R51, 0x1c0, R16, 0xf8, !PT ;  /* 0x000001c033117812 */ /* 0x000fe200078ef810 */
[----:B------:R0:W-:Y:S01]  /*0a50*/  STL [R1+0x84], R51 ;  /* 0x0000843301007387 */ /* 0x0001e20000100800 */
[C---:B------:R-:W-:Y:S02]  /*0a60*/  IADD3 R32, P4, PT, R18.reuse, 0x400, RZ ;  /* 0x0000040012207810 */ /* 0x040fe40007f9e0ff */
[----:B------:R-:W-:Y:S01]  /*0a70*/  IADD3 R34, P5, PT, R18, 0x800, RZ ;  /* 0x0000080012227810 */ /* 0x000fe20007fbe0ff */
[----:B------:R-:W-:Y:S01]  /*0a80*/  IMAD.WIDE.U32 R16, R17, 0x4, R28 ;  /* 0x0000000411107825 */ /* 0x000fe200078e001c */
[----:B------:R-:W-:Y:S02]  /*0a90*/  MOV R37, R18 ;  /* 0x0000001200257202 */ /* 0x000fe40000000f00 */
[----:B------:R-:W-:-:S02]  /*0aa0*/  IADD3 R35, PT, PT, R35, 0x10, RZ ;  /* 0x0000001023237810 */ /* 0x000fc40007ffe0ff */
[----:B------:R-:W-:Y:S02]  /*0ab0*/  MOV R60, R30 ;  /* 0x0000001e003c7202 */ /* 0x000fe40000000f00 */
[----:B------:R-:W-:Y:S02]  /*0ac0*/  ISETP.GE.U32.AND P2, PT, R35, UR7, PT ;  /* 0x0000000723007c0c */ /* 0x000fe4000bf46070 */
[----:B------:R-:W-:-:S04]  /*0ad0*/  IADD3 R30, P3, PT, R16, 0x1000, RZ ;  /* 0x00001000101e7810 */ /* 0x000fc80007f7e0ff */
[-C--:B------:R-:W-:Y:S02]  /*0ae0*/  IADD3.X R31, PT, PT, RZ, R17.reuse, RZ, P3, !PT ;  /* 0x00000011ff1f7210 */ /* 0x080fe40001ffe4ff */
[----:B------:R-:W-:Y:S02]  /*0af0*/  MOV R59, R16 ;  /* 0x00000010003b7202 */ /* 0x000fe40000000f00 */
[----:B------:R-:W-:Y:S01]  /*0b00*/  IADD3.X R33, PT, PT, RZ, R19, RZ, P4, !PT ;  /* 0x00000013ff217210 */ /* 0x000fe200027fe4ff */
[----:B------:R-:W1:Y:S01]  /*0b10*/  LDC.64 R16, c[0x0][0x390] ;  /* 0x0000e400ff107b82 */ /* 0x000e620000000a00 */
[----:B------:R-:W-:Y:S02]  /*0b20*/  MOV R20, 0xffffffff ;  /* 0xffffffff00147802 */ /* 0x000fe40000000f00 */
[----:B------:R-:W-:Y:S02]  /*0b30*/  MOV R55, R30 ;  /* 0x0000001e00377202 */ /* 0x000fe40000000f00 */
[----:B------:R-:W-:-:S02]  /*0b40*/  IADD3.X R35, PT, PT, RZ, R19, RZ, P5, !PT ;  /* 0x00000013ff237210 */ /* 0x000fc40002ffe4ff */
[----:B------:R-:W-:Y:S01]  /*0b50*/  MOV R19, 0xffffffff ;  /* 0xffffffff00137802 */ /* 0x000fe20000000f00 */
[----:B------:R0:W5:Y:S01]  /*0b60*/  @!P2 LDG.E R20, desc[UR18][R12.64+0x40] ;  /* 0x000040120c14a981 */ /* 0x000162000c1e1900 */
[----:B------:R-:W-:Y:S01]  /*0b70*/  MOV R52, R32 ;  /* 0x0000002000347202 */ /* 0x000fe20000000f00 */
[----:B------:R-:W1:Y:S01]  /*0b80*/  LDC.64 R30, c[0x0][0x398] ;  /* 0x0000e600ff1e7b82 */ /* 0x000e620000000a00 */
[----:B------:R-:W-:Y:S01]  /*0b90*/  MOV R35, R34 ;  /* 0x0000002200237202 */ /* 0x000fe20000000f00 */
[----:B------:R-:W-:Y:S01]  /*0ba0*/  UIMAD UR6, UR22, UR22, URZ ;  /* 0x00000016160672a4 */ /* 0x000fe2000f8e02ff */
[----:B------:R1:W5:Y:S05]  /*0bb0*/  @!P2 LDG.E R19, desc[UR18][R14.64+0x40] ;  /* 0x000040120e13a981 */ /* 0x00036a000c1e1900 */
[----:B------:R-:W1:Y:S08]  /*0bc0*/  LDC.64 R32, c[0x0][0x390] ;  /* 0x0000e400ff207b82 */ /* 0x000e700000000a00 */
[----:B0-----:R-:W0:Y:S01]  /*0bd0*/  LDC.64 R12, c[0x0][0x398] ;  /* 0x0000e600ff0c7b82 */ /* 0x001e220000000a00 */
[----:B---3--:R-:W-:-:S04]  /*0be0*/  ISETP.NE.AND P0, PT, R22, -0x1, PT ;  /* 0xffffffff1600780c */ /* 0x008fc80003f05270 */
[----:B------:R-:W-:-:S04]  /*0bf0*/  ISETP.GT.OR P1, PT, R22, RZ, !P0 ;  /* 0x000000ff1600720c */ /* 0x000fc80004724670 */
[----:B--2---:R-:W-:Y:S02]  /*0c00*/  ISETP.LT.OR P0, PT, R58, RZ, P1 ;  /* 0x000000ff3a00720c */ /* 0x004fe40000f01670 */
[----:B------:R-:W-:Y:S02]  /*0c10*/  ISETP.LT.OR P1, PT, R57, RZ, P1 ;  /* 0x000000ff3900720c */ /* 0x000fe40000f21670 */
[----:B------:R-:W-:Y:S02]  /*0c20*/  ISETP.LT.OR P0, PT, R56, RZ, P0 ;  /* 0x000000ff3800720c */ /* 0x000fe40000701670 */
[----:B------:R-:W-:Y:S02]  /*0c30*/  ISETP.LT.OR P1, PT, R23, RZ, P1 ;  /* 0x000000ff1700720c */ /* 0x000fe40000f21670 */
[C---:B------:R-:W-:Y:S02]  /*0c40*/  ISETP.GT.OR P0, PT, R21.reuse, RZ, P0 ;  /* 0x000000ff1500720c */ /* 0x040fe40000704670 */
[----:B------:R-:W-:-:S02]  /*0c50*/  ISETP.GT.OR P1, PT, R21, RZ, P1 ;  /* 0x000000ff1500720c */ /* 0x000fc40000f24670 */
[----:B------:R-:W-:Y:S02]  /*0c60*/  ISETP.EQ.OR P0, PT, R56, -0x1, P0 ;  /* 0xffffffff3800780c */ /* 0x000fe40000702670 */
[----:B------:R-:W-:Y:S02]  /*0c70*/  ISETP.EQ.OR P1, PT, R23, -0x1, P1 ;  /* 0xffffffff1700780c */ /* 0x000fe40000f22670 */
[C---:B------:R-:W-:Y:S02]  /*0c80*/  ISETP.EQ.OR P0, PT, R21.reuse, -0x1, P0 ;  /* 0xffffffff1500780c */ /* 0x040fe40000702670 */
[----:B------:R-:W-:-:S11]  /*0c90*/  ISETP.EQ.OR P1, PT, R21, -0x1, P1 ;  /* 0xffffffff1500780c */ /* 0x000fd60000f22670 */
[----:B------:R-:W2:Y:S08]  /*0ca0*/  @!P0 LDC R51, c[0x0][0x384] ;  /* 0x0000e100ff338b82 */ /* 0x000eb00000000800 */
[----:B------:R-:W3:Y:S08]  /*0cb0*/  @!P0 LDC R18, c[0x0][0x388] ;  /* 0x0000e200ff128b82 */ /* 0x000ef00000000800 */
[----:B------:R-:W1:Y:S08]  /*0cc0*/  @!P1 LDC R53, c[0x0][0x384] ;  /* 0x0000e100ff359b82 */ /* 0x000e700000000800 */
[----:B------:R-:W0:Y:S01]  /*0cd0*/  @!P1 LDC R54, c[0x0][0x388] ;  /* 0x0000e200ff369b82 */ /* 0x000e220000000800 */
[----:B------:R-:W-:Y:S01]  /*0ce0*/  UIMAD UR16, UR6, UR6, URZ ;  /* 0x00000006061072a4 */ /* 0x000fe2000f8e02ff */
[----:B----4-:R2:W-:Y:S04]  /*0cf0*/  STS.128 [R61], R8 ;  /* 0x000000083d007388 */ /* 0x0105e80000000c00 */
[----:B------:R4:W-:Y:S04]  /*0d00*/  STS.128 [R60], R4 ;  /* 0x000000043c007388 */ /* 0x0009e80000000c00 */
[----:B------:R0:W-:Y:S04]  /*0d10*/  STS [R59], R24 ;  /* 0x000000183b007388 */ /* 0x0001e80000000800 */
[----:B------:R0:W-:Y:S04]  /*0d20*/  STS [R55], R36 ;  /* 0x0000002437007388 */ /* 0x0001e80000000800 */
[----:B------:R0:W-:Y:S04]  /*0d30*/  STS [R59+0x80], R38 ;  /* 0x000080263b007388 */ /* 0x0001e80000000800 */
[----:B------:R0:W-:Y:S01]  /*0d40*/  STS [R55+0x80], R39 ;  /* 0x0000802737007388 */ /* 0x0001e20000000800 */
[----:B--2---:R-:W-:-:S03]  /*0d50*/  @!P0 IADD3 R8, PT, PT, R58, -R51, RZ ;  /* 0x800000333a088210 */ /* 0x004fc60007ffe0ff */
[----:B------:R2:W-:Y:S01]  /*0d60*/  STS [R37], R48 ;  /* 0x0000003025007388 */ /* 0x0005e20000000800 */
[----:B----4-:R-:W-:-:S03]  /*0d70*/  @!P0 IADD3 R4, PT, PT, -R22, R51, RZ ;  /* 0x0000003316048210 */ /* 0x010fc60007ffe1ff */
[----:B------:R2:W-:Y:S01]  /*0d80*/  STS [R52], R49 ;  /* 0x0000003134007388 */ /* 0x0005e20000000800 */
[-C--:B---3--:R-:W-:Y:S02]  /*0d90*/  @!P0 IADD3 R5, PT, PT, R56, -R18.reuse, RZ ;  /* 0x8000001238058210 */ /* 0x088fe40007ffe0ff */
[----:B------:R-:W-:Y:S01]  /*0da0*/  @!P0 IADD3 R7, PT, PT, -R21, R18, RZ ;  /* 0x0000001215078210 */ /* 0x000fe20007ffe1ff */
[----:B------:R2:W-:Y:S01]  /*0db0*/  STS [R35], R50 ;  /* 0x0000003223007388 */ /* 0x0005e20000000800 */
[-C--:B-1----:R-:W-:Y:S02]  /*0dc0*/  @!P1 IADD3 R6, PT, PT, R57, -R53.reuse, RZ ;  /* 0x8000003539069210 */ /* 0x082fe40007ffe0ff */
[----:B------:R-:W-:Y:S02]  /*0dd0*/  @!P1 IADD3 R53, PT, PT, -R22, R53, RZ ;  /* 0x0000003516359210 */ /* 0x000fe40007ffe1ff */
[-C--:B0-----:R-:W-:Y:S02]  /*0de0*/  @!P1 IADD3 R10, PT, PT, -R21, R54.reuse, RZ ;  /* 0x00000036150a9210 */ /* 0x081fe40007ffe1ff */
[----:B------:R-:W-:Y:S01]  /*0df0*/  @!P1 IADD3 R9, PT, PT, R23, -R54, RZ ;  /* 0x8000003617099210 */ /* 0x000fe20007ffe0ff */
[----:B------:R-:W-:-:S02]  /*0e00*/  @!P0 IMAD R7, R4, UR22, R7 ;  /* 0x0000001604078c24 */ /* 0x000fc4000f8e0207 */
[----:B------:R-:W-:Y:S02]  /*0e10*/  @!P0 IMAD R5, R8, UR22, R5 ;  /* 0x0000001608058c24 */ /* 0x000fe4000f8e0205 */
[----:B------:R-:W-:Y:S02]  /*0e20*/  @!P1 IMAD R10, R53, UR22, R10 ;  /* 0x00000016350a9c24 */ /* 0x000fe4000f8e020a */
[----:B------:R-:W-:Y:S02]  /*0e30*/  @!P1 IMAD R6, R6, UR22, R9 ;  /* 0x0000001606069c24 */ /* 0x000fe4000f8e0209 */
[----:B------:R-:W-:Y:S02]  /*0e40*/  @!P0 IMAD R7, R7, UR22, R58 ;  /* 0x0000001607078c24 */ /* 0x000fe4000f8e023a */
[----:B------:R-:W-:Y:S02]  /*0e50*/  @!P0 IMAD R4, R5, UR16, R56 ;  /* 0x0000001005048c24 */ /* 0x000fe4000f8e0238 */
[----:B------:R-:W-:-:S02]  /*0e60*/  @!P1 IMAD R5, R10, UR22, R57 ;  /* 0x000000160a059c24 */ /* 0x000fc4000f8e0239 */
[----:B------:R-:W-:Y:S02]  /*0e70*/  @!P1 IMAD R6, R6, UR16, R23 ;  /* 0x0000001006069c24 */ /* 0x000fe4000f8e0217 */
[----:B------:R-:W-:Y:S02]  /*0e80*/  HFMA2 R18, -RZ, RZ, 0, 0 ;  /* 0x00000000ff127431 */ /* 0x000fe400000001ff */
[----:B------:R-:W-:Y:S01]  /*0e90*/  @!P0 IMAD R7, R7, UR22, R4 ;  /* 0x0000001607078c24 */ /* 0x000fe2000f8e0204 */
[----:B------:R-:W-:Y:S01]  /*0ea0*/  IADD3 R3, PT, PT, R0, R3, RZ ;  /* 0x0000000300037210 */ /* 0x000fe20007ffe0ff */
[----:B------:R-:W-:Y:S01]  /*0eb0*/  @!P1 IMAD R11, R5, UR22, R6 ;  /* 0x00000016050b9c24 */ /* 0x000fe2000f8e0206 */
[----:B------:R-:W-:Y:S01]  /*0ec0*/  LOP3.LUT R25, R25, R2, RZ, 0xfc, !PT ;  /* 0x0000000219197212 */ /* 0x000fe200078efcff */
[----:B------:R-:W-:Y:S01]  /*0ed0*/  @!P0 IMAD.WIDE R4, R7, 0x4, R16 ;  /* 0x0000000407048825 */ /* 0x000fe200078e0210 */
[----:B------:R-:W-:Y:S01]  /*0ee0*/  BAR.SYNC.DEFER_BLOCKING 0x0 ;  /* 0x0000000000007b1d */ /* 0x000fe20000010000 */
[----:B------:R-:W-:-:S02]  /*0ef0*/  CS2R R16, SRZ ;  /* 0x0000000000107805 */ /* 0x000fc4000001ff00 */
[----:B------:R-:W-:Y:S01]  /*0f00*/  MOV R15, RZ ;  /* 0x000000ff000f7202 */ /* 0x000fe20000000f00 */
[----:B------:R-:W-:-:S04]  /*0f10*/  @!P1 IMAD.WIDE R8, R11, 0x4, R32 ;  /* 0x000000040b089825 */ /* 0x000fc800078e0220 */
[----:B------:R-:W-:-:S04]  /*0f20*/  @!P0 IMAD.WIDE R6, R7, 0x4, R30 ;  /* 0x0000000407068825 */ /* 0x000fc800078e021e */
[----:B------:R-:W-:-:S04]  /*0f30*/  @!P1 IMAD.WIDE R10, R11, 0x4, R12 ;  /* 0x000000040b0a9825 */ /* 0x000fc800078e020c */
[----:B------:R-:W-:-:S04]  /*0f40*/  IMAD.WIDE.U32 R26, R3, 0x4, R26 ;  /* 0x00000004031a7825 */ /* 0x000fc800078e001a */
[----:B------:R-:W-:Y:S01]  /*0f50*/  IMAD.WIDE.U32 R28, R25, 0x4, R28 ;  /* 0x00000004191c7825 */ /* 0x000fe200078e001c */
[----:B------:R-:W5:Y:S04]  /*0f60*/  @!P0 LDG.E R18, desc[UR18][R4.64] ;  /* 0x0000001204128981 */ /* 0x000f68000c1e1900 */
[----:B------:R-:W5:Y:S01]  /*0f70*/  @!P0 LDG.E R17, desc[UR18][R6.64] ;  /* 0x0000001206118981 */ /* 0x000f62000c1e1900 */
[----:B------:R-:W-:-:S03]  /*0f80*/  IADD3 R2, P0, PT, R26, 0x4000, RZ ;  /* 0x000040001a027810 */ /* 0x000fc60007f1e0ff */
[----:B------:R-:W5:Y:S04]  /*0f90*/  @!P1 LDG.E R16, desc[UR18][R8.64] ;  /* 0x0000001208109981 */ /* 0x000f68000c1e1900 */
[----:B------:R0:W5:Y:S01]  /*0fa0*/  @!P1 LDG.E R15, desc[UR18][R10.64] ;  /* 0x000000120a0f9981 */ /* 0x000162000c1e1900 */
[----:B------:R-:W-:Y:S02]  /*0fb0*/  IADD3 R24, P1, PT, R28, 0x1000, RZ ;  /* 0x000010001c187810 */ /* 0x000fe40007f3e0ff */
[----:B------:R-:W-:Y:S02]  /*0fc0*/  IADD3.X R3, PT, PT, RZ, R27, RZ, P0, !PT ;  /* 0x0000001bff037210 */ /* 0x000fe400007fe4ff */
[----:B------:R-:W-:Y:S02]  /*0fd0*/  IADD3.X R25, PT, PT, RZ, R29, RZ, P1, !PT ;  /* 0x0000001dff197210 */ /* 0x000fe40000ffe4ff */
[----:B------:R-:W-:-:S02]  /*0fe0*/  MOV R14, R26 ;  /* 0x0000001a000e7202 */ /* 0x000fc40000000f00 */
[----:B------:R-:W-:Y:S02]  /*0ff0*/  MOV R13, R28 ;  /* 0x0000001c000d7202 */ /* 0x000fe40000000f00 */
[----:B------:R-:W-:Y:S01]  /*1000*/  MOV R12, R2 ;  /* 0x00000002000c7202 */ /* 0x000fe20000000f00 */
[----:B------:R2:W1:Y:S01]  /*1010*/  LDS.128 R36, [R14] ;  /* 0x000000000e247984 */ /* 0x0004620000000c00 */
[----:B0-----:R-:W-:-:S03]  /*1020*/  MOV R11, R24 ;  /* 0x00000018000b7202 */ /* 0x001fc60000000f00 */
[----:B------:R2:W0:Y:S04]  /*1030*/  LDS.64 R72, [R13] ;  /* 0x000000000d487984 */ /* 0x0004280000000a00 */
[----:B------:R2:W3:Y:S04]  /*1040*/  LDS.64 R70, [R11] ;  /* 0x000000000b467984 */ /* 0x0004e80000000a00 */
[----:B------:R2:W4:Y:S04]  /*1050*/  LDS.64 R68, [R13+0x40] ;  /* 0x000040000d447984 */ /* 0x0005280000000a00 */
[----:B------:R2:W0:Y:S04]  /*1060*/  LDS.64 R66, [R11+0x40] ;  /* 0x000040000b427984 */ /* 0x0004280000000a00 */
[----:B------:R2:W0:Y:S04]  /*1070*/  LDS.128 R32, [R12] ;  /* 0x000000000c207984 */ /* 0x0004280000000c00 */
[----:B------:R2:W0:Y:S04]  /*1080*/  LDS.128 R28, [R14+0x40] ;  /* 0x000040000e1c7984 */ /* 0x0004280000000c00 */
[----:B------:R2:W0:Y:S04]  /*1090*/  LDS.128 R24, [R12+0x40] ;  /* 0x000040000c187984 */ /* 0x0004280000000c00 */
[----:B------:R2:W-:Y:S04]  /*10a0*/  STL [R1+0x7c], R61 ;  /* 0x00007c3d01007387 */ /* 0x0005e80000100800 */
[----:B------:R2:W-:Y:S04]  /*10b0*/  STL [R1+0x78], R60 ;  /* 0x0000783c01007387 */ /* 0x0005e80000100800 */
[----:B------:R2:W-:Y:S04]  /*10c0*/  STL [R1+0x54], R59 ;  /* 0x0000543b01007387 */ /* 0x0005e80000100800 */
[----:B------:R2:W-:Y:S04]  /*10d0*/  STL [R1+0x50], R55 ;  /* 0x0000503701007387 */ /* 0x0005e80000100800 */
[----:B------:R2:W-:Y:S04]  /*10e0*/  STL [R1+0x20], RZ ;  /* 0x000020ff01007387 */ /* 0x0005e80000100800 */
[----:B------:R2:W-:Y:S04]  /*10f0*/  STL [R1+0x1c], RZ ;  /* 0x00001cff01007387 */ /* 0x0005e80000100800 */
[----:B------:R2:W-:Y:S04]  /*1100*/  STL [R1+0x18], RZ ;  /* 0x000018ff01007387 */ /* 0x0005e80000100800 */
[----:B------:R2:W-:Y:S04]  /*1110*/  STL [R1+0x14], RZ ;  /* 0x000014ff01007387 */ /* 0x0005e80000100800 */
[----:B------:R2:W-:Y:S04]  /*1120*/  STL [R1+0x10], RZ ;  /* 0x000010ff01007387 */ /* 0x0005e80000100800 */
[----:B------:R2:W-:Y:S04]  /*1130*/  STL [R1+0xc], RZ ;  /* 0x00000cff01007387 */ /* 0x0005e80000100800 */
[----:B------:R2:W-:Y:S04]  /*1140*/  STL [R1+0x8], RZ ;  /* 0x000008ff01007387 */ /* 0x0005e80000100800 */
[----:B------:R2:W-:Y:S04]  /*1150*/  STL [R1+0x4], RZ ;  /* 0x000004ff01007387 */ /* 0x0005e80000100800 */
[----:B------:R2:W-:Y:S01]  /*1160*/  STL [R1], RZ ;  /* 0x000000ff01007387 */ /* 0x0005e20000100800 */
[----:B------:R-:W-:Y:S01]  /*1170*/  UIADD3 UR14, UP0, UPT, UR4, 0xa400, URZ ;  /* 0x0000a400040e7890 */ /* 0x000fe2000ff1e0ff */
[----:B------:R-:W-:Y:S01]  /*1180*/  ISETP.GE.AND P0, PT, R58, RZ, PT ;  /* 0x000000ff3a00720c */ /* 0x000fe20003f06270 */
[----:B------:R-:W-:-:S02]  /*1190*/  UIADD3 UR4, UP1, UPT, UR4, 0xa800, URZ ;  /* 0x0000a80004047890 */ /* 0x000fc4000ff3e0ff */
[----:B------:R-:W-:Y:S02]  /*11a0*/  UIADD3.X UR15, UPT, UPT, URZ, UR5, URZ, UP0, !UPT ;  /* 0x00000005ff0f7290 */ /* 0x000fe400087fe4ff */
[----:B------:R-:W-:Y:S01]  /*11b0*/  UIADD3.X UR5, UPT, UPT, URZ, UR5, URZ, UP1, !UPT ;  /* 0x00000005ff057290 */ /* 0x000fe20008ffe4ff */
[----:B------:R-:W-:Y:S01]  /*11c0*/  BSSY.RECONVERGENT B0, `(.L_x_0) ;  /* 0x0000036000007945 */ /* 0x000fe20003800200 */
[----:B------:R-:W-:Y:S01]  /*11d0*/  UMOV UR9, UR10 ;  /* 0x0000000a00097c82 */ /* 0x000fe20008000000 */
[----:B------:R-:W-:Y:S02]  /*11e0*/  HFMA2 R10, -RZ, RZ, 0, 0 ;  /* 0x00000000ff0a7431 */ /* 0x000fe400000001ff */
[----:B------:R-:W-:Y:S02]  /*11f0*/  UMOV UR10, UR14 ;  /* 0x0000000e000a7c82 */ /* 0x000fe40008000000 */
[----:B------:R-:W-:Y:S01]  /*1200*/  UMOV UR11, UR4 ;  /* 0x00000004000b7c82 */ /* 0x000fe20008000000 */
[----:B------:R-:W-:-:S02]  /*1210*/  CS2R R8, SRZ ;  /* 0x0000000000087805 */ /* 0x000fc4000001ff00 */
[----:B------:R-:W-:Y:S02]  /*1220*/  CS2R R6, SRZ ;  /* 0x0000000000067805 */ /* 0x000fe4000001ff00 */
[----:B------:R-:W-:Y:S02]  /*1230*/  CS2R R124, SRZ ;  /* 0x00000000007c7805 */ /* 0x000fe4000001ff00 */
[----:B------:R-:W-:Y:S02]  /*1240*/  CS2R R122, SRZ ;  /* 0x00000000007a7805 */ /* 0x000fe4000001ff00 */
[----:B------:R-:W-:Y:S02]  /*1250*/  CS2R R120, SRZ ;  /* 0x0000000000787805 */ /* 0x000fe4000001ff00 */
[----:B------:R-:W-:Y:S02]  /*1260*/  CS2R R118, SRZ ;  /* 0x0000000000767805 */ /* 0x000fe4000001ff00 */
        /* <DEDUP_REMOVED lines=16> */
[----:B------:R-:W-:Y:S02]  /*1370*/  ISETP.GE.AND P2, PT, R57, RZ, PT ;  /* 0x000000ff3900720c */ /* 0x000fe40003f46270 */
[----:B------:R-:W-:Y:S01]  /*1380*/  MOV R81, RZ ;  /* 0x000000ff00517202 */ /* 0x000fe20000000f00 */
[----:B01234-:R-:W-:Y:S10]  /*1390*/  @!P0 BRA `(.L_x_1) ;  /* 0x0000000000608947 */ /* 0x01fff40003800000 */
[C---:B-----5:R-:W-:Y:S02]  /*13a0*/  ISETP.NE.AND P0, PT, R20.reuse, -0x1, PT ;  /* 0xffffffff1400780c */ /* 0x060fe40003f05270 */
[C---:B------:R-:W-:Y:S02]  /*13b0*/  ISETP.NE.AND P1, PT, R19.reuse, -0x1, PT ;  /* 0xffffffff1300780c */ /* 0x040fe40003f25270 */
[----:B------:R-:W-:Y:S02]  /*13c0*/  ISETP.GT.OR P0, PT, R20, RZ, !P0 ;  /* 0x000000ff1400720c */ /* 0x000fe40004704670 */
[----:B------:R-:W-:Y:S02]  /*13d0*/  ISETP.GT.OR P1, PT, R19, RZ, !P1 ;  /* 0x000000ff1300720c */ /* 0x000fe40004f24670 */
[----:B------:R-:W-:-:S04]  /*13e0*/  ISETP.LT.OR P0, PT, R56, RZ, P0 ;  /* 0x000000ff3800720c */ /* 0x000fc80000701670 */
[----:B------:R-:W-:-:S13]  /*13f0*/  PLOP3.LUT P0, PT, P0, P1, PT, 0xf8, 0x8f ;  /* 0x00000000008f781c */ /* 0x000fda0000703f70 */
[----:B------:R-:W-:Y:S05]  /*1400*/  @P0 BRA `(.L_x_1) ;  /* 0x0000000000440947 */ /* 0x000fea0003800000 */
[----:B------:R-:W0:Y:S01]  /*1410*/  LDCU UR4, c[0x0][0x384] ;  /* 0x00007080ff0477ac */ /* 0x000e220008000800 */
[----:B------:R-:W1:Y:S01]  /*1420*/  LDC.64 R2, c[0x0][0x390] ;  /* 0x0000e400ff027b82 */ /* 0x000e620000000a00 */
[----:B------:R-:W2:Y:S07]  /*1430*/  LDCU UR5, c[0x0][0x388] ;  /* 0x00007100ff0577ac */ /* 0x000eae0008000800 */
[----:B------:R-:W3:Y:S01]  /*1440*/  LDC.64 R4, c[0x0][0x398] ;  /* 0x0000e600ff047b82 */ /* 0x000ee20000000a00 */
[----:B0-----:R-:W-:-:S02]  /*1450*/  IADD3 R10, PT, PT, R58, -UR4, RZ ;  /* 0x800000043a0a7c10 */ /* 0x001fc4000fffe0ff */
[----:B------:R-:W-:Y:S02]  /*1460*/  IADD3 R0, PT, PT, -R20, UR4, RZ ;  /* 0x0000000414007c10 */ /* 0x000fe4000fffe1ff */
[----:B--2---:R-:W-:Y:S02]  /*1470*/  IADD3 R49, PT, PT, R56, -UR5, RZ ;  /* 0x8000000538317c10 */ /* 0x004fe4000fffe0ff */
[----:B------:R-:W-:-:S03]  /*1480*/  IADD3 R9, PT, PT, -R19, UR5, RZ ;  /* 0x0000000513097c10 */ /* 0x000fc6000fffe1ff */
[----:B------:R-:W-:Y:S02]  /*1490*/  IMAD R49, R10, UR22, R49 ;  /* 0x000000160a317c24 */ /* 0x000fe4000f8e0231 */
[----:B------:R-:W-:Y:S02]  /*14a0*/  IMAD R9, R0, UR22, R9 ;  /* 0x0000001600097c24 */ /* 0x000fe4000f8e0209 */
[----:B------:R-:W-:Y:S02]  /*14b0*/  IMAD R0, R49, UR16, R56 ;  /* 0x0000001031007c24 */ /* 0x000fe4000f8e0238 */
[----:B------:R-:W-:-:S04]  /*14c0*/  IMAD R9, R9, UR22, R58 ;  /* 0x0000001609097c24 */ /* 0x000fc8000f8e023a */
[----:B------:R-:W-:-:S04]  /*14d0*/  IMAD R9, R9, UR22, R0 ;  /* 0x0000001609097c24 */ /* 0x000fc8000f8e0200 */
[----:B-1----:R-:W-:-:S04]  /*14e0*/  IMAD.WIDE R2, R9, 0x4, R2 ;  /* 0x0000000409027825 */ /* 0x002fc800078e0202 */
[----:B---3--:R-:W-:Y:S01]  /*14f0*/  IMAD.WIDE R4, R9, 0x4, R4 ;  /* 0x0000000409047825 */ /* 0x008fe200078e0204 */
[----:B------:R0:W5:Y:S04]  /*1500*/  LDG.E R10, desc[UR18][R2.64] ;  /* 0x00000012020a7981 */ /* 0x000168000c1e1900 */
[----:B------:R0:W5:Y:S02]  /*1510*/  LDG.E R9, desc[UR18][R4.64] ;  /* 0x0000001204097981 */ /* 0x000164000c1e1900 */
.L_x_1:
[----:B------:R-:W-:Y:S05]  /*1520*/  BSYNC.RECONVERGENT B0 ;  /* 0x0000000000007941 */ /* 0x000fea0003800200 */
.L_x_0:
[----:B------:R-:W-:Y:S04]  /*1530*/  BSSY.RECONVERGENT B0, `(.L_x_2) ;  /* 0x000001a000007945 */ /* 0x000fe80003800200 */
[----:B------:R-:W-:Y:S05]  /*1540*/  @!P2 BRA `(.L_x_3) ;  /* 0x000000000060a947 */ /* 0x000fea0003800000 */
[C---:B-----5:R-:W-:Y:S02]  /*1550*/  ISETP.NE.AND P0, PT, R20.reuse, -0x1, PT ;  /* 0xffffffff1400780c */ /* 0x060fe40003f05270 */
[C---:B------:R-:W-:Y:S02]  /*1560*/  ISETP.NE.AND P1, PT, R19.reuse, -0x1, PT ;  /* 0xffffffff1300780c */ /* 0x040fe40003f25270 */
[----:B------:R-:W-:Y:S02]  /*1570*/  ISETP.GT.OR P0, PT, R20, RZ, !P0 ;  /* 0x000000ff1400720c */ /* 0x000fe40004704670 */
[----:B------:R-:W-:Y:S02]  /*1580*/  ISETP.GT.OR P1, PT, R19, RZ, !P1 ;  /* 0x000000ff1300720c */ /* 0x000fe40004f24670 */
[----:B------:R-:W-:-:S04]  /*1590*/  ISETP.LT.OR P0, PT, R23, RZ, P0 ;  /* 0x000000ff1700720c */ /* 0x000fc80000701670 */
[----:B------:R-:W-:-:S13]  /*15a0*/  PLOP3.LUT P0, PT, P0, P1, PT, 0xf8, 0x8f ;  /* 0x00000000008f781c */ /* 0x000fda0000703f70 */
[----:B------:R-:W-:Y:S05]  /*15b0*/  @P0 BRA `(.L_x_3) ;  /* 0x0000000000440947 */ /* 0x000fea0003800000 */
[----:B------:R-:W1:Y:S01]  /*15c0*/  LDCU UR4, c[0x0][0x384] ;  /* 0x00007080ff0477ac */ /* 0x000e620008000800 */
[----:B0-----:R-:W0:Y:S01]  /*15d0*/  LDC.64 R2, c[0x0][0x390] ;  /* 0x0000e400ff027b82 */ /* 0x001e220000000a00 */
[----:B------:R-:W2:Y:S07]  /*15e0*/  LDCU UR5, c[0x0][0x388] ;  /* 0x00007100ff0577ac */ /* 0x000eae0008000800 */
[----:B------:R-:W3:Y:S01]  /*15f0*/  LDC.64 R4, c[0x0][0x398] ;  /* 0x0000e600ff047b82 */ /* 0x000ee20000000a00 */
[----:B-1----:R-:W-:-:S02]  /*1600*/  IADD3 R0, PT, PT, R57, -UR4, RZ ;  /* 0x8000000439007c10 */ /* 0x002fc4000fffe0ff */
        /* <DEDUP_REMOVED lines=8> */
[----:B0-----:R-:W-:-:S04]  /*1690*/  IMAD.WIDE R2, R7, 0x4, R2 ;  /* 0x0000000407027825 */ /* 0x001fc800078e0202 */
[----:B---3--:R-:W-:Y:S01]  /*16a0*/  IMAD.WIDE R4, R7, 0x4, R4 ;  /* 0x0000000407047825 */ /* 0x008fe200078e0204 */
[----:B------:R1:W5:Y:S04]  /*16b0*/  LDG.E R8, desc[UR18][R2.64] ;  /* 0x0000001202087981 */ /* 0x000368000c1e1900 */
[----:B------:R1:W5:Y:S02]  /*16c0*/  LDG.E R7, desc[UR18][R4.64] ;  /* 0x0000001204077981 */ /* 0x000364000c1e1900 */
.L_x_3:
[----:B------:R-:W-:Y:S05]  /*16d0*/  BSYNC.RECONVERGENT B0 ;  /* 0x0000000000007941 */ /* 0x000fea0003800200 */
.L_x_2:
[----:B------:R-:W-:Y:S01]  /*16e0*/  BAR.SYNC.DEFER_BLOCKING 0x0 ;  /* 0x0000000000007b1d */ /* 0x000fe20000010000 */
[----:B------:R-:W-:Y:S01]  /*16f0*/  UISETP.GE.U32.AND UP0, UPT, UR21, 0x10, UPT ;  /* 0x000000101500788c */ /* 0x000fe2000bf06070 */
[----:B------:R-:W-:Y:S01]  /*1700*/  HFMA2 R80, -RZ, RZ, 0, 0 ;  /* 0x00000000ff507431 */ /* 0x000fe200000001ff */
[----:B------:R-:W-:Y:S01]  /*1710*/  CS2R R78, SRZ ;  /* 0x00000000004e7805 */ /* 0x000fe2000001ff00 */
[----:B------:R-:W-:Y:S01]  /*1720*/  HFMA2 R59, -RZ, RZ, 0, 0 ;  /* 0x00000000ff3b7431 */ /* 0x000fe200000001ff */
[----:B------:R-:W-:Y:S02]  /*1730*/  CS2R R64, SRZ ;  /* 0x0000000000407805 */ /* 0x000fe4000001ff00 */
[----:B------:R-:W-:Y:S02]  /*1740*/  CS2R R62, SRZ ;  /* 0x00000000003e7805 */ /* 0x000fe4000001ff00 */
[----:B------:R-:W-:Y:S02]  /*1750*/  CS2R R60, SRZ ;  /* 0x00000000003c7805 */ /* 0x000fe4000001ff00 */
[----:B01----:R-:W-:-:S02]  /*1760*/  CS2R R4, SRZ ;  /* 0x0000000000047805 */ /* 0x003fc4000001ff00 */
[----:B------:R-:W-:Y:S01]  /*1770*/  MOV R3, RZ ;  /* 0x000000ff00037202 */ /* 0x000fe20000000f00 */
[----:B------:R-:W-:Y:S01]  /*1780*/  UMOV UR13, UR12 ;  /* 0x0000000c000d7c82 */ /* 0x000fe20008000000 */
[----:B------:R-:W-:Y:S01]  /*1790*/  UMOV UR5, URZ ;  /* 0x000000ff00057c82 */ /* 0x000fe20008000000 */
[----:B------:R-:W-:Y:S01]  /*17a0*/  UMOV UR4, URZ ;  /* 0x000000ff00047c82 */ /* 0x000fe20008000000 */
[----:B------:R-:W-:Y:S01]  /*17b0*/  UMOV UR6, URZ ;  /* 0x000000ff00067c82 */ /* 0x000fe20008000000 */
[----:B------:R-:W-:Y:S05]  /*17c0*/  BRA.U !UP0, `(.L_x_4) ;  /* 0x000000f908a87547 */ /* 0x000fea000b800000 */
[----:B------:R-:W0:Y:S01]  /*17d0*/  LDCU UR4, c[0x0][0x384] ;  /* 0x00007080ff0477ac */ /* 0x000e220008000800 */
[----:B------:R-:W-:Y:S02]  /*17e0*/  MOV R51, UR24 ;  /* 0x0000001800337c02 */ /* 0x000fe40008000f00 */
[----:B------:R-:W-:Y:S01]  /*17f0*/  MOV R48, R40 ;  /* 0x0000002800307202 */ /* 0x000fe20000000f00 */
[----:B------:R-:W1:Y:S01]  /*1800*/  LDCU UR5, c[0x0][0x388] ;  /* 0x00007100ff0577ac */ /* 0x000e620008000800 */
[----:B------:R-:W-:Y:S02]  /*1810*/  MOV R50, R42 ;  /* 0x0000002a00327202 */ /* 0x000fe40000000f00 */
[----:B------:R-:W-:Y:S01]  /*1820*/  MOV R6, RZ ;  /* 0x000000ff00067202 */ /* 0x000fe20000000f00 */
[----:B------:R-:W-:Y:S01]  /*1830*/  UIMAD UR7, UR24, UR7, URZ ;  /* 0x00000007180772a4 */ /* 0x000fe2000f8e02ff */
[----:B------:R-:W2:Y:S01]  /*1840*/  LDCU UR27, c[0x0][0x388] ;  /* 0x00007100ff1b77ac */ /* 0x000ea20008000800 */
[----:B------:R-:W3:Y:S01]  /*1850*/  LDCU UR26, c[0x0][0x3e0] ;  /* 0x00007c00ff1a77ac */ /* 0x000ee20008000800 */
[----:B0-----:R-:W-:Y:S01]  /*1860*/  IADD3 R2, PT, PT, R58, -UR4, RZ ;  /* 0x800000043a027c10 */ /* 0x001fe2000fffe0ff */
[----:B------:R-:W0:Y:S01]  /*1870*/  LDCU UR21, c[0x0][0x41c] ;  /* 0x00008380ff1577ac */ /* 0x000e220008000800 */
[----:B------:R-:W-:-:S02]  /*1880*/  IADD3 R0, PT, PT, R57, -UR4, RZ ;  /* 0x8000000439007c10 */ /* 0x000fc4000fffe0ff */
[----:B-1----:R-:W-:Y:S01]  /*1890*/  IADD3 R49, PT, PT, R56, -UR5, RZ ;  /* 0x8000000538317c10 */ /* 0x002fe2000fffe0ff */
[----:B------:R-:W1:Y:S04]  /*18a0*/  LDCU UR8, c[0x0][0x410] ;  /* 0x00008200ff0877ac */ /* 0x000e680008000800 */
[----:B------:R-:W-:Y:S01]  /*18b0*/  IMAD R2, R2, UR22, R49 ;  /* 0x0000001602027c24 */ /* 0x000fe2000f8e0231 */
[----:B------:R-:W-:Y:S01]  /*18c0*/  IADD3 R49, PT, PT, R23, -UR5, RZ ;  /* 0x8000000517317c10 */ /* 0x000fe2000fffe0ff */
[----:B------:R-:W4:Y:S02]  /*18d0*/  LDCU UR25, c[0x0][0x418] ;  /* 0x00008300ff1977ac */ /* 0x000f240008000800 */
[----:B------:R-:W-:Y:S02]  /*18e0*/  IMAD R2, R2, UR16, RZ ;  /* 0x0000001002027c24 */ /* 0x000fe4000f8e02ff */
[----:B------:R-:W-:Y:S01]  /*18f0*/  IMAD R0, R0, UR22, R49 ;  /* 0x0000001600007c24 */ /* 0x000fe2000f8e0231 */
[----:B------:R-:W-:Y:S01]  /*1900*/  MOV R49, UR7 ;  /* 0x0000000700317c02 */ /* 0x000fe20008000f00 */
[----:B------:R-:W0:Y:S02]  /*1910*/  LDCU UR7, c[0x0][0x414] ;  /* 0x00008280ff0777ac */ /* 0x000e240008000800 */
[----:B------:R-:W-:-:S02]  /*1920*/  IMAD R0, R0, UR16, RZ ;  /* 0x0000001000007c24 */ /* 0x000fc4000f8e02ff */
[C---:B------:R-:W-:Y:S01]  /*1930*/  IMAD.WIDE.U32 R44, R49.reuse, 0x4, R44 ;  /* 0x00000004312c7825 */ /* 0x040fe200078e002c */
[----:B------:R-:W0:Y:S03]  /*1940*/  LDCU UR15, c[0x0][0x420] ;  /* 0x00008400ff0f77ac */ /* 0x000e260008000800 */
[----:B------:R-:W-:Y:S01]  /*1950*/  IMAD.WIDE.U32 R46, R49, 0x4, R46 ;  /* 0x00000004312e7825 */ /* 0x000fe200078e002e */
[----:B------:R-:W-:Y:S01]  /*1960*/  MOV R49, R41 ;  /* 0x0000002900317202 */ /* 0x000fe20000000f00 */
[----:B------:R-:W0:Y:S01]  /*1970*/  LDCU.64 UR22, c[0x0][0x380] ;  /* 0x00007000ff1677ac */ /* 0x000e220008000a00 */
[----:B------:R-:W-:Y:S02]  /*1980*/  MOV R41, UR24 ;  /* 0x0000001800297c02 */ /* 0x000fe40008000f00 */
[----:B------:R-:W-:Y:S01]  /*1990*/  MOV R42, R45 ;  /* 0x0000002d002a7202 */ /* 0x000fe20000000f00 */
[----:B------:R-:W-:Y:S01]  /*19a0*/  IMAD.WIDE.U32 R48, R51, 0x4, R48 ;  /* 0x0000000433307825 */ /* 0x000fe200078e0030 */
[----:B------:R-:W-:Y:S01]  /*19b0*/  MOV R51, R43 ;  /* 0x0000002b00337202 */ /* 0x000fe20000000f00 */
[----:B------:R-:W-:Y:S01]  /*19c0*/  UMOV UR6, URZ ;  /* 0x000000ff00067c82 */ /* 0x000fe20008000000 */
[----:B------:R-:W-:Y:S01]  /*19d0*/  MOV R40, R46 ;  /* 0x0000002e00287202 */ /* 0x000fe20000000f00 */
[----:B------:R-:W-:Y:S01]  /*19e0*/  UISETP.NE.AND UP1, UPT, UR24, URZ, UPT ;  /* 0x000000ff1800728c */ /* 0x000fe2000bf25270 */
[----:B------:R0:W-:Y:S01]  /*19f0*/  STL [R1+0x44], R48 ;  /* 0x0000443001007387 */ /* 0x0001e20000100800 */
[----:B------:R-:W-:Y:S01]  /*1a00*/  IMAD.WIDE.U32 R50, R41, 0x4, R50 ;  /* 0x0000000429327825 */ /* 0x000fe200078e0032 */
[----:B------:R-:W-:Y:S01]  /*1a10*/  MOV R41, R44 ;  /* 0x0000002c00297202 */ /* 0x000fe20000000f00 */
[----:B------:R-:W-:Y:S01]  /*1a20*/  UMOV UR4, URZ ;  /* 0x000000ff00047c82 */ /* 0x000fe20008000000 */
[----:B------:R0:W-:Y:S01]  /*1a30*/  STL [R1+0x40], R49 ;  /* 0x0000403101007387 */ /* 0x0001e20000100800 */
[----:B------:R-:W-:Y:S01]  /*1a40*/  MOV R43, R47 ;  /* 0x0000002f002b7202 */ /* 0x000fe20000000f00 */
[----:B------:R-:W-:-:S02]  /*1a50*/  UMOV UR5, URZ ;  /* 0x000000ff00057c82 */ /* 0x000fc40008000000 */
[----:B------:R0:W-:Y:S04]  /*1a60*/  STL [R1+0x4c], R50 ;  /* 0x00004c3201007387 */ /* 0x0001e80000100800 */
[----:B-1234-:R0:W-:Y:S02]  /*1a70*/  STL [R1+0x48], R51 ;  /* 0x0000483301007387 */ /* 0x01e1e40000100800 */
.L_x_63:
[----:B--2---:R-:W2:Y:S04]  /*1a80*/  LDL.LU R47, [R1+0x78] ;  /* 0x00007800012f7983 */ /* 0x004ea80000300800 */
[----:B------:R-:W3:Y:S04]  /*1a90*/  LDL.LU R46, [R1+0x7c] ;  /* 0x00007c00012e7983 */ /* 0x000ee80000300800 */
[----:B------:R-:W4:Y:S04]  /*1aa0*/  LDL.LU R45, [R1+0x54] ;  /* 0x00005400012d7983 */ /* 0x000f280000300800 */
[----:B------:R-:W4:Y:S01]  /*1ab0*/  LDL.LU R44, [R1+0x50] ;  /* 0x00005000012c7983 */ /* 0x000f220000300800 */
[----:B0-----:R-:W-:Y:S01]  /*1ac0*/  MOV R50, R41 ;  /* 0x0000002900327202 */ /* 0x001fe20000000f00 */
[----:B------:R-:W-:Y:S01]  /*1ad0*/  UISETP.LT.U32.OR UP0, UPT, UR13, UR12, UP1 ;  /* 0x0000000c0d00728c */ /* 0x000fe20008f01470 */
[----:B------:R-:W-:-:S02]  /*1ae0*/  MOV R51, R42 ;  /* 0x0000002a00337202 */ /* 0x000fc40000000f00 */
[----:B------:R-:W-:Y:S02]  /*1af0*/  MOV R52, R40 ;  /* 0x0000002800347202 */ /* 0x000fe40000000f00 */
[----:B------:R-:W-:Y:S02]  /*1b00*/  MOV R53, R43 ;  /* 0x0000002b00357202 */ /* 0x000fe40000000f00 */
[----:B--2---:R-:W-:Y:S02]  /*1b10*/  LOP3.LUT R47, R47, 0x2000, RZ, 0x3c, !PT ;  /* 0x000020002f2f7812 */ /* 0x004fe400078e3cff */
[----:B---3--:R-:W-:-:S03]  /*1b20*/  LOP3.LUT R46, R46, 0x2000, RZ, 0x3c, !PT ;  /* 0x000020002e2e7812 */ /* 0x008fc600078e3cff */
[----:B------:R0:W-:Y:S01]  /*1b30*/  STL [R1+0x78], R47 ;  /* 0x0000782f01007387 */ /* 0x0001e20000100800 */
[----:B----4-:R-:W-:-:S03]  /*1b40*/  LOP3.LUT R45, R45, 0x800, RZ, 0x3c, !PT ;  /* 0x000008002d2d7812 */ /* 0x010fc600078e3cff */
[----:B------:R0:W-:Y:S01]  /*1b50*/  STL [R1+0x7c], R46 ;  /* 0x00007c2e01007387 */ /* 0x0001e20000100800 */
[----:B------:R-:W-:-:S03]  /*1b60*/  LOP3.LUT R44, R44, 0x800, RZ, 0x3c, !PT ;  /* 0x000008002c2c7812 */ /* 0x000fc600078e3cff */
[----:B------:R0:W-:Y:S04]  /*1b70*/  STL [R1+0x54], R45 ;  /* 0x0000542d01007387 */ /* 0x0001e80000100800 */
[----:B------:R0:W-:Y:S04]  /*1b80*/  STL.64 [R1+0x38], R50 ;  /* 0x0000383201007387 */ /* 0x0001e80000100a00 */
[----:B------:R0:W-:Y:S04]  /*1b90*/  STL [R1+0x50], R44 ;  /* 0x0000502c01007387 */ /* 0x0001e80000100800 */
[----:B------:R0:W-:Y:S01]  /*1ba0*/  STL.64 [R1+0x30], R52 ;  /* 0x0000303401007387 */ /* 0x0001e20000100a00 */
[----:B-1---5:R-:W-:Y:S05]  /*1bb0*/  BRA.U !UP0, `(.L_x_5) ;  /* 0x0000000508e47547 */ /* 0x022fea000b800000 */
[----:B------:R-:W-:-:S09]  /*1bc0*/  UISETP.NE.AND UP0, UPT, UR4, UR5, UPT ;  /* 0x000000050400728c */ /* 0x000fd2000bf05270 */
[----:B------:R-:W-:Y:S05]  /*1bd0*/  BRA.U UP0, `(.L_x_6) ;  /* 0x0000000500d87547 */ /* 0x000fea000b800000 */
[----:B------:R-:W-:Y:S01]  /*1be0*/  ULEA UR5, UR6, UR9, 0x2 ;  /* 0x0000000906057291 */ /* 0x000fe2000f8e10ff */
[----:B-----5:R-:W1:Y:S01]  /*1bf0*/  LDC.64 R16, c[0x0][0x398] ;  /* 0x0000e600ff107b82 */ /* 0x020e620000000a00 */
[----:B------:R-:W-:-:S07]  /*1c00*/  HFMA2 R18, -RZ, RZ, 0, 0 ;  /* 0x00000000ff127431 */ /* 0x000fce00000001ff */
[----:B------:R-:W2:Y:S01]  /*1c10*/  LDS R42, [UR5] ;  /* 0x00000005ff2a7984 */ /* 0x000ea20008000800 */
[----:B------:R-:W-:Y:S02]  /*1c20*/  ULEA UR5, UR6, UR10, 0x2 ;  /* 0x0000000a06057291 */ /* 0x000fe4000f8e10ff */
[----:B------:R-:W-:-:S04]  /*1c30*/  UIADD3 UR6, UPT, UPT, UR6, 0x1, URZ ;  /* 0x0000000106067890 */ /* 0x000fc8000fffe0ff */
[----:B------:R-:W-:-:S03]  /*1c40*/  UISETP.GE.AND UP0, UPT, UR6, UR26, UPT ;  /* 0x0000001a0600728c */ /* 0x000fc6000bf06270 */
[----:B------:R-:W3:Y:S03]  /*1c50*/  LDS R43, [UR5] ;  /* 0x00000005ff2b7984 */ /* 0x000ee60008000800 */
[----:B------:R-:W-:-:S05]  /*1c60*/  PLOP3.LUT P2, PT, PT, PT, UP0, 0x80, 0x8 ;  /* 0x000000000008781c */ /* 0x000fca0003f4f008 */
[----:B------:R-:W-:Y:S01]  /*1c70*/  @!UP0 ULEA UR5, UR6, UR11, 0x2 ;  /* 0x0000000b06058291 */ /* 0x000fe2000f8e10ff */
[----:B--2---:R-:W-:-:S04]  /*1c80*/  ISETP.GE.AND P0, PT, R42, R22, PT ;  /* 0x000000162a00720c */ /* 0x004fc80003f06270 */
[----:B------:R-:W-:-:S04]  /*1c90*/  ISETP.LT.OR P1, PT, R58, R42, !P0 ;  /* 0x0000002a3a00720c */ /* 0x000fc80004721670 */
[----:B------:R-:W-:-:S04]  /*1ca0*/  ISETP.EQ.OR P1, PT, R58, -0x1, P1 ;  /* 0xffffffff3a00780c */ /* 0x000fc80000f22670 */
[----:B------:R-:W-:-:S04]  /*1cb0*/  ISETP.EQ.OR P1, PT, R22, -0x1, P1 ;  /* 0xffffffff1600780c */ /* 0x000fc80000f22670 */
[----:B---3--:R-:W-:-:S04]  /*1cc0*/  ISETP.LT.OR P1, PT, R56, R43, P1 ;  /* 0x0000002b3800720c */ /* 0x008fc80000f21670 */
[----:B------:R-:W-:-:S04]  /*1cd0*/  ISETP.LT.OR P1, PT, R43, R21, P1 ;  /* 0x000000152b00720c */ /* 0x000fc80000f21670 */
[----:B------:R-:W-:-:S04]  /*1ce0*/  ISETP.EQ.OR P1, PT, R56, -0x1, P1 ;  /* 0xffffffff3800780c */ /* 0x000fc80000f22670 */
[----:B------:R-:W-:-:S13]  /*1cf0*/  ISETP.EQ.OR P1, PT, R21, -0x1, P1 ;  /* 0xffffffff1500780c */ /* 0x000fda0000f22670 */
[----:B------:R-:W2:Y:S01]  /*1d00*/  @!P1 LDC R7, c[0x0][0x388] ;  /* 0x0000e200ff079b82 */ /* 0x000ea20000000800 */
[----:B------:R-:W-:-:S07]  /*1d10*/  @!P1 IADD3 R10, PT, PT, R56, R2, -R43 ;  /* 0x00000002380a9210 */ /* 0x000fce0007ffe82b */
[----:B------:R-:W3:Y:S01]  /*1d20*/  @!P1 LDC.64 R8, c[0x0][0x380] ;  /* 0x0000e000ff089b82 */ /* 0x000ee20000000a00 */
[----:B--2---:R-:W-:Y:S02]  /*1d30*/  @!P1 IADD3 R7, PT, PT, -R21, R7, RZ ;  /* 0x0000000715079210 */ /* 0x004fe40007ffe1ff */
[----:B---3--:R-:W-:-:S05]  /*1d40*/  @!P1 IADD3 R9, PT, PT, -R22, R9, RZ ;  /* 0x0000000916099210 */ /* 0x008fca0007ffe1ff */
[----:B------:R-:W-:Y:S01]  /*1d50*/  @!P1 IMAD R7, R9, R8, R7 ;  /* 0x0000000809079224 */ /* 0x000fe200078e0207 */
[----:B------:R-:W-:-:S05]  /*1d60*/  @!P1 IADD3 R9, PT, PT, -R42, R58, RZ ;  /* 0x0000003a2a099210 */ /* 0x000fca0007ffe1ff */
[----:B------:R-:W-:-:S04]  /*1d70*/  @!P1 IMAD R7, R7, R8, R9 ;  /* 0x0000000807079224 */ /* 0x000fc800078e0209 */
[----:B------:R-:W-:Y:S02]  /*1d80*/  @!P1 IMAD R10, R7, R8, R10 ;  /* 0x00000008070a9224 */ /* 0x000fe400078e020a */
[----:B------:R-:W2:Y:S01]  /*1d90*/  LDC.64 R8, c[0x0][0x390] ;  /* 0x0000e400ff087b82 */ /* 0x000ea20000000a00 */
[----:B------:R-:W3:Y:S07]  /*1da0*/  @!P2 LDS R7, [UR5] ;  /* 0x00000005ff07a984 */ /* 0x000eee0008000800 */
[----:B------:R-:W-:Y:S01]  /*1db0*/  BAR.SYNC.DEFER_BLOCKING 0x0 ;  /* 0x0000000000007b1d */ /* 0x000fe20000010000 */
[----:B------:R-:W-:-:S04]  /*1dc0*/  ISETP.LT.OR P0, PT, R57, R42, !P0 ;  /* 0x0000002a3900720c */ /* 0x000fc80004701670 */
[----:B------:R-:W-:Y:S01]  /*1dd0*/  ISETP.EQ.OR P0, PT, R57, -0x1, P0 ;  /* 0xffffffff3900780c */ /* 0x000fe20000702670 */
[----:B--2---:R-:W-:-:S05]  /*1de0*/  @!P1 IMAD.WIDE R8, R10, 0x4, R8 ;  /* 0x000000040a089825 */ /* 0x004fca00078e0208 */
[----:B------:R1:W5:Y:S01]  /*1df0*/  @!P1 LDG.E R18, desc[UR18][R8.64] ;  /* 0x0000001208129981 */ /* 0x000362000c1e1900 */
[----:B------:R-:W-:Y:S01]  /*1e00*/  ISETP.EQ.OR P0, PT, R22, -0x1, P0 ;  /* 0xffffffff1600780c */ /* 0x000fe20000702670 */
[----:B-1----:R-:W-:Y:S01]  /*1e10*/  @!P1 IMAD.WIDE R8, R10, 0x4, R16 ;  /* 0x000000040a089825 */ /* 0x002fe200078e0210 */
[----:B------:R-:W-:Y:S02]  /*1e20*/  MOV R17, RZ ;  /* 0x000000ff00117202 */ /* 0x000fe40000000f00 */
[----:B------:R-:W-:-:S04]  /*1e30*/  ISETP.LT.OR P0, PT, R23, R43, P0 ;  /* 0x0000002b1700720c */ /* 0x000fc80000701670 */
[----:B------:R1:W5:Y:S01]  /*1e40*/  @!P1 LDG.E R17, desc[UR18][R8.64] ;  /* 0x0000001208119981 */ /* 0x000362000c1e1900 */
[----:B------:R-:W-:Y:S01]  /*1e50*/  ISETP.GE.AND P1, PT, R58, R42, PT ;  /* 0x0000002a3a00720c */ /* 0x000fe20003f26270 */
[----:B------:R-:W-:Y:S01]  /*1e60*/  UMOV UR5, UR4 ;  /* 0x0000000400057c82 */ /* 0x000fe20008000000 */
[----:B------:R-:W-:Y:S01]  /*1e70*/  ISETP.LT.OR P0, PT, R43, R21, P0 ;  /* 0x000000152b00720c */ /* 0x000fe20000701670 */
[----:B------:R-:W-:Y:S01]  /*1e80*/  BSSY.RECONVERGENT B0, `(.L_x_7) ;  /* 0x000001d000007945 */ /* 0x000fe20003800200 */
[----:B---3--:R-:W-:Y:S01]  /*1e90*/  @!P2 R2UR UR5, R7 ;  /* 0x000000000705a2ca */ /* 0x008fe200000e0000 */
[----:B------:R-:W-:Y:S01]  /*1ea0*/  HFMA2 R10, -RZ, RZ, 0, 0 ;  /* 0x00000000ff0a7431 */ /* 0x000fe200000001ff */
[----:B------:R-:W-:Y:S02]  /*1eb0*/  ISETP.EQ.OR P0, PT, R23, -0x1, P0 ;  /* 0xffffffff1700780c */ /* 0x000fe40000702670 */
[----:B-1----:R-:W-:Y:S02]  /*1ec0*/  MOV R9, RZ ;  /* 0x000000ff00097202 */ /* 0x002fe40000000f00 */
[----:B------:R-:W-:-:S03]  /*1ed0*/  ISETP.EQ.OR P0, PT, R21, -0x1, P0 ;  /* 0xffffffff1500780c */ /* 0x000fc60000702670 */
[----:B------:R-:W-:Y:S10]  /*1ee0*/  @!P1 BRA `(.L_x_8) ;  /* 0x0000000000589947 */ /* 0x000ff40003800000 */
[----:B------:R-:W-:Y:S02]  /*1ef0*/  ISETP.NE.AND P1, PT, R58, -0x1, PT ;  /* 0xffffffff3a00780c */ /* 0x000fe40003f25270 */
[----:B------:R-:W-:Y:S02]  /*1f00*/  ISETP.NE.AND P2, PT, R19, -0x1, PT ;  /* 0xffffffff1300780c */ /* 0x000fe40003f45270 */
[----:B------:R-:W-:Y:S02]  /*1f10*/  ISETP.EQ.OR P1, PT, R20, -0x1, !P1 ;  /* 0xffffffff1400780c */ /* 0x000fe40004f22670 */
[----:B------:R-:W-:Y:S02]  /*1f20*/  ISETP.EQ.OR P2, PT, R56, -0x1, !P2 ;  /* 0xffffffff3800780c */ /* 0x000fe40005742670 */
[----:B------:R-:W-:Y:S02]  /*1f30*/  ISETP.LT.OR P1, PT, R42, R20, P1 ;  /* 0x000000142a00720c */ /* 0x000fe40000f21670 */
[----:B------:R-:W-:-:S02]  /*1f40*/  ISETP.LT.OR P2, PT, R43, R19, P2 ;  /* 0x000000132b00720c */ /* 0x000fc40001741670 */
[----:B------:R-:W-:-:S04]  /*1f50*/  ISETP.LT.OR P1, PT, R56, R43, P1 ;  /* 0x0000002b3800720c */ /* 0x000fc80000f21670 */
[----:B------:R-:W-:-:S13]  /*1f60*/  PLOP3.LUT P1, PT, P1, P2, PT, 0xf8, 0x8f ;  /* 0x00000000008f781c */ /* 0x000fda0000f25f70 */
[----:B------:R-:W-:Y:S05]  /*1f70*/  @P1 BRA `(.L_x_8) ;  /* 0x0000000000341947 */ /* 0x000fea0003800000 */
[----:B------:R-:W-:Y:S02]  /*1f80*/  IADD3 R7, PT, PT, -R19, UR27, RZ ;  /* 0x0000001b13077c10 */ /* 0x000fe4000fffe1ff */
[----:B------:R-:W-:-:S05]  /*1f90*/  IADD3 R8, PT, PT, -R20, UR23, RZ ;  /* 0x0000001714087c10 */ /* 0x000fca000fffe1ff */
[----:B------:R-:W-:Y:S01]  /*1fa0*/  IMAD R7, R8, UR22, R7 ;  /* 0x0000001608077c24 */ /* 0x000fe2000f8e0207 */
[----:B------:R-:W-:-:S05]  /*1fb0*/  IADD3 R8, PT, PT, -R42, R58, RZ ;  /* 0x0000003a2a087210 */ /* 0x000fca0007ffe1ff */
[----:B------:R-:W-:Y:S01]  /*1fc0*/  IMAD R7, R7, UR22, R8 ;  /* 0x0000001607077c24 */ /* 0x000fe2000f8e0208 */
[----:B------:R-:W-:-:S05]  /*1fd0*/  IADD3 R8, PT, PT, R56, R2, -R43 ;  /* 0x0000000238087210 */ /* 0x000fca0007ffe82b */
[----:B------:R-:W-:Y:S02]  /*1fe0*/  IMAD R7, R7, UR22, R8 ;  /* 0x0000001607077c24 */ /* 0x000fe4000f8e0208 */
[----:B------:R-:W1:Y:S02]  /*1ff0*/  LDC.64 R8, c[0x0][0x390] ;  /* 0x0000e400ff087b82 */ /* 0x000e640000000a00 */
[----:B-1----:R-:W-:-:S05]  /*2000*/  IMAD.WIDE R8, R7, 0x4, R8 ;  /* 0x0000000407087825 */ /* 0x002fca00078e0208 */
[----:B------:R1:W5:Y:S02]  /*2010*/  LDG.E R10, desc[UR18][R8.64] ;  /* 0x00000012080a7981 */ /* 0x000364000c1e1900 */
[----:B-1----:R-:W1:Y:S02]  /*2020*/  LDC.64 R8, c[0x0][0x398] ;  /* 0x0000e600ff087b82 */ /* 0x002e640000000a00 */
[----:B-1----:R-:W-:-:S06]  /*2030*/  IMAD.WIDE R8, R7, 0x4, R8 ;  /* 0x0000000407087825 */ /* 0x002fcc00078e0208 */
[----:B------:R1:W5:Y:S02]  /*2040*/  LDG.E R9, desc[UR18][R8.64] ;  /* 0x0000001208097981 */ /* 0x000364000c1e1900 */
.L_x_8:
[----:B------:R-:W-:Y:S05]  /*2050*/  BSYNC.RECONVERGENT B0 ;  /* 0x0000000000007941 */ /* 0x000fea0003800200 */
.L_x_7:
[----:B------:R-:W2:Y:S01]  /*2060*/  @!P0 LDC R7, c[0x0][0x388] ;  /* 0x0000e200ff078b82 */ /* 0x000ea20000000800 */
[----:B------:R-:W-:-:S07]  /*2070*/  HFMA2 R16, -RZ, RZ, 0, 0 ;  /* 0x00000000ff107431 */ /* 0x000fce00000001ff */
[----:B------:R-:W1:Y:S08]  /*2080*/  @!P0 LDC.64 R40, c[0x0][0x380] ;  /* 0x0000e000ff288b82 */ /* 0x000e700000000a00 */
[----:B0-----:R-:W0:Y:S01]  /*2090*/  LDC.64 R44, c[0x0][0x390] ;  /* 0x0000e400ff2c7b82 */ /* 0x001e220000000a00 */
[----:B--2---:R-:W-:Y:S02]  /*20a0*/  @!P0 IADD3 R7, PT, PT, -R21, R7, RZ ;  /* 0x0000000715078210 */ /* 0x004fe40007ffe1ff */
[----:B-1----:R-:W-:-:S05]  /*20b0*/  @!P0 IADD3 R8, PT, PT, -R22, R41, RZ ;  /* 0x0000002916088210 */ /* 0x002fca0007ffe1ff */
[----:B------:R-:W-:Y:S01]  /*20c0*/  @!P0 IMAD R7, R8, R40, R7 ;  /* 0x0000002808078224 */ /* 0x000fe200078e0207 */
[----:B------:R-:W-:-:S05]  /*20d0*/  @!P0 IADD3 R8, PT, PT, -R42, R57, RZ ;  /* 0x000000392a088210 */ /* 0x000fca0007ffe1ff */
[----:B------:R-:W-:Y:S01]  /*20e0*/  @!P0 IMAD R7, R7, R40, R8 ;  /* 0x0000002807078224 */ /* 0x000fe200078e0208 */
[----:B------:R-:W-:-:S05]  /*20f0*/  @!P0 IADD3 R8, PT, PT, R23, R0, -R43 ;  /* 0x0000000017088210 */ /* 0x000fca0007ffe82b */
[----:B------:R-:W-:-:S04]  /*2100*/  @!P0 IMAD R7, R7, R40, R8 ;  /* 0x0000002807078224 */ /* 0x000fc800078e0208 */
[----:B0-----:R-:W-:-:S05]  /*2110*/  @!P0 IMAD.WIDE R40, R7, 0x4, R44 ;  /* 0x0000000407288825 */ /* 0x001fca00078e022c */
[----:B------:R0:W5:Y:S01]  /*2120*/  @!P0 LDG.E R16, desc[UR18][R40.64] ;  /* 0x0000001228108981 */ /* 0x000162000c1e1900 */
[----:B------:R-:W-:Y:S01]  /*2130*/  MOV R15, RZ ;  /* 0x000000ff000f7202 */ /* 0x000fe20000000f00 */
[----:B0-----:R-:W0:Y:S01]  /*2140*/  LDC.64 R40, c[0x0][0x398] ;  /* 0x0000e600ff287b82 */ /* 0x001e220000000a00 */
[----:B------:R-:W-:Y:S01]  /*2150*/  BSSY.RECONVERGENT B0, `(.L_x_9) ;  /* 0x000001d000007945 */ /* 0x000fe20003800200 */
[----:B------:R-:W-:Y:S02]  /*2160*/  HFMA2 R8, -RZ, RZ, 0, 0 ;  /* 0x00000000ff087431 */ /* 0x000fe400000001ff */
[----:B0-----:R-:W-:-:S05]  /*2170*/  @!P0 IMAD.WIDE R40, R7, 0x4, R40 ;  /* 0x0000000407288825 */ /* 0x001fca00078e0228 */
[----:B------:R0:W5:Y:S01]  /*2180*/  @!P0 LDG.E R15, desc[UR18][R40.64] ;  /* 0x00000012280f8981 */ /* 0x000162000c1e1900 */
[----:B------:R-:W-:Y:S02]  /*2190*/  ISETP.GE.AND P0, PT, R57, R42, PT ;  /* 0x0000002a3900720c */ /* 0x000fe40003f06270 */
[----:B------:R-:W-:-:S11]  /*21a0*/  MOV R7, RZ ;  /* 0x000000ff00077202 */ /* 0x000fd60000000f00 */
[----:B0-----:R-:W-:Y:S05]  /*21b0*/  @!P0 BRA `(.L_x_10) ;  /* 0x0000000000588947 */ /* 0x001fea0003800000 */
        /* <DEDUP_REMOVED lines=9> */
[----:B------:R-:W0:Y:S01]  /*2250*/  LDC.64 R40, c[0x0][0x390] ;  /* 0x0000e400ff287b82 */ /* 0x000e220000000a00 */
[----:B------:R-:W-:Y:S02]  /*2260*/  IADD3 R7, PT, PT, -R19, UR27, RZ ;  /* 0x0000001b13077c10 */ /* 0x000fe4000fffe1ff */
[----:B------:R-:W-:-:S05]  /*2270*/  IADD3 R8, PT, PT, -R20, UR23, RZ ;  /* 0x0000001714087c10 */ /* 0x000fca000fffe1ff */
[----:B------:R-:W-:Y:S01]  /*2280*/  IMAD R7, R8, UR22, R7 ;  /* 0x0000001608077c24 */ /* 0x000fe2000f8e0207 */
[----:B------:R-:W-:-:S05]  /*2290*/  IADD3 R8, PT, PT, -R42, R57, RZ ;  /* 0x000000392a087210 */ /* 0x000fca0007ffe1ff */
[----:B------:R-:W-:Y:S01]  /*22a0*/  IMAD R7, R7, UR22, R8 ;  /* 0x0000001607077c24 */ /* 0x000fe2000f8e0208 */
[----:B------:R-:W-:-:S05]  /*22b0*/  IADD3 R8, PT, PT, R23, R0, -R43 ;  /* 0x0000000017087210 */ /* 0x000fca0007ffe82b */
[----:B------:R-:W-:-:S04]  /*22c0*/  IMAD R7, R7, UR22, R8 ;  /* 0x0000001607077c24 */ /* 0x000fc8000f8e0208 */
[----:B0-----:R-:W-:-:S05]  /*22d0*/  IMAD.WIDE R40, R7, 0x4, R40 ;  /* 0x0000000407287825 */ /* 0x001fca00078e0228 */
[----:B------:R0:W5:Y:S02]  /*22e0*/  LDG.E R8, desc[UR18][R40.64] ;  /* 0x0000001228087981 */ /* 0x000164000c1e1900 */
[----:B0-----:R-:W0:Y:S02]  /*22f0*/  LDC.64 R40, c[0x0][0x398] ;  /* 0x0000e600ff287b82 */ /* 0x001e240000000a00 */
[----:B0-----:R-:W-:-:S05]  /*2300*/  IMAD.WIDE R40, R7, 0x4, R40 ;  /* 0x0000000407287825 */ /* 0x001fca00078e0228 */
[----:B------:R0:W5:Y:S02]  /*2310*/  LDG.E R7, desc[UR18][R40.64] ;  /* 0x0000001228077981 */ /* 0x000164000c1e1900 */
.L_x_10:
[----:B------:R-:W-:Y:S05]  /*2320*/  BSYNC.RECONVERGENT B0 ;  /* 0x0000000000007941 */ /* 0x000fea0003800200 */
.L_x_9:
[----:B------:R-:W-:Y:S06]  /*2330*/  BAR.SYNC.DEFER_BLOCKING 0x0 ;  /* 0x0000000000007b1d */ /* 0x000fec0000010000 */
.L_x_6:
[----:B------:R-:W-:-:S12]  /*2340*/  UIADD3 UR4, UPT, UPT, UR4, 0x1, URZ ;  /* 0x0000000104047890 */ /* 0x000fd8000fffe0ff */
.L_x_5:
[----:B0-----:R-:W0:Y:S01]  /*2350*/  S2R R47, SR_TID.X ;  /* 0x00000000002f7919 */ /* 0x001e220000002100 */
[----:B------:R-:W2:Y:S01]  /*2360*/  LDL R44, [R1+0x68] ;  /* 0x00006800012c7983 */ /* 0x000ea20000100800 */
[----:B------:R-:W1:Y:S03]  /*2370*/  S2UR UR20, SR_CTAID.Y ;  /* 0x00000000001479c3 */ /* 0x000e660000002600 */
[----:B------:R-:W-:Y:S01]  /*2380*/  STL [R1+0x98], R0 ;  /* 0x0000980001007387 */ /* 0x000fe20000100800 */
[----:B-1----:R-:W-:Y:S02]  /*2390*/  MOV R42, UR20 ;  /* 0x00000014002a7c02 */ /* 0x002fe40008000f00 */
[----:B0-----:R-:W-:-:S05]  /*23a0*/  SHF.R.U32.HI R40, RZ, 0x1, R47 ;  /* 0x00000001ff287819 */ /* 0x001fca000001162f */
[----:B------:R0:W-:Y:S04]  /*23b0*/  STL [R1+0x80], R40 ;  /* 0x0000802801007387 */ /* 0x0001e80000100800 */
[----:B------:R-:W3:Y:S04]  /*23c0*/  LDL R85, [R1+0x4c] ;  /* 0x00004c0001557983 */ /* 0x000ee80000100800 */
[----:B------:R-:W4:Y:S01]  /*23d0*/  LDL R77, [R1+0x48] ;  /* 0x00004800014d7983 */ /* 0x000f220000100800 */
[----:B0-----:R-:W-:-:S03]  /*23e0*/  LOP3.LUT R40, R40, 0x7c, RZ, 0xc0, !PT ;  /* 0x0000007c28287812 */ /* 0x001fc600078ec0ff */
[----:B------:R-:W2:Y:S01]  /*23f0*/  LDL R84, [R1+0x44] ;  /* 0x0000440001547983 */ /* 0x000ea20000100800 */
[----:B------:R-:W-:-:S03]  /*2400*/  LEA R42, R42, R40, 0x7 ;  /* 0x000000282a2a7211 */ /* 0x000fc600078e38ff */
[----:B------:R-:W2:Y:S01]  /*2410*/  LDL R0, [R1+0x6c] ;  /* 0x00006c0001007983 */ /* 0x000ea20000100800 */
[C---:B------:R-:W-:Y:S02]  /*2420*/  ISETP.GE.U32.AND P2, PT, R42.reuse, UR8, PT ;  /* 0x000000082a007c0c */ /* 0x040fe4000bf46070 */
[C---:B------:R-:W-:Y:S01]  /*2430*/  IADD3 R41, PT, PT, R42.reuse, 0x1, RZ ;  /* 0x000000012a297810 */ /* 0x040fe20007ffe0ff */
[----:B------:R-:W2:Y:S01]  /*2440*/  LDL R75, [R1+0x40] ;  /* 0x00004000014b7983 */ /* 0x000ea20000100800 */
[----:B------:R-:W-:Y:S02]  /*2450*/  IADD3 R40, PT, PT, R42, 0x2, RZ ;  /* 0x000000022a287810 */ /* 0x000fe40007ffe0ff */
[----:B------:R-:W-:Y:S01]  /*2460*/  ISETP.GE.U32.AND P3, PT, R41, UR8, PT ;  /* 0x0000000829007c0c */ /* 0x000fe2000bf66070 */
[----:B------:R-:W2:Y:S01]  /*2470*/  LDL R46, [R1+0x5c] ;  /* 0x00005c00012e7983 */ /* 0x000ea20000100800 */
[----:B------:R-:W-:-:S03]  /*2480*/  ISETP.GE.U32.AND P1, PT, R40, UR8, PT ;  /* 0x0000000828007c0c */ /* 0x000fc6000bf26070 */
[----:B------:R-:W2:Y:S04]  /*2490*/  LDL R86, [R1+0x58] ;  /* 0x0000580001567983 */ /* 0x000ea80000100800 */
[----:B------:R-:W2:Y:S04]  /*24a0*/  LDL R76, [R1+0x70] ;  /* 0x00007000014c7983 */ /* 0x000ea80000100800 */
[----:B------:R-:W2:Y:S04]  /*24b0*/  LDL R74, [R1+0x60] ;  /* 0x00006000014a7983 */ /* 0x000ea80000100800 */
[----:B------:R-:W2:Y:S04]  /*24c0*/  LDL R55, [R1+0x74] ;  /* 0x0000740001377983 */ /* 0x000ea80000100800 */
[----:B------:R-:W2:Y:S04]  /*24d0*/  LDL R54, [R1+0x64] ;  /* 0x0000640001367983 */ /* 0x000ea80000100800 */
[----:B------:R-:W2:Y:S04]  /*24e0*/  LDL R49, [R1+0x94] ;  /* 0x0000940001317983 */ /* 0x000ea80000100800 */
[----:B------:R-:W2:Y:S01]  /*24f0*/  LDL R48, [R1+0x90] ;  /* 0x0000900001307983 */ /* 0x000ea20000100800 */
[----:B---3--:R-:W-:-:S02]  /*2500*/  @!P2 MOV R40, R85 ;  /* 0x000000550028a202 */ /* 0x008fc40000000f00 */
[----:B----4-:R-:W-:-:S05]  /*2510*/  @!P2 MOV R41, R77 ;  /* 0x0000004d0029a202 */ /* 0x010fca0000000f00 */
[----:B--2---:R0:W2:Y:S01]  /*2520*/  @!P2 LDG.E.CONSTANT R44, desc[UR18][R40.64] ;  /* 0x00000012282ca981 */ /* 0x0040a2000c1e9900 */
[----:B------:R-:W-:-:S04]  /*2530*/  IADD3 R42, PT, PT, R42, 0x3, RZ ;  /* 0x000000032a2a7810 */ /* 0x000fc80007ffe0ff */
[----:B------:R-:W-:Y:S02]  /*2540*/  ISETP.GE.U32.AND P0, PT, R42, UR8, PT ;  /* 0x000000082a007c0c */ /* 0x000fe4000bf06070 */
[----:B------:R-:W-:-:S04]  /*2550*/  IADD3 R42, P4, PT, R85, UR21, RZ ;  /* 0x00000015552a7c10 */ /* 0x000fc8000ff9e0ff */
[----:B------:R-:W-:Y:S02]  /*2560*/  IADD3.X R43, PT, PT, RZ, R77, RZ, P4, !PT ;  /* 0x0000004dff2b7210 */ /* 0x000fe400027fe4ff */
[----:B0-----:R-:W-:-:S03]  /*2570*/  IADD3 R40, P5, PT, R84, UR21, RZ ;  /* 0x0000001554287c10 */ /* 0x001fc6000ffbe0ff */
[----:B------:R-:W3:Y:S01]  /*2580*/  @!P3 LDG.E.CONSTANT R0, desc[UR18][R42.64] ;  /* 0x000000122a00b981 */ /* 0x000ee2000c1e9900 */
[-C--:B------:R-:W-:Y:S02]  /*2590*/  IADD3.X R41, PT, PT, RZ, R75.reuse, RZ, P5, !PT ;  /* 0x0000004bff297210 */ /* 0x080fe40002ffe4ff */
[----:B------:R-:W-:-:S03]  /*25a0*/  @!P2 MOV R45, R75 ;  /* 0x0000004b002da202 */ /* 0x000fc60000000f00 */
[----:B------:R-:W4:Y:S04]  /*25b0*/  @!P3 LDG.E.CONSTANT R46, desc[UR18][R40.64] ;  /* 0x00000012282eb981 */ /* 0x000f28000c1e9900 */
[----:B--2---:R0:W-:Y:S02]  /*25c0*/  @!P2 STL [R1+0x68], R44 ;  /* 0x0000682c0100a387 */ /* 0x0041e40000100800 */
[----:B0-----:R-:W-:-:S05]  /*25d0*/  @!P2 MOV R44, R84 ;  /* 0x00000054002ca202 */ /* 0x001fca0000000f00 */
[----:B------:R0:W2:Y:S01]  /*25e0*/  @!P2 LDG.E.CONSTANT R86, desc[UR18][R44.64] ;  /* 0x000000122c56a981 */ /* 0x0000a2000c1e9900 */
[----:B------:R-:W1:Y:S03]  /*25f0*/  S2UR UR17, SR_CTAID.X ;  /* 0x00000000001179c3 */ /* 0x000e660000002500 */
[----:B---3--:R3:W-:Y:S01]  /*2600*/  @!P3 STL [R1+0x6c], R0 ;  /* 0x00006c000100b387 */ /* 0x0087e20000100800 */
[----:B------:R-:W-:Y:S01]  /*2610*/  USHF.L.U32 UR14, UR21, 0x1, URZ ;  /* 0x00000001150e7899 */ /* 0x000fe200080006ff */
[----:B---3--:R-:W-:-:S05]  /*2620*/  LOP3.LUT R0, R47, 0x1f, RZ, 0xc0, !PT ;  /* 0x0000001f2f007812 */ /* 0x008fca00078ec0ff */
[----:B------:R3:W-:Y:S04]  /*2630*/  STL [R1+0x84], R0 ;  /* 0x0000840001007387 */ /* 0x0007e80000100800 */
[----:B----4-:R4:W-:Y:S01]  /*2640*/  @!P3 STL [R1+0x5c], R46 ;  /* 0x00005c2e0100b387 */ /* 0x0109e20000100800 */
[----:B-1----:R-:W-:-:S04]  /*2650*/  MOV R42, UR17 ;  /* 0x00000011002a7c02 */ /* 0x002fc80008000f00 */
[----:B---3--:R-:W-:Y:S01]  /*2660*/  LEA R0, R42, R0, 0x6 ;  /* 0x000000002a007211 */ /* 0x008fe200078e30ff */
[----:B------:R-:W-:Y:S01]  /*2670*/  UIMAD UR12, UR21, 0x3, URZ ;  /* 0x00000003150c78a4 */ /* 0x000fe2000f8e02ff */
[----:B0-----:R-:W-:-:S04]  /*2680*/  IADD3 R44, P3, PT, R84, UR14, RZ ;  /* 0x0000000e542c7c10 */ /* 0x001fc8000ff7e0ff */
[-C--:B------:R-:W-:Y:S02]  /*2690*/  IADD3.X R45, PT, PT, RZ, R75.reuse, RZ, P3, !PT ;  /* 0x0000004bff2d7210 */ /* 0x080fe40001ffe4ff */
[----:B------:R-:W-:Y:S02]  /*26a0*/  IADD3 R40, P5, PT, R84, UR12, RZ ;  /* 0x0000000c54287c10 */ /* 0x000fe4000ffbe0ff */
[----:B------:R-:W-:Y:S01]  /*26b0*/  IADD3 R42, P4, PT, R85, UR12, RZ ;  /* 0x0000000c552a7c10 */ /* 0x000fe2000ff9e0ff */
[----:B------:R-:W3:Y:S01]  /*26c0*/  @!P1 LDG.E.CONSTANT R74, desc[UR18][R44.64] ;  /* 0x000000122c4a9981 */ /* 0x000ee2000c1e9900 */
[----:B------:R-:W-:Y:S02]  /*26d0*/  IADD3.X R41, PT, PT, RZ, R75, RZ, P5, !PT ;  /* 0x0000004bff297210 */ /* 0x000fe40002ffe4ff */
[----:B------:R-:W-:-:S03]  /*26e0*/  IADD3.X R43, PT, PT, RZ, R77, RZ, P4, !PT ;  /* 0x0000004dff2b7210 */ /* 0x000fc600027fe4ff */
[----:B------:R-:W3:Y:S04]  /*26f0*/  @!P0 LDG.E.CONSTANT R54, desc[UR18][R40.64] ;  /* 0x0000001228368981 */ /* 0x000ee8000c1e9900 */
[----:B------:R0:W3:Y:S04]  /*2700*/  @!P0 LDG.E.CONSTANT R55, desc[UR18][R42.64] ;  /* 0x000000122a378981 */ /* 0x0000e8000c1e9900 */
[----:B0-----:R0:W1:Y:S04]  /*2710*/  LDS.128 R40, [R14+0x210] ;  /* 0x000210000e287984 */ /* 0x0010680000000c00 */
[----:B--2---:R0:W-:Y:S01]  /*2720*/  @!P2 STL [R1+0x58], R86 ;  /* 0x000058560100a387 */ /* 0x0041e20000100800 */
[----:B----4-:R-:W-:-:S03]  /*2730*/  IADD3 R46, P2, PT, R85, UR14, RZ ;  /* 0x0000000e552e7c10 */ /* 0x010fc6000ff5e0ff */
[----:B------:R0:W2:Y:S01]  /*2740*/  LDS.64 R84, [R13+0x140] ;  /* 0x000140000d547984 */ /* 0x0000a20000000a00 */
[----:B------:R-:W-:Y:S02]  /*2750*/  IADD3.X R47, PT, PT, RZ, R77, RZ, P2, !PT ;  /* 0x0000004dff2f7210 */ /* 0x000fe400017fe4ff */
[C---:B------:R-:W-:Y:S01]  /*2760*/  ISETP.GE.U32.AND P2, PT, R0.reuse, UR7, PT ;  /* 0x0000000700007c0c */ /* 0x040fe2000bf46070 */
[----:B------:R0:W4:Y:S04]  /*2770*/  LDS.64 R86, [R11+0x140] ;  /* 0x000140000b567984 */ /* 0x0001280000000a00 */
[----:B------:R1:W2:Y:S08]  /*2780*/  @!P1 LDG.E.CONSTANT R76, desc[UR18][R46.64] ;  /* 0x000000122e4c9981 */ /* 0x0002b0000c1e9900 */
[----:B------:R-:W4:Y:S04]  /*2790*/  @!P2 LDG.E.CONSTANT R48, desc[UR18][R50.64] ;  /* 0x000000123230a981 */ /* 0x000f28000c1e9900 */
[----:B------:R-:W4:Y:S01]  /*27a0*/  @!P2 LDG.E.CONSTANT R49, desc[UR18][R52.64] ;  /* 0x000000123431a981 */ /* 0x000f22000c1e9900 */
[----:B------:R-:W-:-:S03]  /*27b0*/  IADD3 R0, PT, PT, R0, 0x20, RZ ;  /* 0x0000002000007810 */ /* 0x000fc60007ffe0ff */
[----:B-1----:R0:W1:Y:S04]  /*27c0*/  LDS.128 R44, [R12+0x210] ;  /* 0x000210000c2c7984 */ /* 0x0020680000000c00 */
[----:B---3--:R0:W-:Y:S04]  /*27d0*/  @!P1 STL [R1+0x60], R74 ;  /* 0x0000604a01009387 */ /* 0x0081e80000100800 */
[----:B------:R0:W3:Y:S04]  /*27e0*/  LDS.64 R74, [R13+0x100] ;  /* 0x000100000d4a7984 */ /* 0x0000e80000000a00 */
[----:B--2---:R0:W-:Y:S04]  /*27f0*/  @!P1 STL [R1+0x70], R76 ;  /* 0x0000704c01009387 */ /* 0x0041e80000100800 */
[----:B------:R0:W2:Y:S04]  /*2800*/  LDS.64 R76, [R11+0x100] ;  /* 0x000100000b4c7984 */ /* 0x0000a80000000a00 */
[----:B----4-:R0:W-:Y:S04]  /*2810*/  @!P2 STL [R1+0x90], R48 ;  /* 0x000090300100a387 */ /* 0x0101e80000100800 */
[----:B------:R0:W-:Y:S04]  /*2820*/  @!P2 STL [R1+0x94], R49 ;  /* 0x000094310100a387 */ /* 0x0001e80000100800 */
[----:B------:R0:W-:Y:S04]  /*2830*/  @!P0 STL [R1+0x64], R54 ;  /* 0x0000643601008387 */ /* 0x0001e80000100800 */
[----:B------:R0:W-:Y:S01]  /*2840*/  @!P0 STL [R1+0x74], R55 ;  /* 0x0000743701008387 */ /* 0x0001e20000100800 */
[----:B------:R-:W-:-:S03]  /*2850*/  ISETP.GE.U32.AND P0, PT, R0, UR7, PT ;  /* 0x0000000700007c0c */ /* 0x000fc6000bf06070 */
[----:B------:R0:W5:Y:S04]  /*2860*/  LDL.LU R0, [R1+0x98] ;  /* 0x0000980001007983 */ /* 0x0001680000300800 */
[----:B------:R0:W4:Y:S04]  /*2870*/  LDS.128 R48, [R14+0x250] ;  /* 0x000250000e307984 */ /* 0x0001280000000c00 */
[----:B------:R0:W0:Y:S01]  /*2880*/  LDS.128 R52, [R12+0x250] ;  /* 0x000250000c347984 */ /* 0x0000220000000c00 */
[----:B------:R-:W-:Y:S04]  /*2890*/  BSSY.RECONVERGENT B0, `(.L_x_11) ;  /* 0x000000e000007945 */ /* 0x000fe80003800200 */
[----:B-1-3--:R-:W-:Y:S05]  /*28a0*/  @P0 BRA `(.L_x_12) ;  /* 0x0000000000300947 */ /* 0x00afea0003800000 */
[----:B------:R1:W-:Y:S04]  /*28b0*/  STL.64 [R1+0xa8], R4 ;  /* 0x0000a80401007387 */ /* 0x0003e80000100a00 */
[----:B-1----:R-:W3:Y:S04]  /*28c0*/  LDL.64 R4, [R1+0x30] ;  /* 0x0000300001047983 */ /* 0x002ee80000100a00 */
[----:B------:R1:W-:Y:S04]  /*28d0*/  STL.64 [R1+0xa0], R2 ;  /* 0x0000a00201007387 */ /* 0x0003e80000100a00 */
[----:B-1----:R-:W2:Y:S04]  /*28e0*/  LDL.64 R2, [R1+0x38] ;  /* 0x0000380001027983 */ /* 0x002ea80000100a00 */
[----:B-----5:R3:W-:Y:S04]  /*28f0*/  STL [R1+0x98], R0 ;  /* 0x0000980001007387 */ /* 0x0207e80000100800 */
[----:B---3--:R-:W3:Y:S04]  /*2900*/  LDG.E.CONSTANT R0, desc[UR18][R4.64+0x80] ;  /* 0x0000801204007981 */ /* 0x008ee8000c1e9900 */
[----:B------:R1:W5:Y:S04]  /*2910*/  LDL.LU.64 R4, [R1+0xa8] ;  /* 0x0000a80001047983 */ /* 0x0003680000300a00 */
[----:B---3--:R2:W-:Y:S04]  /*2920*/  STL [R1+0x8c], R0 ;  /* 0x00008c0001007387 */ /* 0x0085e80000100800 */
[----:B--2---:R-:W2:Y:S04]  /*2930*/  LDG.E.CONSTANT R0, desc[UR18][R2.64+0x80] ;  /* 0x0000801202007981 */ /* 0x004ea8000c1e9900 */
[----:B------:R1:W5:Y:S04]  /*2940*/  LDL.LU.64 R2, [R1+0xa0] ;  /* 0x0000a00001027983 */ /* 0x0003680000300a00 */
[----:B--2---:R2:W-:Y:S04]  /*2950*/  STL [R1+0x88], R0 ;  /* 0x0000880001007387 */ /* 0x0045e80000100800 */
[----:B--2---:R1:W5:Y:S02]  /*2960*/  LDL.LU R0, [R1+0x98] ;  /* 0x0000980001007983 */ /* 0x0043640000300800 */
.L_x_12:
[----:B------:R-:W-:Y:S05]  /*2970*/  BSYNC.RECONVERGENT B0 ;  /* 0x0000000000007941 */ /* 0x000fea0003800200 */
.L_x_11:
[----:B------:R-:W-:Y:S01]  /*2980*/  UIADD3 UR12, UPT, UPT, UR25, 0x7, URZ ;  /* 0x00000007190c7890 */ /* 0x000fe2000fffe0ff */
[----:B-----5:R3:W-:Y:S03]  /*2990*/  STL [R1+0x98], R0 ;  /* 0x0000980001007387 */ /* 0x0207e60000100800 */
[----:B------:R-:W-:-:S04]  /*29a0*/  ULEA.HI UR12, UR12, 0xffffffff, URZ, 0x1d ;  /* 0xffffffff0c0c7891 */ /* 0x000fc8000f8fe8ff */
[----:B------:R-:W-:Y:S01]  /*29b0*/  UIMAD UR14, UR12, -0x8, UR25 ;  /* 0xfffffff80c0e78a4 */ /* 0x000fe2000f8e0219 */
[----:B---3--:R-:W-:-:S04]  /*29c0*/  MOV R0, UR13 ;  /* 0x0000000d00007c02 */ /* 0x008fc80008000f00 */
[----:B------:R-:W-:Y:S02]  /*29d0*/  ISETP.GE.U32.AND P1, PT, R0, UR12, PT ;  /* 0x0000000c00007c0c */ /* 0x000fe4000bf26070 */
[----:B------:R3:W5:Y:S01]  /*29e0*/  LDL.LU R0, [R1+0x98] ;  /* 0x0000980001007983 */ /* 0x0007620000300800 */
[----:B------:R-:W-:-:S13]  /*29f0*/  ISETP.NE.AND P0, PT, RZ, UR14, PT ;  /* 0x0000000eff007c0c */ /* 0x000fda000bf05270 */
[----:B---3--:R-:W-:Y:S05]  /*2a00*/  @!P0 BRA P1, `(.L_x_13) ;  /* 0x0000001400848947 */ /* 0x008fea0000800000 */
[----:B------:R3:W-:Y:S04]  /*2a10*/  STL [R1+0xb0], R19 ;  /* 0x0000b01301007387 */ /* 0x0007e80000100800 */
[----:B------:R-:W-:Y:S04]  /*2a20*/  STL [R1+0xac], R14 ;  /* 0x0000ac0e01007387 */ /* 0x000fe80000100800 */
[----:B------:R-:W-:Y:S01]  /*2a30*/  STL [R1+0xa8], R13 ;  /* 0x0000a80d01007387 */ /* 0x000fe20000100800 */
[----:B---3--:R-:W-:-:S03]  /*2a40*/  FMUL R19, R72, R32 ;  /* 0x0000002048137220 */ /* 0x008fc60000400000 */
[----:B------:R-:W-:Y:S04]  /*2a50*/  STL [R1+0xa4], R12 ;  /* 0x0000a40c01007387 */ /* 0x000fe80000100800 */
[----:B------:R-:W-:Y:S04]  /*2a60*/  STL [R1+0xa0], R11 ;  /* 0x0000a00b01007387 */ /* 0x000fe80000100800 */
[----:B------:R3:W-:Y:S04]  /*2a70*/  STL [R1+0x9c], R2 ;  /* 0x00009c0201007387 */ /* 0x0007e80000100800 */
[----:B-----5:R0:W-:Y:S01]  /*2a80*/  STL [R1+0x98], R0 ;  /* 0x0000980001007387 */ /* 0x0201e20000100800 */
[C---:B---3--:R-:W-:Y:S01]  /*2a90*/  FMUL R2, R70.reuse, R32 ;  /* 0x0000002046027220 */ /* 0x048fe20000400000 */
[----:B0-----:R-:W-:-:S03]  /*2aa0*/  FFMA R0, R70, R36, R19 ;  /* 0x0000002446007223 */ /* 0x001fc60000000013 */
[----:B------:R-:W-:Y:S01]  /*2ab0*/  FFMA R2, R72, R36, -R2 ;  /* 0x0000002448027223 */ /* 0x000fe20000000802 */
[----:B------:R-:W-:-:S04]  /*2ac0*/  FMUL R11, R17, R0 ;  /* 0x00000000110b7220 */ /* 0x000fc80000400000 */
[-C--:B------:R-:W-:Y:S01]  /*2ad0*/  FFMA R11, R18, R2.reuse, -R11 ;  /* 0x00000002120b7223 */ /* 0x080fe2000000080b */
[----:B------:R-:W-:-:S03]  /*2ae0*/  FMUL R2, R17, R2 ;  /* 0x0000000211027220 */ /* 0x000fc60000400000 */
[----:B------:R-:W-:Y:S01]  /*2af0*/  FADD R104, R104, R11 ;  /* 0x0000000b68687221 */ /* 0x000fe20000000000 */
[----:B------:R-:W-:Y:S01]  /*2b00*/  FFMA R0, R18, R0, R2 ;  /* 0x0000000012007223 */ /* 0x000fe20000000002 */
[----:B------:R-:W-:-:S03]  /*2b10*/  FMUL R2, R71, R32 ;  /* 0x0000002047027220 */ /* 0x000fc60000400000 */
[----:B------:R-:W-:Y:S01]  /*2b20*/  FADD R3, R3, R0 ;  /* 0x0000000003037221 */ /* 0x000fe20000000000 */
[C---:B------:R-:W-:Y:S01]  /*2b30*/  FMUL R0, R73.reuse, R32 ;  /* 0x0000002049007220 */ /* 0x040fe20000400000 */
[----:B------:R-:W-:-:S03]  /*2b40*/  FFMA R2, R73, R36, -R2 ;  /* 0x0000002449027223 */ /* 0x000fc60000000802 */
[----:B------:R-:W-:-:S04]  /*2b50*/  FFMA R0, R71, R36, R0 ;  /* 0x0000002447007223 */ /* 0x000fc80000000000 */
        /* <DEDUP_REMOVED lines=14> */
[----:B------:R-:W-:-:S04]  /*2c40*/  FFMA R0, R10, R0, R2 ;  /* 0x000000000a007223 */ /* 0x000fc80000000002 */
[----:B------:R-:W-:Y:S01]  /*2c50*/  FADD R5, R5, R0 ;  /* 0x0000000005057221 */ /* 0x000fe20000000000 */
[-C--:B------:R-:W-:Y:S01]  /*2c60*/  FMUL R0, R67, R32.reuse ;  /* 0x0000002043007220 */ /* 0x080fe20000400000 */
[----:B------:R-:W-:-:S03]  /*2c70*/  FMUL R32, R69, R32 ;  /* 0x0000002045207220 */ /* 0x000fc60000400000 */
[-C--:B------:R-:W-:Y:S01]  /*2c80*/  FFMA R0, R69, R36.reuse, -R0 ;  /* 0x0000002445007223 */ /* 0x080fe20000000800 */
[----:B------:R-:W-:-:S04]  /*2c90*/  FFMA R32, R67, R36, R32 ;  /* 0x0000002443207223 */ /* 0x000fc80000000020 */
[----:B------:R-:W-:-:S04]  /*2ca0*/  FMUL R36, R9, R32 ;  /* 0x0000002009247220 */ /* 0x000fc80000400000 */
[----:B------:R-:W-:-:S04]  /*2cb0*/  FFMA R36, R10, R0, -R36 ;  /* 0x000000000a247223 */ /* 0x000fc80000000824 */
[----:B------:R-:W-:Y:S01]  /*2cc0*/  FADD R107, R107, R36 ;  /* 0x000000246b6b7221 */ /* 0x000fe20000000000 */
[----:B------:R-:W-:-:S04]  /*2cd0*/  FMUL R36, R9, R0 ;  /* 0x0000000009247220 */ /* 0x000fc80000400000 */
        /* <DEDUP_REMOVED lines=31> */
[-C--:B------:R-:W-:Y:S01]  /*2ed0*/  FMUL R32, R69, R33.reuse ;  /* 0x0000002145207220 */ /* 0x080fe20000400000 */
[C---:B------:R-:W-:Y:S02]  /*2ee0*/  FMUL R36, R67.reuse, R33 ;  /* 0x0000002143247220 */ /* 0x040fe40000400000 */
[----:B------:R-:W-:Y:S01]  /*2ef0*/  FADD R62, R62, R2 ;  /* 0x000000023e3e7221 */ /* 0x000fe20000000000 */
[-C--:B------:R-:W-:Y:S01]  /*2f00*/  FFMA R33, R67, R37.reuse, R32 ;  /* 0x0000002543217223 */ /* 0x080fe20000000020 */
[----:B------:R-:W-:-:S03]  /*2f10*/  FFMA R32, R69, R37, -R36 ;  /* 0x0000002545207223 */ /* 0x000fc60000000824 */
        /* <DEDUP_REMOVED lines=122> */
[----:B------:R-:W-:Y:S01]  /*36c0*/  FMUL R24, R7, R24 ;  /* 0x0000001807187220 */ /* 0x000fe20000400000 */
[-C--:B------:R-:W-:Y:S02]  /*36d0*/  FMUL R28, R70, R25.reuse ;  /* 0x00000019461c7220 */ /* 0x080fe40000400000 */
[----:B------:R-:W-:Y:S01]  /*36e0*/  FADD R123, R123, R38 ;  /* 0x000000267b7b7221 */ /* 0x000fe20000000000 */
[----:B------:R-:W-:Y:S01]  /*36f0*/  FFMA R2, R8, R32, R24 ;  /* 0x0000002008027223 */ /* 0x000fe20000000018 */
[C---:B------:R-:W-:Y:S01]  /*3700*/  FMUL R24, R72.reuse, R25 ;  /* 0x0000001948187220 */ /* 0x040fe20000400000 */
[----:B------:R-:W-:-:S03]  /*3710*/  FFMA R28, R72, R29, -R28 ;  /* 0x0000001d481c7223 */ /* 0x000fc6000000081c */
[----:B------:R-:W-:Y:S01]  /*3720*/  FFMA R24, R70, R29, R24 ;  /* 0x0000001d46187223 */ /* 0x000fe20000000018 */
[----:B------:R-:W-:-:S03]  /*3730*/  MOV R36, R2 ;  /* 0x0000000200247202 */ /* 0x000fc60000000f00 */
[----:B------:R-:W-:Y:S01]  /*3740*/  FMUL R32, R15, R24 ;  /* 0x000000180f207220 */ /* 0x000fe20000400000 */
[----:B------:R-:W-:Y:S01]  /*3750*/  FMUL R34, R73, R27 ;  /* 0x0000001b49227220 */ /* 0x000fe20000400000 */
[----:B------:R-:W-:Y:S02]  /*3760*/  FADD R91, R91, R36 ;  /* 0x000000245b5b7221 */ /* 0x000fe40000000000 */
[-C--:B------:R-:W-:Y:S01]  /*3770*/  FFMA R35, R16, R28.reuse, -R32 ;  /* 0x0000001c10237223 */ /* 0x080fe20000000820 */
[----:B------:R-:W-:Y:S01]  /*3780*/  FMUL R28, R15, R28 ;  /* 0x0000001c0f1c7220 */ /* 0x000fe20000400000 */
[----:B------:R-:W-:Y:S02]  /*3790*/  FFMA R34, R71, R31, R34 ;  /* 0x0000001f47227223 */ /* 0x000fe40000000022 */
[----:B------:R-:W-:Y:S01]  /*37a0*/  FADD R124, R124, R35 ;  /* 0x000000237c7c7221 */ /* 0x000fe20000000000 */
[----:B------:R-:W-:Y:S01]  /*37b0*/  FFMA R37, R16, R24, R28 ;  /* 0x0000001810257223 */ /* 0x000fe2000000001c */
[-C--:B------:R-:W-:Y:S01]  /*37c0*/  FMUL R24, R73, R25.reuse ;  /* 0x0000001949187220 */ /* 0x080fe20000400000 */
[C---:B------:R-:W-:Y:S01]  /*37d0*/  FMUL R28, R71.reuse, R25 ;  /* 0x00000019471c7220 */ /* 0x040fe20000400000 */
[----:B------:R-:W-:Y:S01]  /*37e0*/  FMUL R35, R68, R27 ;  /* 0x0000001b44237220 */ /* 0x000fe20000400000 */
        /* <DEDUP_REMOVED lines=9> */
[----:B------:R-:W-:-:S03]  /*3880*/  FMUL R28, R66, R25 ;  /* 0x00000019421c7220 */ /* 0x000fc60000400000 */
[-C--:B------:R-:W-:Y:S01]  /*3890*/  FFMA R24, R66, R29.reuse, R24 ;  /* 0x0000001d42187223 */ /* 0x080fe20000000018 */
[----:B------:R-:W-:-:S03]  /*38a0*/  FFMA R28, R68, R29, -R28 ;  /* 0x0000001d441c7223 */ /* 0x000fc6000000081c */
[----:B------:R-:W-:-:S04]  /*38b0*/  FMUL R32, R7, R24 ;  /* 0x0000001807207220 */ /* 0x000fc80000400000 */
[-C--:B------:R-:W-:Y:S01]  /*38c0*/  FFMA R14, R8, R28.reuse, -R32 ;  /* 0x0000001c080e7223 */ /* 0x080fe20000000820 */
[----:B------:R-:W-:-:S04]  /*38d0*/  FMUL R28, R7, R28 ;  /* 0x0000001c071c7220 */ /* 0x000fc80000400000 */
[----:B------:R-:W-:Y:S01]  /*38e0*/  FFMA R13, R8, R24, R28 ;  /* 0x00000018080d7223 */ /* 0x000fe2000000001c */
[-C--:B------:R-:W-:Y:S01]  /*38f0*/  FMUL R24, R69, R25.reuse ;  /* 0x0000001945187220 */ /* 0x080fe20000400000 */
[----:B------:R-:W-:-:S03]  /*3900*/  FMUL R25, R67, R25 ;  /* 0x0000001943197220 */ /* 0x000fc60000400000 */
[-C--:B------:R-:W-:Y:S01]  /*3910*/  FFMA R24, R67, R29.reuse, R24 ;  /* 0x0000001d43187223 */ /* 0x080fe20000000018 */
[----:B------:R-:W-:Y:S01]  /*3920*/  FFMA R25, R69, R29, -R25 ;  /* 0x0000001d45197223 */ /* 0x000fe20000000819 */
[----:B------:R-:W-:Y:S02]  /*3930*/  FMUL R29, R70, R27 ;  /* 0x0000001b461d7220 */ /* 0x000fe40000400000 */
[C---:B------:R-:W-:Y:S02]  /*3940*/  FMUL R28, R7.reuse, R24 ;  /* 0x00000018071c7220 */ /* 0x040fe40000400000 */
[----:B------:R-:W-:Y:S02]  /*3950*/  FFMA R29, R72, R31, -R29 ;  /* 0x0000001f481d7223 */ /* 0x000fe4000000081d */
[-C--:B------:R-:W-:Y:S01]  /*3960*/  FFMA R12, R8, R25.reuse, -R28 ;  /* 0x00000019080c7223 */ /* 0x080fe2000000081c */
[----:B------:R-:W-:-:S04]  /*3970*/  FMUL R25, R7, R25 ;  /* 0x0000001907197220 */ /* 0x000fc80000400000 */
        /* <DEDUP_REMOVED lines=17> */
[----:B------:R-:W-:-:S04]  /*3a90*/  FMUL R24, R68, R26 ;  /* 0x0000001a44187220 */ /* 0x000fc80000400000 */
[C---:B------:R-:W-:Y:S01]  /*3aa0*/  FFMA R28, R66.reuse, R30, R24 ;  /* 0x0000001e421c7223 */ /* 0x040fe20000000018 */
[----:B------:R-:W-:-:S03]  /*3ab0*/  FMUL R24, R66, R26 ;  /* 0x0000001a42187220 */ /* 0x000fc60000400000 */
[----:B------:R-:W-:Y:S01]  /*3ac0*/  FMUL R25, R7, R28 ;  /* 0x0000001c07197220 */ /* 0x000fe20000400000 */
[----:B------:R-:W-:-:S04]  /*3ad0*/  FFMA R24, R68, R30, -R24 ;  /* 0x0000001e44187223 */ /* 0x000fc80000000818 */
        /* <DEDUP_REMOVED lines=11> */
[----:B------:R-:W-:Y:S01]  /*3b90*/  FMUL R30, R72, R27 ;  /* 0x0000001b481e7220 */ /* 0x000fe20000400000 */
[----:B------:R-:W-:Y:S01]  /*3ba0*/  FMUL R33, R15, R34 ;  /* 0x000000220f217220 */ /* 0x000fe20000400000 */
[-C--:B------:R-:W-:Y:S01]  /*3bb0*/  FFMA R36, R66, R31.reuse, R35 ;  /* 0x0000001f42247223 */ /* 0x080fe20000000023 */
[----:B------:R-:W3:Y:S01]  /*3bc0*/  LDL.LU R72, [R1+0x1c] ;  /* 0x00001c0001487983 */ /* 0x000ee20000300800 */
[----:B------:R-:W-:Y:S02]  /*3bd0*/  FFMA R32, R70, R31, R30 ;  /* 0x0000001f46207223 */ /* 0x000fe4000000001e */
[----:B------:R-:W-:Y:S01]  /*3be0*/  FMUL R35, R7, R36 ;  /* 0x0000002407237220 */ /* 0x000fe20000400000 */
[----:B------:R-:W2:Y:S01]  /*3bf0*/  LDL.LU R70, [R1+0x18] ;  /* 0x0000180001467983 */ /* 0x000ea20000300800 */
[----:B------:R-:W-:-:S04]  /*3c00*/  FMUL R30, R15, R32 ;  /* 0x000000200f1e7220 */ /* 0x000fc80000400000 */
[-C--:B------:R-:W-:Y:S01]  /*3c10*/  FFMA R30, R16, R29.reuse, -R30 ;  /* 0x0000001d101e7223 */ /* 0x080fe2000000081e */
[----:B------:R-:W-:-:S04]  /*3c20*/  FMUL R29, R15, R29 ;  /* 0x0000001d0f1d7220 */ /* 0x000fc80000400000 */
[----:B------:R-:W-:Y:S01]  /*3c30*/  FFMA R29, R16, R32, R29 ;  /* 0x00000020101d7223 */ /* 0x000fe2000000001d */
[----:B------:R-:W-:-:S04]  /*3c40*/  FMUL R32, R71, R27 ;  /* 0x0000001b47207220 */ /* 0x000fc80000400000 */
[----:B------:R-:W-:Y:S02]  /*3c50*/  FFMA R32, R73, R31, -R32 ;  /* 0x0000001f49207223 */ /* 0x000fe40000000820 */
[----:B------:R-:W4:Y:S02]  /*3c60*/  LDL.LU R73, [R1+0x14] ;  /* 0x0000140001497983 */ /* 0x000f240000300800 */
[CC--:B------:R-:W-:Y:S01]  /*3c70*/  FFMA R33, R16.reuse, R32.reuse, -R33 ;  /* 0x0000002010217223 */ /* 0x0c0fe20000000821 */
[----:B------:R-:W-:Y:S01]  /*3c80*/  FMUL R32, R15, R32 ;  /* 0x000000200f207220 */ /* 0x000fe20000400000 */
[----:B------:R-:W4:Y:S03]  /*3c90*/  LDL.LU R71, [R1+0x10] ;  /* 0x0000100001477983 */ /* 0x000f260000300800 */
        /* <DEDUP_REMOVED lines=8> */
[-C--:B------:R-:W-:Y:S01]  /*3d20*/  FMUL R36, R69, R27.reuse ;  /* 0x0000001b45247220 */ /* 0x080fe20000400000 */
[----:B------:R-:W-:-:S03]  /*3d30*/  FMUL R27, R67, R27 ;  /* 0x0000001b431b7220 */ /* 0x000fc60000400000 */
[-C--:B------:R-:W-:Y:S01]  /*3d40*/  FFMA R36, R67, R31.reuse, R36 ;  /* 0x0000001f43247223 */ /* 0x080fe20000000024 */
[----:B------:R-:W-:Y:S01]  /*3d50*/  FFMA R27, R69, R31, -R27 ;  /* 0x0000001f451b7223 */ /* 0x000fe2000000081b */
[----:B------:R-:W4:Y:S04]  /*3d60*/  LDL.LU R67, [R1+0x4] ;  /* 0x0000040001437983 */ /* 0x000f280000300800 */
[----:B------:R-:W4:Y:S01]  /*3d70*/  LDL.LU R69, [R1] ;  /* 0x0000000001457983 */ /* 0x000f220000300800 */
[CC--:B------:R-:W-:Y:S01]  /*3d80*/  FMUL R31, R7.reuse, R36.reuse ;  /* 0x00000024071f7220 */ /* 0x0c0fe20000400000 */
[-C--:B------:R-:W-:Y:S01]  /*3d90*/  FMUL R37, R7, R27.reuse ;  /* 0x0000001b07257220 */ /* 0x080fe20000400000 */
[----:B------:R-:W-:Y:S02]  /*3da0*/  FADD R93, R93, R19 ;  /* 0x000000135d5d7221 */ /* 0x000fe40000000000 */
[C---:B------:R-:W-:Y:S01]  /*3db0*/  FFMA R27, R8.reuse, R27, -R31 ;  /* 0x0000001b081b7223 */ /* 0x040fe2000000081f */
[----:B------:R-:W-:Y:S01]  /*3dc0*/  FFMA R31, R8, R36, R37 ;  /* 0x00000024081f7223 */ /* 0x000fe20000000025 */
[----:B------:R0:W5:Y:S04]  /*3dd0*/  LDL.LU R19, [R1+0xb0] ;  /* 0x0000b00001137983 */ /* 0x0001680000300800 */
[----:B------:R-:W4:Y:S01]  /*3de0*/  LDL.LU R36, [R1+0x20] ;  /* 0x0000200001247983 */ /* 0x000f220000300800 */
[----:B------:R-:W-:Y:S01]  /*3df0*/  FADD R94, R94, R13 ;  /* 0x0000000d5e5e7221 */ /* 0x000fe20000000000 */
        /* <DEDUP_REMOVED lines=10> */
[----:B---3--:R-:W-:Y:S01]  /*3ea0*/  FADD R72, R72, R33 ;  /* 0x0000002148487221 */ /* 0x008fe20000000000 */
[----:B--2---:R-:W-:Y:S01]  /*3eb0*/  FADD R70, R70, R30 ;  /* 0x0000001e46467221 */ /* 0x004fe20000000000 */
[----:B----4-:R-:W-:Y:S01]  /*3ec0*/  FADD R73, R73, R26 ;  /* 0x0000001a49497221 */ /* 0x010fe20000000000 */
[----:B------:R-:W-:Y:S01]  /*3ed0*/  FADD R71, R71, R25 ;  /* 0x0000001947477221 */ /* 0x000fe20000000000 */
[----:B------:R-:W-:Y:S01]  /*3ee0*/  FADD R68, R68, R39 ;  /* 0x0000002744447221 */ /* 0x000fe20000000000 */
[----:B------:R-:W-:Y:S01]  /*3ef0*/  FADD R66, R66, R2 ;  /* 0x0000000242427221 */ /* 0x000fe20000000000 */
[----:B------:R-:W-:Y:S01]  /*3f00*/  FADD R67, R67, R12 ;  /* 0x0000000c43437221 */ /* 0x000fe20000000000 */
[----:B------:R-:W-:-:S02]  /*3f10*/  FADD R69, R69, R14 ;  /* 0x0000000e45457221 */ /* 0x000fc40000000000 */
[----:B------:R0:W5:Y:S04]  /*3f20*/  LDL.LU R14, [R1+0xac] ;  /* 0x0000ac00010e7983 */ /* 0x0001680000300800 */
[----:B------:R0:W5:Y:S04]  /*3f30*/  LDL.LU R13, [R1+0xa8] ;  /* 0x0000a800010d7983 */ /* 0x0001680000300800 */
[----:B------:R0:W-:Y:S04]  /*3f40*/  STL [R1], R69 ;  /* 0x0000004501007387 */ /* 0x0001e80000100800 */
[----:B------:R0:W5:Y:S04]  /*3f50*/  LDL.LU R12, [R1+0xa4] ;  /* 0x0000a400010c7983 */ /* 0x0001680000300800 */
[----:B------:R0:W5:Y:S04]  /*3f60*/  LDL.LU R11, [R1+0xa0] ;  /* 0x0000a000010b7983 */ /* 0x0001680000300800 */
[----:B------:R0:W-:Y:S01]  /*3f70*/  STL [R1+0x4], R67 ;  /* 0x0000044301007387 */ /* 0x0001e20000100800 */
[----:B------:R-:W-:-:S03]  /*3f80*/  FADD R36, R36, R35 ;  /* 0x0000002324247221 */ /* 0x000fc60000000000 */
[----:B------:R0:W5:Y:S04]  /*3f90*/  LDL.LU R2, [R1+0x9c] ;  /* 0x00009c0001027983 */ /* 0x0001680000300800 */
[----:B------:R0:W5:Y:S04]  /*3fa0*/  LDL.LU R0, [R1+0x98] ;  /* 0x0000980001007983 */ /* 0x0001680000300800 */
[----:B------:R0:W-:Y:S04]  /*3fb0*/  STL [R1+0x8], R66 ;  /* 0x0000084201007387 */ /* 0x0001e80000100800 */
[----:B------:R0:W-:Y:S04]  /*3fc0*/  STL [R1+0xc], R68 ;  /* 0x00000c4401007387 */ /* 0x0001e80000100800 */
[----:B------:R0:W-:Y:S04]  /*3fd0*/  STL [R1+0x10], R71 ;  /* 0x0000104701007387 */ /* 0x0001e80000100800 */
[----:B------:R0:W-:Y:S04]  /*3fe0*/  STL [R1+0x14], R73 ;  /* 0x0000144901007387 */ /* 0x0001e80000100800 */
[----:B------:R0:W-:Y:S04]  /*3ff0*/  STL [R1+0x18], R70 ;  /* 0x0000184601007387 */ /* 0x0001e80000100800 */
[----:B------:R0:W-:Y:S04]  /*4000*/  STL [R1+0x1c], R72 ;  /* 0x00001c4801007387 */ /* 0x0001e80000100800 */
[----:B------:R0:W-:Y:S02]  /*4010*/  STL [R1+0x20], R36 ;  /* 0x0000202401007387 */ /* 0x0001e40000100800 */
.L_x_13:
[----:B------:R-:W-:-:S04]  /*4020*/  UISETP.GE.U32.AND UP0, UPT, UR14, 0x2, UPT ;  /* 0x000000020e00788c */ /* 0x000fc8000bf06070 */
[----:B------:R-:W-:-:S09]  /*4030*/  UISETP.GE.U32.AND UP0, UPT, UR13, UR12, !UP0 ;  /* 0x0000000c0d00728c */ /* 0x000fd2000c706070 */
[----:B------:R-:W-:Y:S05]  /*4040*/  BRA.U UP0, `(.L_x_14) ;  /* 0x0000000500e07547 */ /* 0x000fea000b800000 */
[----:B------:R-:W-:-:S09]  /*4050*/  UISETP.NE.AND UP2, UPT, UR4, UR5, UPT ;  /* 0x000000050400728c */ /* 0x000fd2000bf45270 */
[----:B------:R-:W-:Y:S05]  /*4060*/  BRA.U UP2, `(.L_x_15) ;  /* 0x0000000502d47547 */ /* 0x000fea000b800000 */
[----:B------:R-:W-:Y:S01]  /*4070*/  ULEA UR16, UR6, UR9, 0x2 ;  /* 0x0000000906107291 */ /* 0x000fe2000f8e10ff */
[----:B------:R-:W3:Y:S01]  /*4080*/  LDC.64 R16, c[0x0][0x398] ;  /* 0x0000e600ff107b82 */ /* 0x000ee20000000a00 */
[----:B------:R-:W-:-:S07]  /*4090*/  HFMA2 R18, -RZ, RZ, 0, 0 ;  /* 0x00000000ff127431 */ /* 0x000fce00000001ff */
[----:B------:R-:W0:Y:S01]  /*40a0*/  LDS R26, [UR16] ;  /* 0x00000010ff1a7984 */ /* 0x000e220008000800 */
[----:B------:R-:W-:Y:S02]  /*40b0*/  ULEA UR16, UR6, UR10, 0x2 ;  /* 0x0000000a06107291 */ /* 0x000fe4000f8e10ff */
[----:B------:R-:W-:-:S04]  /*40c0*/  UIADD3 UR6, UPT, UPT, UR6, 0x1, URZ ;  /* 0x0000000106067890 */ /* 0x000fc8000fffe0ff */
[----:B------:R-:W-:-:S03]  /*40d0*/  UISETP.GE.AND UP2, UPT, UR6, UR26, UPT ;  /* 0x0000001a0600728c */ /* 0x000fc6000bf46270 */
[----:B------:R-:W1:Y:S03]  /*40e0*/  LDS R27, [UR16] ;  /* 0x00000010ff1b7984 */ /* 0x000e660008000800 */
[----:B------:R-:W-:-:S05]  /*40f0*/  PLOP3.LUT P2, PT, PT, PT, UP2, 0x80, 0x8 ;  /* 0x000000000008781c */ /* 0x000fca0003f4f028 */
[----:B------:R-:W-:Y:S01]  /*4100*/  @!UP2 ULEA UR16, UR6, UR11, 0x2 ;  /* 0x0000000b0610a291 */ /* 0x000fe2000f8e10ff */
[----:B0-----:R-:W-:-:S04]  /*4110*/  ISETP.GE.AND P0, PT, R26, R22, PT ;  /* 0x000000161a00720c */ /* 0x001fc80003f06270 */
[----:B------:R-:W-:-:S04]  /*4120*/  ISETP.LT.OR P1, PT, R58, R26, !P0 ;  /* 0x0000001a3a00720c */ /* 0x000fc80004721670 */
[----:B------:R-:W-:-:S04]  /*4130*/  ISETP.EQ.OR P1, PT, R58, -0x1, P1 ;  /* 0xffffffff3a00780c */ /* 0x000fc80000f22670 */
[----:B------:R-:W-:-:S04]  /*4140*/  ISETP.EQ.OR P1, PT, R22, -0x1, P1 ;  /* 0xffffffff1600780c */ /* 0x000fc80000f22670 */
[----:B-1----:R-:W-:-:S04]  /*4150*/  ISETP.LT.OR P1, PT, R56, R27, P1 ;  /* 0x0000001b3800720c */ /* 0x002fc80000f21670 */
[----:B------:R-:W-:-:S04]  /*4160*/  ISETP.LT.OR P1, PT, R27, R21, P1 ;  /* 0x000000151b00720c */ /* 0x000fc80000f21670 */
[----:B------:R-:W-:-:S04]  /*4170*/  ISETP.EQ.OR P1, PT, R56, -0x1, P1 ;  /* 0xffffffff3800780c */ /* 0x000fc80000f22670 */
[----:B------:R-:W-:-:S13]  /*4180*/  ISETP.EQ.OR P1, PT, R21, -0x1, P1 ;  /* 0xffffffff1500780c */ /* 0x000fda0000f22670 */
[----:B------:R-:W0:Y:S01]  /*4190*/  @!P1 LDC R7, c[0x0][0x388] ;  /* 0x0000e200ff079b82 */ /* 0x000e220000000800 */
[----:B-----5:R-:W-:-:S07]  /*41a0*/  @!P1 IADD3 R10, PT, PT, R56, R2, -R27 ;  /* 0x00000002380a9210 */ /* 0x020fce0007ffe81b */
[----:B------:R-:W1:Y:S01]  /*41b0*/  @!P1 LDC.64 R8, c[0x0][0x380] ;  /* 0x0000e000ff089b82 */ /* 0x000e620000000a00 */
[----:B0-----:R-:W-:Y:S02]  /*41c0*/  @!P1 IADD3 R7, PT, PT, -R21, R7, RZ ;  /* 0x0000000715079210 */ /* 0x001fe40007ffe1ff */
[----:B-1----:R-:W-:-:S05]  /*41d0*/  @!P1 IADD3 R9, PT, PT, -R22, R9, RZ ;  /* 0x0000000916099210 */ /* 0x002fca0007ffe1ff */
[----:B------:R-:W-:Y:S01]  /*41e0*/  @!P1 IMAD R7, R9, R8, R7 ;  /* 0x0000000809079224 */ /* 0x000fe200078e0207 */
[----:B------:R-:W-:-:S05]  /*41f0*/  @!P1 IADD3 R9, PT, PT, -R26, R58, RZ ;  /* 0x0000003a1a099210 */ /* 0x000fca0007ffe1ff */
[----:B------:R-:W-:-:S04]  /*4200*/  @!P1 IMAD R7, R7, R8, R9 ;  /* 0x0000000807079224 */ /* 0x000fc800078e0209 */
[----:B------:R-:W-:Y:S02]  /*4210*/  @!P1 IMAD R10, R7, R8, R10 ;  /* 0x00000008070a9224 */ /* 0x000fe400078e020a */
[----:B------:R-:W0:Y:S01]  /*4220*/  LDC.64 R8, c[0x0][0x390] ;  /* 0x0000e400ff087b82 */ /* 0x000e220000000a00 */
[----:B------:R-:W1:Y:S07]  /*4230*/  @!P2 LDS R7, [UR16] ;  /* 0x00000010ff07a984 */ /* 0x000e6e0008000800 */
[----:B------:R-:W-:Y:S01]  /*4240*/  BAR.SYNC.DEFER_BLOCKING 0x0 ;  /* 0x0000000000007b1d */ /* 0x000fe20000010000 */
[----:B------:R-:W-:-:S04]  /*4250*/  ISETP.LT.OR P0, PT, R57, R26, !P0 ;  /* 0x0000001a3900720c */ /* 0x000fc80004701670 */
[----:B------:R-:W-:Y:S01]  /*4260*/  ISETP.EQ.OR P0, PT, R57, -0x1, P0 ;  /* 0xffffffff3900780c */ /* 0x000fe20000702670 */
[----:B0-----:R-:W-:-:S05]  /*4270*/  @!P1 IMAD.WIDE R8, R10, 0x4, R8 ;  /* 0x000000040a089825 */ /* 0x001fca00078e0208 */
[----:B------:R3:W5:Y:S01]  /*4280*/  @!P1 LDG.E R18, desc[UR18][R8.64] ;  /* 0x0000001208129981 */ /* 0x000762000c1e1900 */
[----:B------:R-:W-:Y:S01]  /*4290*/  ISETP.EQ.OR P0, PT, R22, -0x1, P0 ;  /* 0xffffffff1600780c */ /* 0x000fe20000702670 */
[----:B---3--:R-:W-:Y:S01]  /*42a0*/  @!P1 IMAD.WIDE R8, R10, 0x4, R16 ;  /* 0x000000040a089825 */ /* 0x008fe200078e0210 */
[----:B------:R-:W-:Y:S02]  /*42b0*/  MOV R17, RZ ;  /* 0x000000ff00117202 */ /* 0x000fe40000000f00 */
[----:B------:R-:W-:-:S04]  /*42c0*/  ISETP.LT.OR P0, PT, R23, R27, P0 ;  /* 0x0000001b1700720c */ /* 0x000fc80000701670 */
[----:B------:R0:W5:Y:S01]  /*42d0*/  @!P1 LDG.E R17, desc[UR18][R8.64] ;  /* 0x0000001208119981 */ /* 0x000162000c1e1900 */
[----:B------:R-:W-:Y:S01]  /*42e0*/  ISETP.GE.AND P1, PT, R58, R26, PT ;  /* 0x0000001a3a00720c */ /* 0x000fe20003f26270 */
[----:B------:R-:W-:Y:S01]  /*42f0*/  BSSY.RECONVERGENT B0, `(.L_x_16) ;  /* 0x000001e000007945 */ /* 0x000fe20003800200 */
[----:B------:R-:W-:Y:S01]  /*4300*/  ISETP.LT.OR P0, PT, R27, R21, P0 ;  /* 0x000000151b00720c */ /* 0x000fe20000701670 */
[----:B------:R-:W-:Y:S01]  /*4310*/  HFMA2 R10, -RZ, RZ, 0, 0 ;  /* 0x00000000ff0a7431 */ /* 0x000fe200000001ff */
[----:B-1----:R-:W-:Y:S02]  /*4320*/  @!P2 R2UR UR5, R7 ;  /* 0x000000000705a2ca */ /* 0x002fe400000e0000 */
[----:B------:R-:W-:Y:S02]  /*4330*/  ISETP.EQ.OR P0, PT, R23, -0x1, P0 ;  /* 0xffffffff1700780c */ /* 0x000fe40000702670 */
[----:B0-----:R-:W-:Y:S02]  /*4340*/  MOV R9, RZ ;  /* 0x000000ff00097202 */ /* 0x001fe40000000f00 */
        /* <DEDUP_REMOVED lines=18> */
[----:B------:R-:W0:Y:S02]  /*4470*/  LDC.64 R8, c[0x0][0x390] ;  /* 0x0000e400ff087b82 */ /* 0x000e240000000a00 */
[----:B0-----:R-:W-:-:S05]  /*4480*/  IMAD.WIDE R8, R7, 0x4, R8 ;  /* 0x0000000407087825 */ /* 0x001fca00078e0208 */
[----:B------:R0:W5:Y:S02]  /*4490*/  LDG.E R10, desc[UR18][R8.64] ;  /* 0x00000012080a7981 */ /* 0x000164000c1e1900 */
[----:B0-----:R-:W0:Y:S02]  /*44a0*/  LDC.64 R8, c[0x0][0x398] ;  /* 0x0000e600ff087b82 */ /* 0x001e240000000a00 */
[----:B0-----:R-:W-:-:S06]  /*44b0*/  IMAD.WIDE R8, R7, 0x4, R8 ;  /* 0x0000000407087825 */ /* 0x001fcc00078e0208 */
[----:B------:R0:W5:Y:S02]  /*44c0*/  LDG.E R9, desc[UR18][R8.64] ;  /* 0x0000001208097981 */ /* 0x000164000c1e1900 */
.L_x_17:
[----:B------:R-:W-:Y:S05]  /*44d0*/  BSYNC.RECONVERGENT B0 ;  /* 0x0000000000007941 */ /* 0x000fea0003800200 */
.L_x_16:
[----:B------:R-:W1:Y:S01]  /*44e0*/  @!P0 LDC R7, c[0x0][0x388] ;  /* 0x0000e200ff078b82 */ /* 0x000e620000000800 */
[----:B------:R-:W-:-:S07]  /*44f0*/  HFMA2 R16, -RZ, RZ, 0, 0 ;  /* 0x00000000ff107431 */ /* 0x000fce00000001ff */
[----:B------:R-:W0:Y:S08]  /*4500*/  @!P0 LDC.64 R24, c[0x0][0x380] ;  /* 0x0000e000ff188b82 */ /* 0x000e300000000a00 */
[----:B------:R-:W3:Y:S01]  /*4510*/  LDC.64 R28, c[0x0][0x390] ;  /* 0x0000e400ff1c7b82 */ /* 0x000ee20000000a00 */
[----:B-1----:R-:W-:Y:S02]  /*4520*/  @!P0 IADD3 R7, PT, PT, -R21, R7, RZ ;  /* 0x0000000715078210 */ /* 0x002fe40007ffe1ff */
[----:B0-----:R-:W-:-:S05]  /*4530*/  @!P0 IADD3 R8, PT, PT, -R22, R25, RZ ;  /* 0x0000001916088210 */ /* 0x001fca0007ffe1ff */
[----:B------:R-:W-:Y:S01]  /*4540*/  @!P0 IMAD R7, R8, R24, R7 ;  /* 0x0000001808078224 */ /* 0x000fe200078e0207 */
[----:B------:R-:W-:-:S05]  /*4550*/  @!P0 IADD3 R8, PT, PT, -R26, R57, RZ ;  /* 0x000000391a088210 */ /* 0x000fca0007ffe1ff */
[----:B------:R-:W-:Y:S01]  /*4560*/  @!P0 IMAD R7, R7, R24, R8 ;  /* 0x0000001807078224 */ /* 0x000fe200078e0208 */
[----:B------:R-:W-:-:S05]  /*4570*/  @!P0 IADD3 R8, PT, PT, R23, R0, -R27 ;  /* 0x0000000017088210 */ /* 0x000fca0007ffe81b */
[----:B------:R-:W-:-:S04]  /*4580*/  @!P0 IMAD R7, R7, R24, R8 ;  /* 0x0000001807078224 */ /* 0x000fc800078e0208 */
[----:B---3--:R-:W-:-:S05]  /*4590*/  @!P0 IMAD.WIDE R24, R7, 0x4, R28 ;  /* 0x0000000407188825 */ /* 0x008fca00078e021c */
        /* <DEDUP_REMOVED lines=32> */
.L_x_19:
[----:B------:R-:W-:Y:S05]  /*47a0*/  BSYNC.RECONVERGENT B0 ;  /* 0x0000000000007941 */ /* 0x000fea0003800200 */
.L_x_18:
[----:B------:R-:W-:Y:S06]  /*47b0*/  BAR.SYNC.DEFER_BLOCKING 0x0 ;  /* 0x0000000000007b1d */ /* 0x000fec0000010000 */
.L_x_15:
[----:B------:R-:W-:-:S12]  /*47c0*/  UIADD3 UR4, UPT, UPT, UR4, 0x1, URZ ;  /* 0x0000000104047890 */ /* 0x000fd8000fffe0ff */
.L_x_14:
[----:B0----5:R0:W3:Y:S04]  /*47d0*/  LDS.64 R68, [R13+0x200] ;  /* 0x000200000d447984 */ /* 0x0210e80000000a00 */
[----:B------:R0:W0:Y:S01]  /*47e0*/  LDS.64 R66, [R11+0x200] ;  /* 0x000200000b427984 */ /* 0x0000220000000a00 */
[----:B------:R-:W-:Y:S05]  /*47f0*/  BRA.U UP0, `(.L_x_20) ;  /* 0x0000001500707547 */ /* 0x000fea000b800000 */
[----:B------:R-:W5:Y:S04]  /*4800*/  LDL.LU R70, [R1+0x20] ;  /* 0x0000200001467983 */ /* 0x000f680000300800 */
[----:B------:R-:W3:Y:S04]  /*4810*/  LDL.LU R71, [R1+0x1c] ;  /* 0x00001c0001477983 */ /* 0x000ee80000300800 */
[----:B------:R-:W5:Y:S04]  /*4820*/  LDL.LU R72, [R1+0x18] ;  /* 0x0000180001487983 */ /* 0x000f680000300800 */
[----:B------:R-:W3:Y:S04]  /*4830*/  LDL.LU R73, [R1+0x14] ;  /* 0x0000140001497983 */ /* 0x000ee80000300800 */
[----:B------:R-:W5:Y:S04]  /*4840*/  LDL.LU R31, [R1+0xc] ;  /* 0x00000c00011f7983 */ /* 0x000f680000300800 */
[----:B------:R-:W3:Y:S04]  /*4850*/  LDL.LU R32, [R1+0x8] ;  /* 0x0000080001207983 */ /* 0x000ee80000300800 */
[----:B------:R-:W5:Y:S04]  /*4860*/  LDL.LU R33, [R1] ;  /* 0x0000000001217983 */ /* 0x000f680000300800 */
[----:B------:R-:W5:Y:S04]  /*4870*/  LDL.LU R34, [R1+0x4] ;  /* 0x0000040001227983 */ /* 0x000f680000300800 */
[----:B------:R-:W5:Y:S01]  /*4880*/  LDL.LU R35, [R1+0x10] ;  /* 0x0000100001237983 */ /* 0x000f620000300800 */
[C---:B------:R-:W-:Y:S01]  /*4890*/  FMUL R25, R44.reuse, R74 ;  /* 0x0000004a2c197220 */ /* 0x040fe20000400000 */
[-C--:B--2---:R-:W-:Y:S01]  /*48a0*/  FMUL R24, R44, R76.reuse ;  /* 0x0000004c2c187220 */ /* 0x084fe20000400000 */
[-C--:B------:R-:W-:Y:S01]  /*48b0*/  FMUL R28, R46, R87.reuse ;  /* 0x000000572e1c7220 */ /* 0x080fe20000400000 */
[----:B------:R-:W-:Y:S01]  /*48c0*/  FMUL R30, R47, R87 ;  /* 0x000000572f1e7220 */ /* 0x000fe20000400000 */
[C---:B------:R-:W-:Y:S01]  /*48d0*/  FFMA R25, R40.reuse, R76, R25 ;  /* 0x0000004c28197223 */ /* 0x040fe20000000019 */
[-C--:B------:R-:W-:Y:S01]  /*48e0*/  FFMA R24, R40, R74.reuse, -R24 ;  /* 0x0000004a28187223 */ /* 0x080fe20000000818 */
[----:B------:R-:W-:Y:S01]  /*48f0*/  FFMA R29, R42, R85, -R28 ;  /* 0x000000552a1d7223 */ /* 0x000fe2000000081c */
[----:B------:R-:W-:Y:S01]  /*4900*/  FMUL R39, R55, R74 ;  /* 0x0000004a37277220 */ /* 0x000fe20000400000 */
[----:B------:R-:W-:-:S03]  /*4910*/  FMUL R26, R17, R25 ;  /* 0x00000019111a7220 */ /* 0x000fc60000400000 */
[----:B----4-:R-:W-:Y:S01]  /*4920*/  FFMA R39, R51, R76, R39 ;  /* 0x0000004c33277223 */ /* 0x010fe20000000027 */
[-C--:B------:R-:W-:Y:S01]  /*4930*/  FFMA R26, R18, R24.reuse, -R26 ;  /* 0x00000018121a7223 */ /* 0x080fe2000000081a */
[----:B------:R-:W-:Y:S02]  /*4940*/  FMUL R24, R17, R24 ;  /* 0x0000001811187220 */ /* 0x000fe40000400000 */
[----:B------:R-:W-:Y:S01]  /*4950*/  FMUL R38, R15, R39 ;  /* 0x000000270f267220 */ /* 0x000fe20000400000 */
[----:B------:R-:W-:Y:S01]  /*4960*/  FADD R104, R104, R26 ;  /* 0x0000001a68687221 */ /* 0x000fe20000000000 */
[----:B------:R-:W-:Y:S01]  /*4970*/  FFMA R24, R18, R25, R24 ;  /* 0x0000001912187223 */ /* 0x000fe20000000018 */
[----:B------:R-:W-:-:S03]  /*4980*/  FMUL R25, R44, R75 ;  /* 0x0000004b2c197220 */ /* 0x000fc60000400000 */
[----:B------:R-:W-:Y:S01]  /*4990*/  FADD R3, R3, R24 ;  /* 0x0000001803037221 */ /* 0x000fe20000000000 */
[-C--:B------:R-:W-:Y:S01]  /*49a0*/  FFMA R25, R40, R77.reuse, R25 ;  /* 0x0000004d28197223 */ /* 0x080fe20000000019 */
[----:B------:R-:W-:-:S03]  /*49b0*/  FMUL R24, R44, R77 ;  /* 0x0000004d2c187220 */ /* 0x000fc60000400000 */
[----:B------:R-:W-:Y:S01]  /*49c0*/  FMUL R26, R17, R25 ;  /* 0x00000019111a7220 */ /* 0x000fe20000400000 */
[----:B------:R-:W-:-:S04]  /*49d0*/  FFMA R24, R40, R75, -R24 ;  /* 0x0000004b28187223 */ /* 0x000fc80000000818 */
[-C--:B------:R-:W-:Y:S01]  /*49e0*/  FFMA R26, R18, R24.reuse, -R26 ;  /* 0x00000018121a7223 */ /* 0x080fe2000000081a */
[----:B------:R-:W-:-:S03]  /*49f0*/  FMUL R24, R17, R24 ;  /* 0x0000001811187220 */ /* 0x000fc60000400000 */
        /* <DEDUP_REMOVED lines=14> */
[-C--:B------:R-:W-:Y:S01]  /*4ae0*/  FMUL R24, R44, R87.reuse ;  /* 0x000000572c187220 */ /* 0x080fe20000400000 */
[CC--:B------:R-:W-:Y:S01]  /*4af0*/  FFMA R25, R40.reuse, R87.reuse, R25 ;  /* 0x0000005728197223 */ /* 0x0c0fe20000000019 */
[----:B------:R-:W-:Y:S02]  /*4b00*/  FMUL R44, R55, R87 ;  /* 0x00000057372c7220 */ /* 0x000fe40000400000 */
        /* <DEDUP_REMOVED lines=8> */
[-C--:B------:R-:W-:Y:S01]  /*4b90*/  FMUL R24, R45, R74.reuse ;  /* 0x0000004a2d187220 */ /* 0x080fe20000400000 */
        /* <DEDUP_REMOVED lines=27> */
[C---:B------:R-:W-:Y:S01]  /*4d50*/  FMUL R25, R45.reuse, R85 ;  /* 0x000000552d197220 */ /* 0x040fe20000400000 */
[----:B------:R-:W-:Y:S01]  /*4d60*/  FMUL R26, R45, R87 ;  /* 0x000000572d1a7220 */ /* 0x000fe20000400000 */
[----:B------:R-:W-:Y:S01]  /*4d70*/  FFMA R45, R51, R85, -R44 ;  /* 0x00000055332d7223 */ /* 0x000fe2000000082c */
[----:B------:R-:W-:Y:S01]  /*4d80*/  FADD R62, R62, R24 ;  /* 0x000000183e3e7221 */ /* 0x000fe20000000000 */
[C---:B------:R-:W-:Y:S01]  /*4d90*/  FFMA R25, R41.reuse, R87, R25 ;  /* 0x0000005729197223 */ /* 0x040fe20000000019 */
[----:B------:R-:W-:Y:S01]  /*4da0*/  FFMA R27, R41, R85, -R26 ;  /* 0x00000055291b7223 */ /* 0x000fe2000000081a */
[----:B------:R-:W-:Y:S01]  /*4db0*/  FMUL R24, R46, R74 ;  /* 0x0000004a2e187220 */ /* 0x000fe20000400000 */
[----:B------:R-:W-:Y:S01]  /*4dc0*/  FMUL R41, R55, R75 ;  /* 0x0000004b37297220 */ /* 0x000fe20000400000 */
[----:B------:R-:W-:Y:S01]  /*4dd0*/  FMUL R26, R9, R25 ;  /* 0x00000019091a7220 */ /* 0x000fe20000400000 */
[----:B------:R-:W-:Y:S01]  /*4de0*/  FMUL R44, R7, R45 ;  /* 0x0000002d072c7220 */ /* 0x000fe20000400000 */
[----:B------:R-:W-:Y:S01]  /*4df0*/  FFMA R24, R42, R76, R24 ;  /* 0x0000004c2a187223 */ /* 0x000fe20000000018 */
[----:B------:R-:W-:Y:S01]  /*4e00*/  FFMA R41, R51, R77, R41 ;  /* 0x0000004d33297223 */ /* 0x000fe20000000029 */
[-C--:B------:R-:W-:Y:S01]  /*4e10*/  FFMA R26, R10, R27.reuse, -R26 ;  /* 0x0000001b0a1a7223 */ /* 0x080fe2000000081a */
[----:B------:R-:W-:-:S02]  /*4e20*/  FMUL R27, R9, R27 ;  /* 0x0000001b091b7220 */ /* 0x000fc40000400000 */
[----:B------:R-:W-:Y:S01]  /*4e30*/  FMUL R40, R15, R41 ;  /* 0x000000290f287220 */ /* 0x000fe20000400000 */
[----:B------:R-:W-:Y:S01]  /*4e40*/  FADD R111, R111, R26 ;  /* 0x0000001a6f6f7221 */ /* 0x000fe20000000000 */
[----:B------:R-:W-:Y:S01]  /*4e50*/  FFMA R25, R10, R25, R27 ;  /* 0x000000190a197223 */ /* 0x000fe2000000001b */
[----:B------:R-:W-:Y:S01]  /*4e60*/  FMUL R27, R46, R76 ;  /* 0x0000004c2e1b7220 */ /* 0x000fe20000400000 */
[----:B------:R-:W-:Y:S02]  /*4e70*/  FMUL R26, R17, R24 ;  /* 0x00000018111a7220 */ /* 0x000fe40000400000 */
[----:B------:R-:W-:Y:S01]  /*4e80*/  FADD R63, R63, R25 ;  /* 0x000000193f3f7221 */ /* 0x000fe20000000000 */
[----:B------:R-:W-:-:S04]  /*4e90*/  FFMA R27, R42, R74, -R27 ;  /* 0x0000004a2a1b7223 */ /* 0x000fc8000000081b */
[-C--:B------:R-:W-:Y:S01]  /*4ea0*/  FFMA R26, R18, R27.reuse, -R26 ;  /* 0x0000001b121a7223 */ /* 0x080fe2000000081a */
[----:B------:R-:W-:-:S03]  /*4eb0*/  FMUL R27, R17, R27 ;  /* 0x0000001b111b7220 */ /* 0x000fc60000400000 */
[----:B------:R-:W-:Y:S01]  /*4ec0*/  FADD R112, R112, R26 ;  /* 0x0000001a70707221 */ /* 0x000fe20000000000 */
[----:B------:R-:W-:Y:S01]  /*4ed0*/  FMUL R26, R46, R75 ;  /* 0x0000004b2e1a7220 */ /* 0x000fe20000400000 */
[----:B------:R-:W-:Y:S01]  /*4ee0*/  FFMA R24, R18, R24, R27 ;  /* 0x0000001812187223 */ /* 0x000fe2000000001b */
[-C--:B------:R-:W-:Y:S02]  /*4ef0*/  FMUL R27, R46, R77.reuse ;  /* 0x0000004d2e1b7220 */ /* 0x080fe40000400000 */
[----:B------:R-:W-:Y:S01]  /*4f00*/  FFMA R26, R42, R77, R26 ;  /* 0x0000004d2a1a7223 */ /* 0x000fe2000000001a */
[----:B------:R-:W-:Y:S01]  /*4f10*/  FADD R64, R64, R24 ;  /* 0x0000001840407221 */ /* 0x000fe20000000000 */
[----:B------:R-:W-:Y:S01]  /*4f20*/  FFMA R27, R42, R75, -R27 ;  /* 0x0000004b2a1b7223 */ /* 0x000fe2000000081b */
[----:B------:R-:W-:Y:S01]  /*4f30*/  FMUL R24, R46, R84 ;  /* 0x000000542e187220 */ /* 0x000fe20000400000 */
[----:B------:R-:W-:-:S03]  /*4f40*/  FMUL R25, R17, R26 ;  /* 0x0000001a11197220 */ /* 0x000fc60000400000 */
[----:B------:R-:W-:Y:S01]  /*4f50*/  FFMA R24, R42, R86, R24 ;  /* 0x000000562a187223 */ /* 0x000fe20000000018 */
[-C--:B------:R-:W-:Y:S01]  /*4f60*/  FFMA R25, R18, R27.reuse, -R25 ;  /* 0x0000001b12197223 */ /* 0x080fe20000000819 */
[----:B------:R-:W-:-:S03]  /*4f70*/  FMUL R27, R17, R27 ;  /* 0x0000001b111b7220 */ /* 0x000fc60000400000 */
[----:B------:R-:W-:Y:S01]  /*4f80*/  FADD R113, R113, R25 ;  /* 0x0000001971717221 */ /* 0x000fe20000000000 */
[----:B------:R-:W-:Y:S01]  /*4f90*/  FFMA R26, R18, R26, R27 ;  /* 0x0000001a121a7223 */ /* 0x000fe2000000001b */
[----:B------:R-:W-:Y:S01]  /*4fa0*/  FMUL R27, R46, R86 ;  /* 0x000000562e1b7220 */ /* 0x000fe20000400000 */
[----:B------:R-:W-:Y:S02]  /*4fb0*/  FMUL R25, R9, R24 ;  /* 0x0000001809197220 */ /* 0x000fe40000400000 */
[----:B------:R-:W-:Y:S01]  /*4fc0*/  FADD R65, R65, R26 ;  /* 0x0000001a41417221 */ /* 0x000fe20000000000 */
[----:B------:R-:W-:Y:S01]  /*4fd0*/  FFMA R27, R42, R84, -R27 ;  /* 0x000000542a1b7223 */ /* 0x000fe2000000081b */
[----:B------:R-:W-:-:S03]  /*4fe0*/  FMUL R26, R47, R76 ;  /* 0x0000004c2f1a7220 */ /* 0x000fc60000400000 */
[-C--:B------:R-:W-:Y:S01]  /*4ff0*/  FFMA R25, R10, R27.reuse, -R25 ;  /* 0x0000001b0a197223 */ /* 0x080fe20000000819 */
[----:B------:R-:W-:-:S03]  /*5000*/  FMUL R27, R9, R27 ;  /* 0x0000001b091b7220 */ /* 0x000fc60000400000 */
[----:B------:R-:W-:Y:S01]  /*5010*/  FADD R114, R114, R25 ;  /* 0x0000001972727221 */ /* 0x000fe20000000000 */
[----:B------:R-:W-:Y:S01]  /*5020*/  FFMA R24, R10, R24, R27 ;  /* 0x000000180a187223 */ /* 0x000fe2000000001b */
[----:B------:R-:W-:Y:S01]  /*5030*/  FMUL R27, R46, R85 ;  /* 0x000000552e1b7220 */ /* 0x000fe20000400000 */
[----:B------:R-:W-:Y:S02]  /*5040*/  FMUL R25, R47, R74 ;  /* 0x0000004a2f197220 */ /* 0x000fe40000400000 */
[----:B------:R-:W-:Y:S01]  /*5050*/  FADD R78, R78, R24 ;  /* 0x000000184e4e7221 */ /* 0x000fe20000000000 */
[----:B------:R-:W-:Y:S01]  /*5060*/  FFMA R27, R42, R87, R27 ;  /* 0x000000572a1b7223 */ /* 0x000fe2000000001b */
[----:B------:R-:W-:Y:S01]  /*5070*/  FFMA R25, R43, R76, R25 ;  /* 0x0000004c2b197223 */ /* 0x000fe20000000019 */
[----:B------:R-:W-:Y:S02]  /*5080*/  FMUL R24, R47, R75 ;  /* 0x0000004b2f187220 */ /* 0x000fe40000400000 */
[----:B------:R-:W-:-:S02]  /*5090*/  FMUL R28, R9, R27 ;  /* 0x0000001b091c7220 */ /* 0x000fc40000400000 */
[----:B------:R-:W-:Y:S02]  /*50a0*/  FFMA R24, R43, R77, R24 ;  /* 0x0000004d2b187223 */ /* 0x000fe40000000018 */
[-C--:B------:R-:W-:Y:S01]  /*50b0*/  FFMA R28, R10, R29.reuse, -R28 ;  /* 0x0000001d0a1c7223 */ /* 0x080fe2000000081c */
[----:B------:R-:W-:-:S03]  /*50c0*/  FMUL R29, R9, R29 ;  /* 0x0000001d091d7220 */ /* 0x000fc60000400000 */
[----:B------:R-:W-:Y:S01]  /*50d0*/  FADD R115, R115, R28 ;  /* 0x0000001c73737221 */ /* 0x000fe20000000000 */
[----:B------:R-:W-:Y:S01]  /*50e0*/  FFMA R27, R10, R27, R29 ;  /* 0x0000001b0a1b7223 */ /* 0x000fe2000000001d */
[----:B------:R-:W-:Y:S01]  /*50f0*/  FFMA R29, R43, R74, -R26 ;  /* 0x0000004a2b1d7223 */ /* 0x000fe2000000081a */
[C---:B------:R-:W-:Y:S01]  /*5100*/  FMUL R26, R17.reuse, R25 ;  /* 0x00000019111a7220 */ /* 0x040fe20000400000 */
[----:B------:R-:W-:Y:S01]  /*5110*/  FMUL R28, R17, R24 ;  /* 0x00000018111c7220 */ /* 0x000fe20000400000 */
[----:B------:R-:W-:Y:S01]  /*5120*/  FADD R79, R79, R27 ;  /* 0x0000001b4f4f7221 */ /* 0x000fe20000000000 */
[----:B------:R-:W-:Y:S01]  /*5130*/  FMUL R27, R47, R86 ;  /* 0x000000562f1b7220 */ /* 0x000fe20000400000 */
[-C--:B------:R-:W-:Y:S01]  /*5140*/  FFMA R26, R18, R29.reuse, -R26 ;  /* 0x0000001d121a7223 */ /* 0x080fe2000000081a */
[----:B------:R-:W-:-:S03]  /*5150*/  FMUL R29, R17, R29 ;  /* 0x0000001d111d7220 */ /* 0x000fc60000400000 */
[----:B------:R-:W-:Y:S01]  /*5160*/  FADD R116, R116, R26 ;  /* 0x0000001a74747221 */ /* 0x000fe20000000000 */
[----:B------:R-:W-:Y:S01]  /*5170*/  FFMA R25, R18, R25, R29 ;  /* 0x0000001912197223 */ /* 0x000fe2000000001d */
[C---:B------:R-:W-:Y:S01]  /*5180*/  FMUL R29, R47.reuse, R77 ;  /* 0x0000004d2f1d7220 */ /* 0x040fe20000400000 */
[----:B------:R-:W-:Y:S02]  /*5190*/  FMUL R26, R47, R84 ;  /* 0x000000542f1a7220 */ /* 0x000fe40000400000 */
[----:B------:R-:W-:Y:S01]  /*51a0*/  FADD R80, R80, R25 ;  /* 0x0000001950507221 */ /* 0x000fe20000000000 */
[C---:B------:R-:W-:Y:S01]  /*51b0*/  FFMA R29, R43.reuse, R75, -R29 ;  /* 0x0000004b2b1d7223 */ /* 0x040fe2000000081d */
[----:B------:R-:W-:Y:S01]  /*51c0*/  FFMA R26, R43, R86, R26 ;  /* 0x000000562b1a7223 */ /* 0x000fe2000000001a */
[----:B------:R-:W-:Y:S02]  /*51d0*/  FMUL R25, R52, R74 ;  /* 0x0000004a34197220 */ /* 0x000fe40000400000 */
[-C--:B------:R-:W-:Y:S01]  /*51e0*/  FFMA R28, R18, R29.reuse, -R28 ;  /* 0x0000001d121c7223 */ /* 0x080fe2000000081c */
[----:B------:R-:W-:Y:S01]  /*51f0*/  FMUL R29, R17, R29 ;  /* 0x0000001d111d7220 */ /* 0x000fe20000400000 */
[----:B------:R-:W-:-:S02]  /*5200*/  FFMA R25, R48, R76, R25 ;  /* 0x0000004c30197223 */ /* 0x000fc40000000019 */
[----:B------:R-:W-:Y:S01]  /*5210*/  FADD R117, R117, R28 ;  /* 0x0000001c75757221 */ /* 0x000fe20000000000 */
[----:B------:R-:W-:Y:S01]  /*5220*/  FFMA R24, R18, R24, R29 ;  /* 0x0000001812187223 */ /* 0x000fe2000000001d */
[----:B------:R-:W-:Y:S01]  /*5230*/  FFMA R29, R43, R84, -R27 ;  /* 0x000000542b1d7223 */ /* 0x000fe2000000081b */
[-C--:B------:R-:W-:Y:S01]  /*5240*/  FMUL R27, R9, R26.reuse ;  /* 0x0000001a091b7220 */ /* 0x080fe20000400000 */
[----:B------:R-:W-:Y:S01]  /*5250*/  FMUL R28, R15, R25 ;  /* 0x000000190f1c7220 */ /* 0x000fe20000400000 */
[----:B------:R-:W-:Y:S01]  /*5260*/  FADD R81, R81, R24 ;  /* 0x0000001851517221 */ /* 0x000fe20000000000 */
[----:B------:R-:W-:Y:S01]  /*5270*/  FMUL R24, R52, R75 ;  /* 0x0000004b34187220 */ /* 0x000fe20000400000 */
[-C--:B------:R-:W-:Y:S01]  /*5280*/  FFMA R27, R10, R29.reuse, -R27 ;  /* 0x0000001d0a1b7223 */ /* 0x080fe2000000081b */
[----:B------:R-:W-:Y:S02]  /*5290*/  FMUL R29, R9, R29 ;  /* 0x0000001d091d7220 */ /* 0x000fe40000400000 */
[----:B------:R-:W-:Y:S01]  /*52a0*/  FFMA R24, R48, R77, R24 ;  /* 0x0000004d30187223 */ /* 0x000fe20000000018 */
[----:B------:R-:W-:Y:S01]  /*52b0*/  FADD R118, R118, R27 ;  /* 0x0000001b76767221 */ /* 0x000fe20000000000 */
[----:B------:R-:W-:Y:S01]  /*52c0*/  FFMA R26, R10, R26, R29 ;  /* 0x0000001a0a1a7223 */ /* 0x000fe2000000001d */
[----:B------:R-:W-:Y:S01]  /*52d0*/  FMUL R29, R47, R85 ;  /* 0x000000552f1d7220 */ /* 0x000fe20000400000 */
[----:B------:R-:W-:-:S02]  /*52e0*/  FMUL R27, R52, R77 ;  /* 0x0000004d341b7220 */ /* 0x000fc40000400000 */
[----:B------:R-:W-:Y:S01]  /*52f0*/  FADD R82, R82, R26 ;  /* 0x0000001a52527221 */ /* 0x000fe20000000000 */
[----:B------:R-:W-:Y:S01]  /*5300*/  FFMA R29, R43, R87, R29 ;  /* 0x000000572b1d7223 */ /* 0x000fe2000000001d */
[----:B------:R-:W-:-:S04]  /*5310*/  FMUL R26, R52, R84 ;  /* 0x00000054341a7220 */ /* 0x000fc80000400000 */
[----:B------:R-:W-:Y:S01]  /*5320*/  FFMA R26, R48, R86, R26 ;  /* 0x00000056301a7223 */ /* 0x000fe2000000001a */
[----:B---3--:R-:W-:Y:S01]  /*5330*/  MOV R36, R32 ;  /* 0x0000002000247202 */ /* 0x008fe20000000f00 */
[----:B------:R-:W-:Y:S01]  /*5340*/  FMUL R32, R52, R87 ;  /* 0x0000005734207220 */ /* 0x000fe20000400000 */
[----:B-----5:R-:W-:Y:S02]  /*5350*/  MOV R47, R35 ;  /* 0x00000023002f7202 */ /* 0x020fe40000000f00 */
[----:B------:R-:W-:Y:S02]  /*5360*/  MOV R35, R33 ;  /* 0x0000002100237202 */ /* 0x000fe40000000f00 */
[----:B------:R-:W-:Y:S01]  /*5370*/  MOV R33, R31 ;  /* 0x0000001f00217202 */ /* 0x000fe20000000f00 */
[----:B------:R-:W-:Y:S01]  /*5380*/  FFMA R31, R43, R85, -R30 ;  /* 0x000000552b1f7223 */ /* 0x000fe2000000081e */
[----:B------:R-:W-:Y:S01]  /*5390*/  FMUL R30, R9, R29 ;  /* 0x0000001d091e7220 */ /* 0x000fe20000400000 */
[----:B------:R-:W-:-:S03]  /*53a0*/  FMUL R43, R55, R84 ;  /* 0x00000054372b7220 */ /* 0x000fc60000400000 */
[CC--:B------:R-:W-:Y:S01]  /*53b0*/  FFMA R30, R10.reuse, R31.reuse, -R30 ;  /* 0x0000001f0a1e7223 */ /* 0x0c0fe2000000081e */
[----:B------:R-:W-:Y:S01]  /*53c0*/  FMUL R31, R9, R31 ;  /* 0x0000001f091f7220 */ /* 0x000fe20000400000 */
[----:B------:R-:W-:Y:S02]  /*53d0*/  FFMA R43, R51, R86, R43 ;  /* 0x00000056332b7223 */ /* 0x000fe4000000002b */
[----:B------:R-:W-:Y:S01]  /*53e0*/  FADD R119, R119, R30 ;  /* 0x0000001e77777221 */ /* 0x000fe20000000000 */
[----:B------:R-:W-:Y:S01]  /*53f0*/  FFMA R29, R10, R29, R31 ;  /* 0x0000001d0a1d7223 */ /* 0x000fe2000000001f */
[----:B------:R-:W-:Y:S01]  /*5400*/  FMUL R31, R52, R76 ;  /* 0x0000004c341f7220 */ /* 0x000fe20000400000 */
[C---:B------:R-:W-:Y:S01]  /*5410*/  FMUL R30, R7.reuse, R26 ;  /* 0x0000001a071e7220 */ /* 0x040fe20000400000 */
[----:B------:R-:W-:Y:S01]  /*5420*/  FMUL R42, R7, R43 ;  /* 0x0000002b072a7220 */ /* 0x000fe20000400000 */
[----:B------:R-:W-:Y:S01]  /*5430*/  FADD R83, R83, R29 ;  /* 0x0000001d53537221 */ /* 0x000fe20000000000 */
[----:B------:R-:W-:Y:S01]  /*5440*/  FFMA R31, R48, R74, -R31 ;  /* 0x0000004a301f7223 */ /* 0x000fe2000000081f */
[----:B------:R-:W-:-:S03]  /*5450*/  FMUL R29, R53, R76 ;  /* 0x0000004c351d7220 */ /* 0x000fc60000400000 */
[-C--:B------:R-:W-:Y:S01]  /*5460*/  FFMA R28, R16, R31.reuse, -R28 ;  /* 0x0000001f101c7223 */ /* 0x080fe2000000081c */
[----:B------:R-:W-:-:S03]  /*5470*/  FMUL R31, R15, R31 ;  /* 0x0000001f0f1f7220 */ /* 0x000fc60000400000 */
[----:B------:R-:W-:Y:S01]  /*5480*/  FADD R120, R120, R28 ;  /* 0x0000001c78787221 */ /* 0x000fe20000000000 */
[----:B------:R-:W-:Y:S01]  /*5490*/  FFMA R25, R16, R25, R31 ;  /* 0x0000001910197223 */ /* 0x000fe2000000001f */
[-C--:B------:R-:W-:Y:S01]  /*54a0*/  FFMA R31, R48, R75.reuse, -R27 ;  /* 0x0000004b301f7223 */ /* 0x080fe2000000081b */
[----:B------:R-:W-:Y:S01]  /*54b0*/  FMUL R27, R15, R24 ;  /* 0x000000180f1b7220 */ /* 0x000fe20000400000 */
[C---:B------:R-:W-:Y:S01]  /*54c0*/  FMUL R28, R53.reuse, R74 ;  /* 0x0000004a351c7220 */ /* 0x040fe20000400000 */
[----:B------:R-:W-:Y:S01]  /*54d0*/  FADD R88, R88, R25 ;  /* 0x0000001958587221 */ /* 0x000fe20000000000 */
[----:B------:R-:W-:Y:S01]  /*54e0*/  FMUL R25, R53, R75 ;  /* 0x0000004b35197220 */ /* 0x000fe20000400000 */
[CC--:B------:R-:W-:Y:S01]  /*54f0*/  FFMA R27, R16.reuse, R31.reuse, -R27 ;  /* 0x0000001f101b7223 */ /* 0x0c0fe2000000081b */
[----:B------:R-:W-:Y:S01]  /*5500*/  FMUL R31, R15, R31 ;  /* 0x0000001f0f1f7220 */ /* 0x000fe20000400000 */
[C---:B------:R-:W-:Y:S01]  /*5510*/  FFMA R28, R49.reuse, R76, R28 ;  /* 0x0000004c311c7223 */ /* 0x040fe2000000001c */
[-C--:B------:R-:W-:Y:S01]  /*5520*/  FFMA R25, R49, R77.reuse, R25 ;  /* 0x0000004d31197223 */ /* 0x080fe20000000019 */
[----:B------:R-:W-:Y:S01]  /*5530*/  FADD R121, R121, R27 ;  /* 0x0000001b79797221 */ /* 0x000fe20000000000 */
[----:B------:R-:W-:Y:S01]  /*5540*/  FFMA R24, R16, R24, R31 ;  /* 0x0000001810187223 */ /* 0x000fe2000000001f */
[----:B------:R-:W-:Y:S01]  /*5550*/  FMUL R31, R52, R86 ;  /* 0x00000056341f7220 */ /* 0x000fe20000400000 */
[----:B------:R-:W-:-:S02]  /*5560*/  FMUL R27, R53, R77 ;  /* 0x0000004d351b7220 */ /* 0x000fc40000400000 */
[----:B------:R-:W-:Y:S01]  /*5570*/  FADD R89, R89, R24 ;  /* 0x0000001859597221 */ /* 0x000fe20000000000 */
[-C--:B------:R-:W-:Y:S01]  /*5580*/  FFMA R31, R48, R84.reuse, -R31 ;  /* 0x00000054301f7223 */ /* 0x080fe2000000081f */
[----:B------:R-:W-:-:S03]  /*5590*/  FMUL R24, R53, R84 ;  /* 0x0000005435187220 */ /* 0x000fc60000400000 */
[-C--:B------:R-:W-:Y:S01]  /*55a0*/  FFMA R30, R8, R31.reuse, -R30 ;  /* 0x0000001f081e7223 */ /* 0x080fe2000000081e */
[----:B------:R-:W-:Y:S01]  /*55b0*/  FMUL R31, R7, R31 ;  /* 0x0000001f071f7220 */ /* 0x000fe20000400000 */
[----:B------:R-:W-:Y:S02]  /*55c0*/  FFMA R24, R49, R86, R24 ;  /* 0x0000005631187223 */ /* 0x000fe40000000018 */
[----:B------:R-:W-:Y:S01]  /*55d0*/  FADD R122, R122, R30 ;  /* 0x0000001e7a7a7221 */ /* 0x000fe20000000000 */
[----:B------:R-:W-:Y:S01]  /*55e0*/  FFMA R26, R8, R26, R31 ;  /* 0x0000001a081a7223 */ /* 0x000fe2000000001f */
[----:B------:R-:W-:Y:S01]  /*55f0*/  FMUL R31, R52, R85 ;  /* 0x00000055341f7220 */ /* 0x000fe20000400000 */
[----:B------:R-:W-:Y:S01]  /*5600*/  MOV R52, R33 ;  /* 0x0000002100347202 */ /* 0x000fe20000000f00 */
[C---:B------:R-:W-:Y:S01]  /*5610*/  FFMA R33, R48.reuse, R85, -R32 ;  /* 0x0000005530217223 */ /* 0x040fe20000000820 */
[----:B------:R-:W-:Y:S01]  /*5620*/  FMUL R30, R53, R86 ;  /* 0x00000056351e7220 */ /* 0x000fe20000400000 */
[----:B------:R-:W-:Y:S01]  /*5630*/  FFMA R31, R48, R87, R31 ;  /* 0x00000057301f7223 */ /* 0x000fe2000000001f */
[----:B------:R-:W-:Y:S01]  /*5640*/  MOV R48, R36 ;  /* 0x0000002400307202 */ /* 0x000fe20000000f00 */
[----:B------:R-:W-:Y:S01]  /*5650*/  FADD R90, R90, R26 ;  /* 0x0000001a5a5a7221 */ /* 0x000fe20000000000 */
[----:B------:R-:W-:Y:S01]  /*5660*/  MOV R36, R35 ;  /* 0x0000002300247202 */ /* 0x000fe20000000f00 */
[----:B------:R-:W-:Y:S01]  /*5670*/  FMUL R32, R7, R31 ;  /* 0x0000001f07207220 */ /* 0x000fe20000400000 */
[----:B------:R-:W-:Y:S01]  /*5680*/  MOV R35, R34 ;  /* 0x0000002200237202 */ /* 0x000fe20000000f00 */
[----:B------:R-:W-:Y:S01]  /*5690*/  FMUL R34, R53, R87 ;  /* 0x0000005735227220 */ /* 0x000fe20000400000 */
[----:B------:R-:W-:Y:S01]  /*56a0*/  FMUL R26, R54, R74 ;  /* 0x0000004a361a7220 */ /* 0x000fe20000400000 */
[-C--:B------:R-:W-:Y:S01]  /*56b0*/  FFMA R32, R8, R33.reuse, -R32 ;  /* 0x0000002108207223 */ /* 0x080fe20000000820 */
[----:B------:R-:W-:-:S02]  /*56c0*/  FMUL R33, R7, R33 ;  /* 0x0000002107217220 */ /* 0x000fc40000400000 */
[----:B------:R-:W-:Y:S01]  /*56d0*/  FFMA R26, R50, R76, R26 ;  /* 0x0000004c321a7223 */ /* 0x000fe2000000001a */
        /* <DEDUP_REMOVED lines=17> */
[----:B------:R-:W-:Y:S01]  /*57f0*/  FMUL R33, R15, R33 ;  /* 0x000000210f217220 */ /* 0x000fe20000400000 */
[----:B------:R-:W-:Y:S02]  /*5800*/  FFMA R29, R50, R77, R29 ;  /* 0x0000004d321d7223 */ /* 0x000fe4000000001d */
[----:B------:R-:W-:Y:S01]  /*5810*/  FADD R125, R125, R27 ;  /* 0x0000001b7d7d7221 */ /* 0x000fe20000000000 */
[----:B------:R-:W-:Y:S01]  /*5820*/  FFMA R25, R16, R25, R33 ;  /* 0x0000001910197223 */ /* 0x000fe20000000021 */
[----:B------:R-:W-:Y:S01]  /*5830*/  FFMA R33, R49, R84, -R30 ;  /* 0x0000005431217223 */ /* 0x000fe2000000081e */
[----:B------:R-:W-:Y:S01]  /*5840*/  FMUL R30, R7, R24 ;  /* 0x00000018071e7220 */ /* 0x000fe20000400000 */
[----:B------:R-:W-:Y:S01]  /*5850*/  FMUL R27, R54, R84 ;  /* 0x00000054361b7220 */ /* 0x000fe20000400000 */
[----:B------:R-:W-:-:S02]  /*5860*/  FADD R93, R93, R25 ;  /* 0x000000195d5d7221 */ /* 0x000fc40000000000 */
[-C--:B------:R-:W-:Y:S01]  /*5870*/  FFMA R30, R8, R33.reuse, -R30 ;  /* 0x00000021081e7223 */ /* 0x080fe2000000081e */
[----:B------:R-:W-:Y:S01]  /*5880*/  FMUL R33, R7, R33 ;  /* 0x0000002107217220 */ /* 0x000fe20000400000 */
[----:B------:R-:W-:-:S03]  /*5890*/  FFMA R27, R50, R86, R27 ;  /* 0x00000056321b7223 */ /* 0x000fc6000000001b */
[----:B------:R-:W-:Y:S01]  /*58a0*/  FFMA R24, R8, R24, R33 ;  /* 0x0000001808187223 */ /* 0x000fe20000000021 */
[----:B------:R-:W-:Y:S01]  /*58b0*/  FMUL R33, R53, R85 ;  /* 0x0000005535217220 */ /* 0x000fe20000400000 */
[----:B------:R-:W-:Y:S01]  /*58c0*/  MOV R53, R35 ;  /* 0x0000002300357202 */ /* 0x000fe20000000f00 */
[C---:B------:R-:W-:Y:S01]  /*58d0*/  FFMA R35, R49.reuse, R85, -R34 ;  /* 0x0000005531237223 */ /* 0x040fe20000000822 */
[----:B------:R-:W-:Y:S01]  /*58e0*/  FADD R94, R94, R24 ;  /* 0x000000185e5e7221 */ /* 0x000fe20000000000 */
[-C--:B------:R-:W-:Y:S01]  /*58f0*/  FFMA R33, R49, R87.reuse, R33 ;  /* 0x0000005731217223 */ /* 0x080fe20000000021 */
[----:B------:R-:W-:Y:S01]  /*5900*/  MOV R49, R36 ;  /* 0x0000002400317202 */ /* 0x000fe20000000f00 */
[----:B------:R-:W-:Y:S02]  /*5910*/  FMUL R36, R54, R87 ;  /* 0x0000005736247220 */ /* 0x000fe40000400000 */
[----:B------:R-:W-:Y:S02]  /*5920*/  FMUL R34, R7, R33 ;  /* 0x0000002107227220 */ /* 0x000fe40000400000 */
[----:B------:R-:W-:Y:S01]  /*5930*/  FFMA R37, R50, R85, -R36 ;  /* 0x0000005532257223 */ /* 0x000fe20000000824 */
[----:B------:R-:W-:Y:S01]  /*5940*/  FADD R49, R49, R30 ;  /* 0x0000001e31317221 */ /* 0x000fe20000000000 */
[-C--:B------:R-:W-:Y:S01]  /*5950*/  FFMA R34, R8, R35.reuse, -R34 ;  /* 0x0000002308227223 */ /* 0x080fe20000000822 */
[----:B------:R-:W-:-:S03]  /*5960*/  FMUL R35, R7, R35 ;  /* 0x0000002307237220 */ /* 0x000fc60000400000 */
[----:B------:R-:W-:Y:S01]  /*5970*/  FADD R53, R53, R34 ;  /* 0x0000002235357221 */ /* 0x000fe20000000000 */
[----:B------:R-:W-:Y:S01]  /*5980*/  FFMA R33, R8, R33, R35 ;  /* 0x0000002108217223 */ /* 0x000fe20000000023 */
[----:B------:R-:W-:Y:S01]  /*5990*/  FMUL R35, R54, R76 ;  /* 0x0000004c36237220 */ /* 0x000fe20000400000 */
[----:B------:R2:W-:Y:S02]  /*59a0*/  STL [R1], R49 ;  /* 0x0000003101007387 */ /* 0x0005e40000100800 */
[----:B------:R-:W-:Y:S01]  /*59b0*/  FADD R95, R95, R33 ;  /* 0x000000215f5f7221 */ /* 0x000fe20000000000 */
[----:B------:R-:W-:Y:S01]  /*59c0*/  FFMA R35, R50, R74, -R35 ;  /* 0x0000004a32237223 */ /* 0x000fe20000000823 */
[----:B------:R2:W-:Y:S03]  /*59d0*/  STL [R1+0x4], R53 ;  /* 0x0000043501007387 */ /* 0x0005e60000100800 */
[-C--:B------:R-:W-:Y:S01]  /*59e0*/  FFMA R32, R16, R35.reuse, -R32 ;  /* 0x0000002310207223 */ /* 0x080fe20000000820 */
[----:B------:R-:W-:-:S03]  /*59f0*/  FMUL R35, R15, R35 ;  /* 0x000000230f237220 */ /* 0x000fc60000400000 */
[----:B------:R-:W-:Y:S01]  /*5a00*/  FADD R48, R48, R32 ;  /* 0x0000002030307221 */ /* 0x000fe20000000000 */
[----:B------:R-:W-:Y:S01]  /*5a10*/  FFMA R26, R16, R26, R35 ;  /* 0x0000001a101a7223 */ /* 0x000fe20000000023 */
[----:B------:R-:W-:Y:S01]  /*5a20*/  FFMA R35, R50, R75, -R31 ;  /* 0x0000004b32237223 */ /* 0x000fe2000000081f */
[C---:B------:R-:W-:Y:S02]  /*5a30*/  FMUL R31, R15.reuse, R29 ;  /* 0x0000001d0f1f7220 */ /* 0x040fe40000400000 */
[----:B------:R2:W-:Y:S01]  /*5a40*/  STL [R1+0x8], R48 ;  /* 0x0000083001007387 */ /* 0x0005e20000100800 */
[----:B------:R-:W-:Y:S01]  /*5a50*/  FADD R96, R96, R26 ;  /* 0x0000001a60607221 */ /* 0x000fe20000000000 */
[-C--:B------:R-:W-:Y:S01]  /*5a60*/  FFMA R31, R16, R35.reuse, -R31 ;  /* 0x00000023101f7223 */ /* 0x080fe2000000081f */
[----:B------:R-:W-:-:S03]  /*5a70*/  FMUL R35, R15, R35 ;  /* 0x000000230f237220 */ /* 0x000fc60000400000 */
[----:B------:R-:W-:Y:S01]  /*5a80*/  FADD R52, R52, R31 ;  /* 0x0000001f34347221 */ /* 0x000fe20000000000 */
[----:B------:R-:W-:Y:S01]  /*5a90*/  FFMA R29, R16, R29, R35 ;  /* 0x0000001d101d7223 */ /* 0x000fe20000000023 */
[----:B------:R-:W-:Y:S01]  /*5aa0*/  FFMA R35, R50, R84, -R28 ;  /* 0x0000005432237223 */ /* 0x000fe2000000081c */
[----:B------:R-:W-:Y:S02]  /*5ab0*/  FMUL R28, R7, R27 ;  /* 0x0000001b071c7220 */ /* 0x000fe40000400000 */
[----:B------:R2:W-:Y:S01]  /*5ac0*/  STL [R1+0xc], R52 ;  /* 0x00000c3401007387 */ /* 0x0005e20000100800 */
[----:B------:R-:W-:Y:S01]  /*5ad0*/  FADD R97, R97, R29 ;  /* 0x0000001d61617221 */ /* 0x000fe20000000000 */
[-C--:B------:R-:W-:Y:S01]  /*5ae0*/  FFMA R28, R8, R35.reuse, -R28 ;  /* 0x00000023081c7223 */ /* 0x080fe2000000081c */
[----:B------:R-:W-:-:S03]  /*5af0*/  FMUL R35, R7, R35 ;  /* 0x0000002307237220 */ /* 0x000fc60000400000 */
[----:B------:R-:W-:Y:S01]  /*5b00*/  FADD R47, R47, R28 ;  /* 0x0000001c2f2f7221 */ /* 0x000fe20000000000 */
[----:B------:R-:W-:Y:S01]  /*5b10*/  FFMA R27, R8, R27, R35 ;  /* 0x0000001b081b7223 */ /* 0x000fe20000000023 */
[----:B------:R-:W-:-:S03]  /*5b20*/  FMUL R35, R54, R85 ;  /* 0x0000005536237220 */ /* 0x000fc60000400000 */
[----:B------:R2:W-:Y:S01]  /*5b30*/  STL [R1+0x10], R47 ;  /* 0x0000102f01007387 */ /* 0x0005e20000100800 */
[----:B------:R-:W-:Y:S01]  /*5b40*/  FFMA R35, R50, R87, R35 ;  /* 0x0000005732237223 */ /* 0x000fe20000000023 */
[----:B------:R-:W-:-:S03]  /*5b50*/  FADD R98, R98, R27 ;  /* 0x0000001b62627221 */ /* 0x000fc60000000000 */
[----:B------:R-:W-:-:S04]  /*5b60*/  FMUL R36, R7, R35 ;  /* 0x0000002307247220 */ /* 0x000fc80000400000 */
[-C--:B------:R-:W-:Y:S01]  /*5b70*/  FFMA R36, R8, R37.reuse, -R36 ;  /* 0x0000002508247223 */ /* 0x080fe20000000824 */
[----:B------:R-:W-:-:S03]  /*5b80*/  FMUL R37, R7, R37 ;  /* 0x0000002507257220 */ /* 0x000fc60000400000 */
[----:B------:R-:W-:Y:S01]  /*5b90*/  FADD R73, R73, R36 ;  /* 0x0000002449497221 */ /* 0x000fe20000000000 */
[----:B------:R-:W-:Y:S01]  /*5ba0*/  FFMA R35, R8, R35, R37 ;  /* 0x0000002308237223 */ /* 0x000fe20000000025 */
[----:B------:R-:W-:-:S03]  /*5bb0*/  FMUL R37, R55, R76 ;  /* 0x0000004c37257220 */ /* 0x000fc60000400000 */
[----:B------:R2:W-:Y:S01]  /*5bc0*/  STL [R1+0x14], R73 ;  /* 0x0000144901007387 */ /* 0x0005e20000100800 */
[----:B------:R-:W-:Y:S01]  /*5bd0*/  FFMA R37, R51, R74, -R37 ;  /* 0x0000004a33257223 */ /* 0x000fe20000000825 */
[----:B------:R-:W-:-:S03]  /*5be0*/  FADD R99, R99, R35 ;  /* 0x0000002363637221 */ /* 0x000fc60000000000 */
        /* <DEDUP_REMOVED lines=24> */
[-C--:B------:R-:W-:Y:S01]  /*5d70*/  FMUL R46, R7, R41.reuse ;  /* 0x00000029072e7220 */ /* 0x080fe20000400000 */
[----:B------:R-:W-:-:S03]  /*5d80*/  FFMA R41, R8, R41, R44 ;  /* 0x0000002908297223 */ /* 0x000fc6000000002c */
[----:B------:R-:W-:Y:S01]  /*5d90*/  FFMA R46, R8, R45, -R46 ;  /* 0x0000002d082e7223 */ /* 0x000fe2000000082e */
[----:B------:R-:W-:-:S03]  /*5da0*/  FADD R103, R103, R41 ;  /* 0x0000002967677221 */ /* 0x000fc60000000000 */
[----:B--2---:R-:W-:-:S07]  /*5db0*/  FADD R6, R6, R46 ;  /* 0x0000002e06067221 */ /* 0x004fce0000000000 */
.L_x_20:
[----:B------:R0:W0:Y:S01]  /*5dc0*/  LDS.64 R44, [R13+0x240] ;  /* 0x000240000d2c7984 */ /* 0x0000220000000a00 */
[----:B------:R-:W-:-:S03]  /*5dd0*/  UISETP.GE.U32.AND UP0, UPT, UR14, 0x3, UPT ;  /* 0x000000030e00788c */ /* 0x000fc6000bf06070 */
[----:B------:R0:W0:Y:S01]  /*5de0*/  LDS.64 R46, [R11+0x240] ;  /* 0x000240000b2e7984 */ /* 0x0000220000000a00 */
[----:B------:R-:W-:-:S03]  /*5df0*/  UISETP.GE.U32.AND UP0, UPT, UR13, UR12, !UP0 ;  /* 0x0000000c0d00728c */ /* 0x000fc6000c706070 */
[----:B------:R0:W0:Y:S04]  /*5e00*/  LDS.128 R24, [R14+0x420] ;  /* 0x000420000e187984 */ /* 0x0000280000000c00 */
[----:B------:R0:W0:Y:S04]  /*5e10*/  LDS.128 R28, [R12+0x420] ;  /* 0x000420000c1c7984 */ /* 0x0000280000000c00 */
[----:B------:R0:W0:Y:S04]  /*5e20*/  LDS.128 R32, [R14+0x460] ;  /* 0x000460000e207984 */ /* 0x0000280000000c00 */
[----:B------:R0:W0:Y:S01]  /*5e30*/  LDS.128 R36, [R12+0x460] ;  /* 0x000460000c247984 */ /* 0x0000220000000c00 */
[----:B------:R-:W-:Y:S05]  /*5e40*/  BRA.U UP0, `(.L_x_21) ;  /* 0x0000000500e07547 */ /* 0x000fea000b800000 */
[----:B------:R-:W-:-:S09]  /*5e50*/  UISETP.NE.AND UP2, UPT, UR4, UR5, UPT ;  /* 0x000000050400728c */ /* 0x000fd2000bf45270 */
[----:B------:R-:W-:Y:S05]  /*5e60*/  BRA.U UP2, `(.L_x_22) ;  /* 0x0000000502d47547 */ /* 0x000fea000b800000 */
[----:B------:R-:W-:Y:S01]  /*5e70*/  ULEA UR16, UR6, UR9, 0x2 ;  /* 0x0000000906107291 */ /* 0x000fe2000f8e10ff */
[----:B------:R-:W1:Y:S01]  /*5e80*/  LDC.64 R16, c[0x0][0x398] ;  /* 0x0000e600ff107b82 */ /* 0x000e620000000a00 */
        /* <DEDUP_REMOVED lines=38> */
[----:B------:R-:W-:Y:S01]  /*60f0*/  BSSY.RECONVERGENT B0, `(.L_x_23) ;  /* 0x000001e000007945 */ /* 0x000fe20003800200 */
[----:B------:R-:W-:Y:S01]  /*6100*/  ISETP.LT.OR P0, PT, R43, R21, P0 ;  /* 0x000000152b00720c */ /* 0x000fe20000701670 */
[----:B------:R-:W-:Y:S01]  /*6110*/  HFMA2 R10, -RZ, RZ, 0, 0 ;  /* 0x00000000ff0a7431 */ /* 0x000fe200000001ff */
[----:B---3--:R-:W-:Y:S02]  /*6120*/  @!P2 R2UR UR5, R7 ;  /* 0x000000000705a2ca */ /* 0x008fe400000e0000 */
        /* <DEDUP_REMOVED lines=26> */
.L_x_24:
[----:B------:R-:W-:Y:S05]  /*62d0*/  BSYNC.RECONVERGENT B0 ;  /* 0x0000000000007941 */ /* 0x000fea0003800200 */
.L_x_23:
[----:B------:R-:W2:Y:S01]  /*62e0*/  @!P0 LDC R7, c[0x0][0x388] ;  /* 0x0000e200ff078b82 */ /* 0x000ea20000000800 */
[----:B------:R-:W-:-:S07]  /*62f0*/  HFMA2 R16, -RZ, RZ, 0, 0 ;  /* 0x00000000ff107431 */ /* 0x000fce00000001ff */
[----:B------:R-:W1:Y:S08]  /*6300*/  @!P0 LDC.64 R40, c[0x0][0x380] ;  /* 0x0000e000ff288b82 */ /* 0x000e700000000a00 */
[----:B----4-:R-:W3:Y:S01]  /*6310*/  LDC.64 R48, c[0x0][0x390] ;  /* 0x0000e400ff307b82 */ /* 0x010ee20000000a00 */
[----:B--2---:R-:W-:Y:S02]  /*6320*/  @!P0 IADD3 R7, PT, PT, -R21, R7, RZ ;  /* 0x0000000715078210 */ /* 0x004fe40007ffe1ff */
[----:B-1----:R-:W-:-:S05]  /*6330*/  @!P0 IADD3 R8, PT, PT, -R22, R41, RZ ;  /* 0x0000002916088210 */ /* 0x002fca0007ffe1ff */
        /* <DEDUP_REMOVED lines=8> */
[----:B-1----:R-:W1:Y:S01]  /*63c0*/  LDC.64 R40, c[0x0][0x398] ;  /* 0x0000e600ff287b82 */ /* 0x002e620000000a00 */
[----:B------:R-:W-:Y:S01]  /*63d0*/  BSSY.RECONVERGENT B0, `(.L_x_25) ;  /* 0x000001d000007945 */ /* 0x000fe20003800200 */
[----:B------:R-:W-:Y:S02]  /*63e0*/  HFMA2 R8, -RZ, RZ, 0, 0 ;  /* 0x00000000ff087431 */ /* 0x000fe400000001ff */
[----:B-1----:R-:W-:-:S05]  /*63f0*/  @!P0 IMAD.WIDE R40, R7, 0x4, R40 ;  /* 0x0000000407288825 */ /* 0x002fca00078e0228 */
[----:B------:R1:W5:Y:S01]  /*6400*/  @!P0 LDG.E R15, desc[UR18][R40.64] ;  /* 0x00000012280f8981 */ /* 0x000362000c1e1900 */
[----:B------:R-:W-:Y:S02]  /*6410*/  ISETP.GE.AND P0, PT, R57, R42, PT ;  /* 0x0000002a3900720c */ /* 0x000fe40003f06270 */
[----:B------:R-:W-:-:S11]  /*6420*/  MOV R7, RZ ;  /* 0x000000ff00077202 */ /* 0x000fd60000000f00 */
[----:B-1----:R-:W-:Y:S05]  /*6430*/  @!P0 BRA `(.L_x_26) ;  /* 0x0000000000588947 */ /* 0x002fea0003800000 */
        /* <DEDUP_REMOVED lines=9> */
[----:B------:R-:W1:Y:S01]  /*64d0*/  LDC.64 R40, c[0x0][0x390] ;  /* 0x0000e400ff287b82 */ /* 0x000e620000000a00 */
[----:B------:R-:W-:Y:S02]  /*64e0*/  IADD3 R7, PT, PT, -R19, UR27, RZ ;  /* 0x0000001b13077c10 */ /* 0x000fe4000fffe1ff */
[----:B------:R-:W-:-:S05]  /*64f0*/  IADD3 R8, PT, PT, -R20, UR23, RZ ;  /* 0x0000001714087c10 */ /* 0x000fca000fffe1ff */
[----:B------:R-:W-:Y:S01]  /*6500*/  IMAD R7, R8, UR22, R7 ;  /* 0x0000001608077c24 */ /* 0x000fe2000f8e0207 */
[----:B------:R-:W-:-:S05]  /*6510*/  IADD3 R8, PT, PT, -R42, R57, RZ ;  /* 0x000000392a087210 */ /* 0x000fca0007ffe1ff */
[----:B------:R-:W-:Y:S01]  /*6520*/  IMAD R7, R7, UR22, R8 ;  /* 0x0000001607077c24 */ /* 0x000fe2000f8e0208 */
[----:B------:R-:W-:-:S05]  /*6530*/  IADD3 R8, PT, PT, R23, R0, -R43 ;  /* 0x0000000017087210 */ /* 0x000fca0007ffe82b */
[----:B------:R-:W-:-:S04]  /*6540*/  IMAD R7, R7, UR22, R8 ;  /* 0x0000001607077c24 */ /* 0x000fc8000f8e0208 */
[----:B-1----:R-:W-:-:S05]  /*6550*/  IMAD.WIDE R40, R7, 0x4, R40 ;  /* 0x0000000407287825 */ /* 0x002fca00078e0228 */
[----:B------:R1:W5:Y:S02]  /*6560*/  LDG.E R8, desc[UR18][R40.64] ;  /* 0x0000001228087981 */ /* 0x000364000c1e1900 */
[----:B-1----:R-:W1:Y:S02]  /*6570*/  LDC.64 R40, c[0x0][0x398] ;  /* 0x0000e600ff287b82 */ /* 0x002e640000000a00 */
[----:B-1----:R-:W-:-:S05]  /*6580*/  IMAD.WIDE R40, R7, 0x4, R40 ;  /* 0x0000000407287825 */ /* 0x002fca00078e0228 */
[----:B------:R1:W5:Y:S02]  /*6590*/  LDG.E R7, desc[UR18][R40.64] ;  /* 0x0000001228077981 */ /* 0x000364000c1e1900 */
.L_x_26:
[----:B------:R-:W-:Y:S05]  /*65a0*/  BSYNC.RECONVERGENT B0 ;  /* 0x0000000000007941 */ /* 0x000fea0003800200 */
.L_x_25:
[----:B------:R-:W-:Y:S06]  /*65b0*/  BAR.SYNC.DEFER_BLOCKING 0x0 ;  /* 0x0000000000007b1d */ /* 0x000fec0000010000 */
.L_x_22:
[----:B------:R-:W-:-:S12]  /*65c0*/  UIADD3 UR4, UPT, UPT, UR4, 0x1, URZ ;  /* 0x0000000104047890 */ /* 0x000fd8000fffe0ff */
.L_x_21:
[----:B-1----:R1:W0:Y:S04]  /*65d0*/  LDS.64 R40, [R13+0x300] ;  /* 0x000300000d287984 */ /* 0x0022280000000a00 */
[----:B------:R1:W0:Y:S01]  /*65e0*/  LDS.64 R42, [R11+0x300] ;  /* 0x000300000b2a7984 */ /* 0x0002220000000a00 */
[----:B------:R-:W-:Y:S05]  /*65f0*/  BRA.U UP0, `(.L_x_27) ;  /* 0x0000001500487547 */ /* 0x000fea000b800000 */
[C---:B0--34-:R-:W-:Y:S01]  /*6600*/  FMUL R49, R28.reuse, R68 ;  /* 0x000000441c317220 */ /* 0x059fe20000400000 */
[-C--:B------:R-:W-:Y:S01]  /*6610*/  FMUL R48, R28, R66.reuse ;  /* 0x000000421c307220 */ /* 0x080fe20000400000 */
[----:B------:R-:W3:Y:S02]  /*6620*/  LDL.LU R52, [R1+0x20] ;  /* 0x0000200001347983 */ /* 0x000ee40000300800 */
[C---:B------:R-:W-:Y:S01]  /*6630*/  FFMA R49, R24.reuse, R66, R49 ;  /* 0x0000004218317223 */ /* 0x040fe20000000031 */
[----:B------:R-:W-:Y:S01]  /*6640*/  FFMA R48, R24, R68, -R48 ;  /* 0x0000004418307223 */ /* 0x000fe20000000830 */
[----:B------:R-:W4:Y:S02]  /*6650*/  LDL.LU R53, [R1+0x1c] ;  /* 0x00001c0001357983 */ /* 0x000f240000300800 */
[CC--:B-----5:R-:W-:Y:S02]  /*6660*/  FMUL R50, R17.reuse, R49.reuse ;  /* 0x0000003111327220 */ /* 0x0e0fe40000400000 */
[----:B------:R-:W2:Y:S02]  /*6670*/  LDL.LU R54, [R1+0x18] ;  /* 0x0000180001367983 */ /* 0x000ea40000300800 */
[CC--:B------:R-:W-:Y:S01]  /*6680*/  FFMA R50, R18.reuse, R48.reuse, -R50 ;  /* 0x0000003012327223 */ /* 0x0c0fe20000000832 */
[----:B------:R-:W-:Y:S01]  /*6690*/  FMUL R48, R17, R48 ;  /* 0x0000003011307220 */ /* 0x000fe20000400000 */
[----:B------:R-:W3:Y:S03]  /*66a0*/  LDL.LU R55, [R1+0x14] ;  /* 0x0000140001377983 */ /* 0x000ee60000300800 */
[----:B------:R-:W-:Y:S01]  /*66b0*/  FFMA R48, R18, R49, R48 ;  /* 0x0000003112307223 */ /* 0x000fe20000000030 */
[----:B------:R-:W-:Y:S01]  /*66c0*/  FMUL R49, R28, R69 ;  /* 0x000000451c317220 */ /* 0x000fe20000400000 */
[----:B------:R-:W-:Y:S01]  /*66d0*/  FADD R104, R104, R50 ;  /* 0x0000003268687221 */ /* 0x000fe20000000000 */
[----:B------:R-:W4:Y:S01]  /*66e0*/  LDL.LU R70, [R1+0x10] ;  /* 0x0000100001467983 */ /* 0x000f220000300800 */
[----:B------:R-:W-:Y:S01]  /*66f0*/  FADD R3, R3, R48 ;  /* 0x0000003003037221 */ /* 0x000fe20000000000 */
[-C--:B------:R-:W-:Y:S01]  /*6700*/  FFMA R49, R24, R67.reuse, R49 ;  /* 0x0000004318317223 */ /* 0x080fe20000000031 */
[----:B------:R-:W-:Y:S01]  /*6710*/  FMUL R48, R28, R67 ;  /* 0x000000431c307220 */ /* 0x000fe20000400000 */
[----:B------:R-:W2:Y:S02]  /*6720*/  LDL.LU R71, [R1+0xc] ;  /* 0x00000c0001477983 */ /* 0x000ea40000300800 */
[C---:B------:R-:W-:Y:S01]  /*6730*/  FMUL R50, R17.reuse, R49 ;  /* 0x0000003111327220 */ /* 0x040fe20000400000 */
[----:B------:R-:W-:Y:S01]  /*6740*/  FFMA R48, R24, R69, -R48 ;  /* 0x0000004518307223 */ /* 0x000fe20000000830 */
[----:B------:R-:W3:Y:S03]  /*6750*/  LDL.LU R72, [R1+0x8] ;  /* 0x0000080001487983 */ /* 0x000ee60000300800 */
[CC--:B------:R-:W-:Y:S01]  /*6760*/  FFMA R50, R18.reuse, R48.reuse, -R50 ;  /* 0x0000003012327223 */ /* 0x0c0fe20000000832 */
[----:B------:R-:W-:Y:S01]  /*6770*/  FMUL R48, R17, R48 ;  /* 0x0000003011307220 */ /* 0x000fe20000400000 */
[----:B------:R-:W4:Y:S03]  /*6780*/  LDL.LU R73, [R1+0x4] ;  /* 0x0000040001497983 */ /* 0x000f260000300800 */
[----:B------:R-:W-:Y:S01]  /*6790*/  FFMA R48, R18, R49, R48 ;  /* 0x0000003112307223 */ /* 0x000fe20000000030 */
[----:B------:R-:W-:Y:S01]  /*67a0*/  FMUL R49, R28, R44 ;  /* 0x0000002c1c317220 */ /* 0x000fe20000400000 */
[----:B------:R-:W-:Y:S01]  /*67b0*/  FADD R105, R105, R50 ;  /* 0x0000003269697221 */ /* 0x000fe20000000000 */
[----:B------:R-:W2:Y:S01]  /*67c0*/  LDL.LU R74, [R1] ;  /* 0x00000000014a7983 */ /* 0x000ea20000300800 */
[----:B------:R-:W-:Y:S01]  /*67d0*/  FADD R4, R4, R48 ;  /* 0x0000003004047221 */ /* 0x000fe20000000000 */
[-C--:B------:R-:W-:Y:S01]  /*67e0*/  FFMA R49, R24, R46.reuse, R49 ;  /* 0x0000002e18317223 */ /* 0x080fe20000000031 */
[----:B------:R-:W-:Y:S01]  /*67f0*/  FMUL R48, R28, R46 ;  /* 0x0000002e1c307220 */ /* 0x000fe20000400000 */
[----:B------:R-:W-:-:S02]  /*6800*/  FMUL R51, R39, R69 ;  /* 0x0000004527337220 */ /* 0x000fc40000400000 */
[----:B------:R-:W-:Y:S01]  /*6810*/  FMUL R50, R9, R49 ;  /* 0x0000003109327220 */ /* 0x000fe20000400000 */
[----:B------:R-:W-:Y:S01]  /*6820*/  FFMA R48, R24, R44, -R48 ;  /* 0x0000002c18307223 */ /* 0x000fe20000000830 */
[----:B------:R-:W-:-:S03]  /*6830*/  FFMA R51, R35, R67, R51 ;  /* 0x0000004323337223 */ /* 0x000fc60000000033 */
[-C--:B------:R-:W-:Y:S01]  /*6840*/  FFMA R50, R10, R48.reuse, -R50 ;  /* 0x000000300a327223 */ /* 0x080fe20000000832 */
[----:B------:R-:W-:-:S03]  /*6850*/  FMUL R48, R9, R48 ;  /* 0x0000003009307220 */ /* 0x000fc60000400000 */
[----:B------:R-:W-:Y:S01]  /*6860*/  FADD R106, R106, R50 ;  /* 0x000000326a6a7221 */ /* 0x000fe20000000000 */
[----:B------:R-:W-:Y:S01]  /*6870*/  FFMA R48, R10, R49, R48 ;  /* 0x000000310a307223 */ /* 0x000fe20000000030 */
[----:B------:R-:W-:Y:S01]  /*6880*/  FMUL R49, R39, R68 ;  /* 0x0000004427317220 */ /* 0x000fe20000400000 */
[----:B------:R-:W-:Y:S02]  /*6890*/  FMUL R50, R15, R51 ;  /* 0x000000330f327220 */ /* 0x000fe40000400000 */
[----:B------:R-:W-:Y:S01]  /*68a0*/  FADD R5, R5, R48 ;  /* 0x0000003005057221 */ /* 0x000fe20000000000 */
[C---:B------:R-:W-:Y:S01]  /*68b0*/  FMUL R48, R28.reuse, R47 ;  /* 0x0000002f1c307220 */ /* 0x040fe20000400000 */
[-C--:B------:R-:W-:Y:S01]  /*68c0*/  FMUL R28, R28, R45.reuse ;  /* 0x0000002d1c1c7220 */ /* 0x080fe20000400000 */
[----:B------:R-:W-:Y:S02]  /*68d0*/  FFMA R49, R35, R66, R49 ;  /* 0x0000004223317223 */ /* 0x000fe40000000031 */
[C---:B------:R-:W-:Y:S01]  /*68e0*/  FFMA R48, R24.reuse, R45, -R48 ;  /* 0x0000002d18307223 */ /* 0x040fe20000000830 */
        /* <DEDUP_REMOVED lines=36> */
[C---:B------:R-:W-:Y:S01]  /*6b30*/  FMUL R28, R29.reuse, R45 ;  /* 0x0000002d1d1c7220 */ /* 0x040fe20000400000 */
[----:B------:R-:W-:Y:S01]  /*6b40*/  FMUL R29, R29, R47 ;  /* 0x0000002f1d1d7220 */ /* 0x000fe20000400000 */
[----:B------:R-:W-:Y:S01]  /*6b50*/  FMUL R48, R15, R49 ;  /* 0x000000310f307220 */ /* 0x000fe20000400000 */
[----:B------:R-:W-:Y:S01]  /*6b60*/  FADD R62, R62, R24 ;  /* 0x000000183e3e7221 */ /* 0x000fe20000000000 */
[C---:B------:R-:W-:Y:S01]  /*6b70*/  FFMA R28, R25.reuse, R47, R28 ;  /* 0x0000002f191c7223 */ /* 0x040fe2000000001c */
[----:B------:R-:W-:Y:S01]  /*6b80*/  FFMA R29, R25, R45, -R29 ;  /* 0x0000002d191d7223 */ /* 0x000fe2000000081d */
[----:B------:R-:W-:Y:S02]  /*6b90*/  FMUL R24, R30, R68 ;  /* 0x000000441e187220 */ /* 0x000fe40000400000 */
[----:B------:R-:W-:-:S02]  /*6ba0*/  FMUL R25, R9, R28 ;  /* 0x0000001c09197220 */ /* 0x000fc40000400000 */
[----:B------:R-:W-:Y:S02]  /*6bb0*/  FFMA R24, R26, R66, R24 ;  /* 0x000000421a187223 */ /* 0x000fe40000000018 */
[-C--:B------:R-:W-:Y:S01]  /*6bc0*/  FFMA R25, R10, R29.reuse, -R25 ;  /* 0x0000001d0a197223 */ /* 0x080fe20000000819 */
[----:B------:R-:W-:-:S03]  /*6bd0*/  FMUL R29, R9, R29 ;  /* 0x0000001d091d7220 */ /* 0x000fc60000400000 */
[----:B------:R-:W-:Y:S01]  /*6be0*/  FADD R111, R111, R25 ;  /* 0x000000196f6f7221 */ /* 0x000fe20000000000 */
[----:B------:R-:W-:Y:S01]  /*6bf0*/  FMUL R25, R30, R66 ;  /* 0x000000421e197220 */ /* 0x000fe20000400000 */
[----:B------:R-:W-:-:S03]  /*6c00*/  FFMA R28, R10, R28, R29 ;  /* 0x0000001c0a1c7223 */ /* 0x000fc6000000001d */
[----:B------:R-:W-:Y:S01]  /*6c10*/  FFMA R29, R26, R68, -R25 ;  /* 0x000000441a1d7223 */ /* 0x000fe20000000819 */
[----:B------:R-:W-:Y:S01]  /*6c20*/  FMUL R25, R17, R24 ;  /* 0x0000001811197220 */ /* 0x000fe20000400000 */
[----:B------:R-:W-:-:S03]  /*6c30*/  FADD R63, R63, R28 ;  /* 0x0000001c3f3f7221 */ /* 0x000fc60000000000 */
[-C--:B------:R-:W-:Y:S01]  /*6c40*/  FFMA R25, R18, R29.reuse, -R25 ;  /* 0x0000001d12197223 */ /* 0x080fe20000000819 */
[----:B------:R-:W-:-:S03]  /*6c50*/  FMUL R29, R17, R29 ;  /* 0x0000001d111d7220 */ /* 0x000fc60000400000 */
[----:B------:R-:W-:Y:S01]  /*6c60*/  FADD R112, R112, R25 ;  /* 0x0000001970707221 */ /* 0x000fe20000000000 */
[----:B------:R-:W-:Y:S01]  /*6c70*/  FMUL R25, R30, R69 ;  /* 0x000000451e197220 */ /* 0x000fe20000400000 */
[----:B------:R-:W-:-:S03]  /*6c80*/  FFMA R24, R18, R24, R29 ;  /* 0x0000001812187223 */ /* 0x000fc6000000001d */
[-C--:B------:R-:W-:Y:S01]  /*6c90*/  FFMA R28, R26, R67.reuse, R25 ;  /* 0x000000431a1c7223 */ /* 0x080fe20000000019 */
[----:B------:R-:W-:Y:S01]  /*6ca0*/  FMUL R25, R30, R67 ;  /* 0x000000431e197220 */ /* 0x000fe20000400000 */
[----:B------:R-:W-:Y:S01]  /*6cb0*/  FADD R64, R64, R24 ;  /* 0x0000001840407221 */ /* 0x000fe20000000000 */
[----:B------:R-:W-:Y:S02]  /*6cc0*/  FMUL R24, R30, R44 ;  /* 0x0000002c1e187220 */ /* 0x000fe40000400000 */
[C---:B------:R-:W-:Y:S01]  /*6cd0*/  FFMA R29, R26.reuse, R69, -R25 ;  /* 0x000000451a1d7223 */ /* 0x040fe20000000819 */
[----:B------:R-:W-:Y:S01]  /*6ce0*/  FMUL R25, R17, R28 ;  /* 0x0000001c11197220 */ /* 0x000fe20000400000 */
[----:B------:R-:W-:-:S03]  /*6cf0*/  FFMA R24, R26, R46, R24 ;  /* 0x0000002e1a187223 */ /* 0x000fc60000000018 */
        /* <DEDUP_REMOVED lines=11> */
[----:B------:R-:W-:Y:S01]  /*6db0*/  FFMA R24, R10, R24, R29 ;  /* 0x000000180a187223 */ /* 0x000fe2000000001d */
[C---:B------:R-:W-:Y:S01]  /*6dc0*/  FMUL R29, R30.reuse, R45 ;  /* 0x0000002d1e1d7220 */ /* 0x040fe20000400000 */
[-C--:B------:R-:W-:Y:S01]  /*6dd0*/  FMUL R30, R30, R47.reuse ;  /* 0x0000002f1e1e7220 */ /* 0x080fe20000400000 */
[----:B------:R-:W-:Y:S01]  /*6de0*/  FMUL R25, R31, R68 ;  /* 0x000000441f197220 */ /* 0x000fe20000400000 */
[----:B------:R-:W-:Y:S01]  /*6df0*/  FADD R78, R78, R24 ;  /* 0x000000184e4e7221 */ /* 0x000fe20000000000 */
[C---:B------:R-:W-:Y:S01]  /*6e00*/  FFMA R29, R26.reuse, R47, R29 ;  /* 0x0000002f1a1d7223 */ /* 0x040fe2000000001d */
[----:B------:R-:W-:Y:S01]  /*6e10*/  FFMA R30, R26, R45, -R30 ;  /* 0x0000002d1a1e7223 */ /* 0x000fe2000000081e */
[----:B------:R-:W-:Y:S01]  /*6e20*/  FFMA R25, R27, R66, R25 ;  /* 0x000000421b197223 */ /* 0x000fe20000000019 */
[----:B------:R-:W-:Y:S01]  /*6e30*/  FMUL R24, R31, R69 ;  /* 0x000000451f187220 */ /* 0x000fe20000400000 */
[----:B------:R-:W-:-:S02]  /*6e40*/  FMUL R26, R9, R29 ;  /* 0x0000001d091a7220 */ /* 0x000fc40000400000 */
[----:B------:R-:W-:Y:S01]  /*6e50*/  FMUL R28, R17, R25 ;  /* 0x00000019111c7220 */ /* 0x000fe20000400000 */
[----:B------:R-:W-:Y:S01]  /*6e60*/  FFMA R24, R27, R67, R24 ;  /* 0x000000431b187223 */ /* 0x000fe20000000018 */
[-C--:B------:R-:W-:Y:S01]  /*6e70*/  FFMA R26, R10, R30.reuse, -R26 ;  /* 0x0000001e0a1a7223 */ /* 0x080fe2000000081a */
[----:B------:R-:W-:-:S03]  /*6e80*/  FMUL R30, R9, R30 ;  /* 0x0000001e091e7220 */ /* 0x000fc60000400000 */
[----:B------:R-:W-:Y:S01]  /*6e90*/  FADD R115, R115, R26 ;  /* 0x0000001a73737221 */ /* 0x000fe20000000000 */
[----:B------:R-:W-:Y:S01]  /*6ea0*/  FFMA R29, R10, R29, R30 ;  /* 0x0000001d0a1d7223 */ /* 0x000fe2000000001e */
[C---:B------:R-:W-:Y:S01]  /*6eb0*/  FMUL R30, R31.reuse, R66 ;  /* 0x000000421f1e7220 */ /* 0x040fe20000400000 */
[----:B------:R-:W-:Y:S02]  /*6ec0*/  FMUL R26, R31, R67 ;  /* 0x000000431f1a7220 */ /* 0x000fe40000400000 */
[----:B------:R-:W-:Y:S01]  /*6ed0*/  FADD R79, R79, R29 ;  /* 0x0000001d4f4f7221 */ /* 0x000fe20000000000 */
[----:B------:R-:W-:-:S04]  /*6ee0*/  FFMA R30, R27, R68, -R30 ;  /* 0x000000441b1e7223 */ /* 0x000fc8000000081e */
[-C--:B------:R-:W-:Y:S01]  /*6ef0*/  FFMA R28, R18, R30.reuse, -R28 ;  /* 0x0000001e121c7223 */ /* 0x080fe2000000081c */
[----:B------:R-:W-:-:S03]  /*6f00*/  FMUL R30, R17, R30 ;  /* 0x0000001e111e7220 */ /* 0x000fc60000400000 */
[----:B------:R-:W-:Y:S01]  /*6f10*/  FADD R116, R116, R28 ;  /* 0x0000001c74747221 */ /* 0x000fe20000000000 */
[----:B------:R-:W-:Y:S01]  /*6f20*/  FFMA R25, R18, R25, R30 ;  /* 0x0000001912197223 */ /* 0x000fe2000000001e */
[-C--:B------:R-:W-:Y:S01]  /*6f30*/  FFMA R30, R27, R69.reuse, -R26 ;  /* 0x000000451b1e7223 */ /* 0x080fe2000000081a */
[----:B------:R-:W-:Y:S01]  /*6f40*/  FMUL R26, R17, R24 ;  /* 0x00000018111a7220 */ /* 0x000fe20000400000 */
[----:B------:R-:W-:Y:S01]  /*6f50*/  FMUL R28, R31, R44 ;  /* 0x0000002c1f1c7220 */ /* 0x000fe20000400000 */
[----:B------:R-:W-:Y:S01]  /*6f60*/  FADD R80, R80, R25 ;  /* 0x0000001950507221 */ /* 0x000fe20000000000 */
[----:B------:R-:W-:Y:S01]  /*6f70*/  FMUL R25, R36, R68 ;  /* 0x0000004424197220 */ /* 0x000fe20000400000 */
[-C--:B------:R-:W-:Y:S01]  /*6f80*/  FFMA R26, R18, R30.reuse, -R26 ;  /* 0x0000001e121a7223 */ /* 0x080fe2000000081a */
[----:B------:R-:W-:Y:S01]  /*6f90*/  FMUL R30, R17, R30 ;  /* 0x0000001e111e7220 */ /* 0x000fe20000400000 */
[----:B------:R-:W-:Y:S01]  /*6fa0*/  FFMA R28, R27, R46, R28 ;  /* 0x0000002e1b1c7223 */ /* 0x000fe2000000001c */
[----:B------:R-:W-:Y:S01]  /*6fb0*/  FFMA R25, R32, R66, R25 ;  /* 0x0000004220197223 */ /* 0x000fe20000000019 */
[----:B------:R-:W-:Y:S01]  /*6fc0*/  FADD R117, R117, R26 ;  /* 0x0000001a75757221 */ /* 0x000fe20000000000 */
[----:B------:R-:W-:Y:S01]  /*6fd0*/  FFMA R24, R18, R24, R30 ;  /* 0x0000001812187223 */ /* 0x000fe2000000001e */
[----:B------:R-:W-:Y:S01]  /*6fe0*/  FMUL R30, R31, R46 ;  /* 0x0000002e1f1e7220 */ /* 0x000fe20000400000 */
[----:B------:R-:W-:Y:S01]  /*6ff0*/  FMUL R29, R9, R28 ;  /* 0x0000001c091d7220 */ /* 0x000fe20000400000 */
[C---:B------:R-:W-:Y:S01]  /*7000*/  FMUL R26, R36.reuse, R66 ;  /* 0x00000042241a7220 */ /* 0x040fe20000400000 */
[----:B------:R-:W-:Y:S01]  /*7010*/  FADD R81, R81, R24 ;  /* 0x0000001851517221 */ /* 0x000fe20000000000 */
[----:B------:R-:W-:Y:S01]  /*7020*/  FFMA R30, R27, R44, -R30 ;  /* 0x0000002c1b1e7223 */ /* 0x000fe2000000081e */
[----:B------:R-:W-:-:S03]  /*7030*/  FMUL R24, R36, R69 ;  /* 0x0000004524187220 */ /* 0x000fc60000400000 */
[-C--:B------:R-:W-:Y:S01]  /*7040*/  FFMA R29, R10, R30.reuse, -R29 ;  /* 0x0000001e0a1d7223 */ /* 0x080fe2000000081d */
[----:B------:R-:W-:Y:S01]  /*7050*/  FMUL R30, R9, R30 ;  /* 0x0000001e091e7220 */ /* 0x000fe20000400000 */
[----:B------:R-:W-:Y:S02]  /*7060*/  FFMA R24, R32, R67, R24 ;  /* 0x0000004320187223 */ /* 0x000fe40000000018 */
[----:B------:R-:W-:Y:S01]  /*7070*/  FADD R118, R118, R29 ;  /* 0x0000001d76767221 */ /* 0x000fe20000000000 */
[----:B------:R-:W-:Y:S01]  /*7080*/  FFMA R28, R10, R28, R30 ;  /* 0x0000001c0a1c7223 */ /* 0x000fe2000000001e */
[C---:B------:R-:W-:Y:S01]  /*7090*/  FMUL R30, R31.reuse, R45 ;  /* 0x0000002d1f1e7220 */ /* 0x040fe20000400000 */
[-C--:B------:R-:W-:Y:S01]  /*70a0*/  FMUL R31, R31, R47.reuse ;  /* 0x0000002f1f1f7220 */ /* 0x080fe20000400000 */
[----:B------:R-:W-:Y:S01]  /*70b0*/  FMUL R29, R15, R24 ;  /* 0x000000180f1d7220 */ /* 0x000fe20000400000 */
[----:B------:R-:W-:Y:S01]  /*70c0*/  FADD R82, R82, R28 ;  /* 0x0000001c52527221 */ /* 0x000fe20000000000 */
[C---:B------:R-:W-:Y:S01]  /*70d0*/  FFMA R30, R27.reuse, R47, R30 ;  /* 0x0000002f1b1e7223 */ /* 0x040fe2000000001e */
[----:B------:R-:W-:-:S03]  /*70e0*/  FFMA R31, R27, R45, -R31 ;  /* 0x0000002d1b1f7223 */ /* 0x000fc6000000081f */
[----:B------:R-:W-:-:S04]  /*70f0*/  FMUL R27, R9, R30 ;  /* 0x0000001e091b7220 */ /* 0x000fc80000400000 */
[-C--:B------:R-:W-:Y:S01]  /*7100*/  FFMA R27, R10, R31.reuse, -R27 ;  /* 0x0000001f0a1b7223 */ /* 0x080fe2000000081b */
[----:B------:R-:W-:-:S03]  /*7110*/  FMUL R31, R9, R31 ;  /* 0x0000001f091f7220 */ /* 0x000fc60000400000 */
[----:B------:R-:W-:Y:S01]  /*7120*/  FADD R119, R119, R27 ;  /* 0x0000001b77777221 */ /* 0x000fe20000000000 */
[----:B------:R-:W-:Y:S01]  /*7130*/  FFMA R30, R10, R30, R31 ;  /* 0x0000001e0a1e7223 */ /* 0x000fe2000000001f */
[----:B------:R-:W-:Y:S01]  /*7140*/  FFMA R31, R32, R68, -R26 ;  /* 0x00000044201f7223 */ /* 0x000fe2000000081a */
[----:B------:R-:W-:Y:S01]  /*7150*/  FMUL R26, R15, R25 ;  /* 0x000000190f1a7220 */ /* 0x000fe20000400000 */
        /* <DEDUP_REMOVED lines=8> */
[----:B------:R-:W-:Y:S01]  /*71e0*/  FMUL R31, R36, R67 ;  /* 0x00000043241f7220 */ /* 0x000fe20000400000 */
[----:B------:R-:W-:Y:S01]  /*71f0*/  FMUL R28, R7, R27 ;  /* 0x0000001b071c7220 */ /* 0x000fe20000400000 */
[C---:B------:R-:W-:Y:S01]  /*7200*/  FMUL R26, R37.reuse, R68 ;  /* 0x00000044251a7220 */ /* 0x040fe20000400000 */
[----:B------:R-:W-:Y:S01]  /*7210*/  FADD R88, R88, R25 ;  /* 0x0000001958587221 */ /* 0x000fe20000000000 */
[-C--:B------:R-:W-:Y:S01]  /*7220*/  FFMA R31, R32, R69.reuse, -R31 ;  /* 0x00000045201f7223 */ /* 0x080fe2000000081f */
[----:B------:R-:W-:Y:S01]  /*7230*/  FMUL R25, R37, R69 ;  /* 0x0000004525197220 */ /* 0x000fe20000400000 */
[----:B------:R-:W-:-:S02]  /*7240*/  FFMA R26, R33, R66, R26 ;  /* 0x00000042211a7223 */ /* 0x000fc4000000001a */
[CC--:B------:R-:W-:Y:S01]  /*7250*/  FFMA R29, R16.reuse, R31.reuse, -R29 ;  /* 0x0000001f101d7223 */ /* 0x0c0fe2000000081d */
[----:B------:R-:W-:Y:S01]  /*7260*/  FMUL R31, R15, R31 ;  /* 0x0000001f0f1f7220 */ /* 0x000fe20000400000 */
[-C--:B------:R-:W-:Y:S02]  /*7270*/  FFMA R25, R33, R67.reuse, R25 ;  /* 0x0000004321197223 */ /* 0x080fe40000000019 */
[----:B------:R-:W-:Y:S01]  /*7280*/  FADD R121, R121, R29 ;  /* 0x0000001d79797221 */ /* 0x000fe20000000000 */
[----:B------:R-:W-:Y:S01]  /*7290*/  FFMA R24, R16, R24, R31 ;  /* 0x0000001810187223 */ /* 0x000fe2000000001f */
[----:B------:R-:W-:Y:S01]  /*72a0*/  FMUL R31, R36, R46 ;  /* 0x0000002e241f7220 */ /* 0x000fe20000400000 */
[----:B------:R-:W-:Y:S02]  /*72b0*/  FMUL R29, R37, R67 ;  /* 0x00000043251d7220 */ /* 0x000fe40000400000 */
[----:B------:R-:W-:Y:S01]  /*72c0*/  FADD R89, R89, R24 ;  /* 0x0000001859597221 */ /* 0x000fe20000000000 */
[-C--:B------:R-:W-:Y:S01]  /*72d0*/  FFMA R31, R32, R44.reuse, -R31 ;  /* 0x0000002c201f7223 */ /* 0x080fe2000000081f */
[----:B------:R-:W-:-:S03]  /*72e0*/  FMUL R24, R37, R44 ;  /* 0x0000002c25187220 */ /* 0x000fc60000400000 */
[-C--:B------:R-:W-:Y:S01]  /*72f0*/  FFMA R28, R8, R31.reuse, -R28 ;  /* 0x0000001f081c7223 */ /* 0x080fe2000000081c */
[----:B------:R-:W-:Y:S01]  /*7300*/  FMUL R31, R7, R31 ;  /* 0x0000001f071f7220 */ /* 0x000fe20000400000 */
[-C--:B------:R-:W-:Y:S02]  /*7310*/  FFMA R24, R33, R46.reuse, R24 ;  /* 0x0000002e21187223 */ /* 0x080fe40000000018 */
        /* <DEDUP_REMOVED lines=8> */
[----:B------:R-:W-:-:S02]  /*73a0*/  FMUL R27, R38, R68 ;  /* 0x00000044261b7220 */ /* 0x000fc40000400000 */
[C---:B------:R-:W-:Y:S02]  /*73b0*/  FMUL R32, R7.reuse, R31 ;  /* 0x0000001f07207220 */ /* 0x040fe40000400000 */
[----:B------:R-:W-:Y:S02]  /*73c0*/  FFMA R27, R34, R66, R27 ;  /* 0x00000042221b7223 */ /* 0x000fe4000000001b */
[-C--:B------:R-:W-:Y:S01]  /*73d0*/  FFMA R32, R8, R36.reuse, -R32 ;  /* 0x0000002408207223 */ /* 0x080fe20000000820 */
[----:B------:R-:W-:-:S03]  /*73e0*/  FMUL R36, R7, R36 ;  /* 0x0000002407247220 */ /* 0x000fc60000400000 */
[----:B------:R-:W-:Y:S01]  /*73f0*/  FADD R123, R123, R32 ;  /* 0x000000207b7b7221 */ /* 0x000fe20000000000 */
[----:B------:R-:W-:Y:S01]  /*7400*/  FFMA R31, R8, R31, R36 ;  /* 0x0000001f081f7223 */ /* 0x000fe20000000024 */
[----:B------:R-:W-:Y:S01]  /*7410*/  FFMA R36, R33, R68, -R30 ;  /* 0x0000004421247223 */ /* 0x000fe2000000081e */
[----:B------:R-:W-:Y:S01]  /*7420*/  FMUL R30, R15, R26 ;  /* 0x0000001a0f1e7220 */ /* 0x000fe20000400000 */
[C---:B------:R-:W-:Y:S01]  /*7430*/  FMUL R32, R38.reuse, R66 ;  /* 0x0000004226207220 */ /* 0x040fe20000400000 */
        /* <DEDUP_REMOVED lines=13> */
[C---:B------:R-:W-:Y:S01]  /*7510*/  FFMA R30, R34.reuse, R67, R30 ;  /* 0x00000043221e7223 */ /* 0x040fe2000000001e */
[----:B------:R-:W-:Y:S01]  /*7520*/  FFMA R26, R34, R46, R26 ;  /* 0x0000002e221a7223 */ /* 0x000fe2000000001a */
[----:B------:R-:W-:Y:S01]  /*7530*/  FADD R125, R125, R29 ;  /* 0x0000001d7d7d7221 */ /* 0x000fe20000000000 */
[----:B------:R-:W-:Y:S01]  /*7540*/  FFMA R25, R16, R25, R36 ;  /* 0x0000001910197223 */ /* 0x000fe20000000024 */
[----:B------:R-:W-:Y:S01]  /*7550*/  FFMA R36, R33, R44, -R28 ;  /* 0x0000002c21247223 */ /* 0x000fe2000000081c */
[----:B------:R-:W-:Y:S01]  /*7560*/  FMUL R28, R7, R24 ;  /* 0x00000018071c7220 */ /* 0x000fe20000400000 */
[----:B------:R-:W-:Y:S01]  /*7570*/  FMUL R29, R38, R46 ;  /* 0x0000002e261d7220 */ /* 0x000fe20000400000 */
[----:B------:R-:W-:-:S02]  /*7580*/  FADD R93, R93, R25 ;  /* 0x000000195d5d7221 */ /* 0x000fc40000000000 */
[-C--:B------:R-:W-:Y:S01]  /*7590*/  FFMA R28, R8, R36.reuse, -R28 ;  /* 0x00000024081c7223 */ /* 0x080fe2000000081c */
[----:B------:R-:W-:-:S03]  /*75a0*/  FMUL R36, R7, R36 ;  /* 0x0000002407247220 */ /* 0x000fc60000400000 */
[----:B--2---:R-:W-:Y:S01]  /*75b0*/  FADD R74, R74, R28 ;  /* 0x0000001c4a4a7221 */ /* 0x004fe20000000000 */
[----:B------:R-:W-:Y:S01]  /*75c0*/  FFMA R24, R8, R24, R36 ;  /* 0x0000001808187223 */ /* 0x000fe20000000024 */
[C---:B------:R-:W-:Y:S01]  /*75d0*/  FMUL R36, R37.reuse, R45 ;  /* 0x0000002d25247220 */ /* 0x040fe20000400000 */
[-C--:B------:R-:W-:Y:S02]  /*75e0*/  FMUL R37, R37, R47.reuse ;  /* 0x0000002f25257220 */ /* 0x080fe40000400000 */
[----:B------:R0:W-:Y:S01]  /*75f0*/  STL [R1], R74 ;  /* 0x0000004a01007387 */ /* 0x0001e20000100800 */
[C---:B------:R-:W-:Y:S01]  /*7600*/  FFMA R36, R33.reuse, R47, R36 ;  /* 0x0000002f21247223 */ /* 0x040fe20000000024 */
[----:B------:R-:W-:Y:S01]  /*7610*/  FFMA R37, R33, R45, -R37 ;  /* 0x0000002d21257223 */ /* 0x000fe20000000825 */
[----:B------:R-:W-:Y:S02]  /*7620*/  FADD R94, R94, R24 ;  /* 0x000000185e5e7221 */ /* 0x000fe40000000000 */
[----:B------:R-:W-:-:S04]  /*7630*/  FMUL R33, R7, R36 ;  /* 0x0000002407217220 */ /* 0x000fc80000400000 */
[-C--:B------:R-:W-:Y:S01]  /*7640*/  FFMA R33, R8, R37.reuse, -R33 ;  /* 0x0000002508217223 */ /* 0x080fe20000000821 */
[----:B------:R-:W-:-:S03]  /*7650*/  FMUL R37, R7, R37 ;  /* 0x0000002507257220 */ /* 0x000fc60000400000 */
[----:B----4-:R-:W-:Y:S01]  /*7660*/  FADD R73, R73, R33 ;  /* 0x0000002149497221 */ /* 0x010fe20000000000 */
[----:B------:R-:W-:Y:S01]  /*7670*/  FFMA R36, R8, R36, R37 ;  /* 0x0000002408247223 */ /* 0x000fe20000000025 */
[----:B------:R-:W-:Y:S01]  /*7680*/  FFMA R37, R34, R68, -R32 ;  /* 0x0000004422257223 */ /* 0x000fe20000000820 */
[----:B------:R-:W-:Y:S02]  /*7690*/  FMUL R32, R15, R27 ;  /* 0x0000001b0f207220 */ /* 0x000fe40000400000 */
[----:B------:R0:W-:Y:S01]  /*76a0*/  STL [R1+0x4], R73 ;  /* 0x0000044901007387 */ /* 0x0001e20000100800 */
[----:B------:R-:W-:Y:S01]  /*76b0*/  FADD R95, R95, R36 ;  /* 0x000000245f5f7221 */ /* 0x000fe20000000000 */
[-C--:B------:R-:W-:Y:S01]  /*76c0*/  FFMA R32, R16, R37.reuse, -R32 ;  /* 0x0000002510207223 */ /* 0x080fe20000000820 */
[----:B------:R-:W-:-:S03]  /*76d0*/  FMUL R37, R15, R37 ;  /* 0x000000250f257220 */ /* 0x000fc60000400000 */
[----:B---3--:R-:W-:Y:S01]  /*76e0*/  FADD R72, R72, R32 ;  /* 0x0000002048487221 */ /* 0x008fe20000000000 */
        /* <DEDUP_REMOVED lines=17> */
[C---:B------:R-:W-:Y:S01]  /*7800*/  FMUL R37, R38.reuse, R45 ;  /* 0x0000002d26257220 */ /* 0x040fe20000400000 */
[-C--:B------:R-:W-:Y:S02]  /*7810*/  FMUL R38, R38, R47.reuse ;  /* 0x0000002f26267220 */ /* 0x080fe40000400000 */
[----:B------:R0:W-:Y:S01]  /*7820*/  STL [R1+0x10], R70 ;  /* 0x0000104601007387 */ /* 0x0001e20000100800 */
[C---:B------:R-:W-:Y:S01]  /*7830*/  FFMA R37, R34.reuse, R47, R37 ;  /* 0x0000002f22257223 */ /* 0x040fe20000000025 */
[----:B------:R-:W-:Y:S01]  /*7840*/  FFMA R38, R34, R45, -R38 ;  /* 0x0000002d22267223 */ /* 0x000fe20000000826 */
[----:B------:R-:W-:Y:S02]  /*7850*/  FADD R98, R98, R26 ;  /* 0x0000001a62627221 */ /* 0x000fe40000000000 */
        /* <DEDUP_REMOVED lines=23> */
[-C--:B------:R-:W-:Y:S01]  /*79d0*/  FFMA R51, R35, R44.reuse, -R51 ;  /* 0x0000002c23337223 */ /* 0x080fe20000000833 */
[----:B------:R-:W-:Y:S01]  /*79e0*/  FMUL R44, R39, R44 ;  /* 0x0000002c272c7220 */ /* 0x000fe20000400000 */
[----:B------:R-:W-:-:S03]  /*79f0*/  FADD R101, R101, R49 ;  /* 0x0000003165657221 */ /* 0x000fc60000000000 */
[----:B------:R-:W-:-:S04]  /*7a00*/  FFMA R46, R35, R46, R44 ;  /* 0x0000002e232e7223 */ /* 0x000fc8000000002c */
[----:B------:R-:W-:-:S04]  /*7a10*/  FMUL R44, R7, R46 ;  /* 0x0000002e072c7220 */ /* 0x000fc80000400000 */
        /* <DEDUP_REMOVED lines=10> */
[C---:B------:R-:W-:Y:S01]  /*7ac0*/  FMUL R45, R7.reuse, R47 ;  /* 0x0000002f072d7220 */ /* 0x040fe20000400000 */
[----:B------:R-:W-:-:S03]  /*7ad0*/  FMUL R35, R7, R39 ;  /* 0x0000002707237220 */ /* 0x000fc60000400000 */
[C---:B------:R-:W-:Y:S01]  /*7ae0*/  FFMA R39, R8.reuse, R39, -R45 ;  /* 0x0000002708277223 */ /* 0x040fe2000000082d */
[----:B------:R-:W-:-:S03]  /*7af0*/  FFMA R35, R8, R47, R35 ;  /* 0x0000002f08237223 */ /* 0x000fc60000000023 */
[----:B------:R-:W-:Y:S01]  /*7b00*/  FADD R6, R6, R39 ;  /* 0x0000002706067221 */ /* 0x000fe20000000000 */
[----:B0-----:R-:W-:-:S07]  /*7b10*/  FADD R103, R103, R35 ;  /* 0x0000002367677221 */ /* 0x001fce0000000000 */
.L_x_27:
[----:B----4-:R4:W1:Y:S01]  /*7b20*/  LDS.64 R48, [R13+0x340] ;  /* 0x000340000d307984 */ /* 0x0108620000000a00 */
[----:B------:R-:W-:-:S03]  /*7b30*/  UISETP.GE.U32.AND UP0, UPT, UR14, 0x4, UPT ;  /* 0x000000040e00788c */ /* 0x000fc6000bf06070 */
[----:B------:R4:W1:Y:S01]  /*7b40*/  LDS.64 R50, [R11+0x340] ;  /* 0x000340000b327984 */ /* 0x0008620000000a00 */
[----:B------:R-:W-:-:S03]  /*7b50*/  UISETP.GE.U32.AND UP0, UPT, UR13, UR12, !UP0 ;  /* 0x0000000c0d00728c */ /* 0x000fc6000c706070 */
[----:B0-----:R4:W0:Y:S04]  /*7b60*/  LDS.128 R24, [R14+0x630] ;  /* 0x000630000e187984 */ /* 0x0018280000000c00 */
[----:B------:R4:W0:Y:S04]  /*7b70*/  LDS.128 R28, [R12+0x630] ;  /* 0x000630000c1c7984 */ /* 0x0008280000000c00 */
[----:B------:R4:W0:Y:S04]  /*7b80*/  LDS.128 R32, [R14+0x670] ;  /* 0x000670000e207984 */ /* 0x0008280000000c00 */
[----:B------:R4:W0:Y:S01]  /*7b90*/  LDS.128 R36, [R12+0x670] ;  /* 0x000670000c247984 */ /* 0x0008220000000c00 */
[----:B------:R-:W-:Y:S05]  /*7ba0*/  BRA.U UP0, `(.L_x_28) ;  /* 0x0000000500e07547 */ /* 0x000fea000b800000 */
[----:B------:R-:W-:-:S09]  /*7bb0*/  UISETP.NE.AND UP2, UPT, UR4, UR5, UPT ;  /* 0x000000050400728c */ /* 0x000fd2000bf45270 */
[----:B------:R-:W-:Y:S05]  /*7bc0*/  BRA.U UP2, `(.L_x_29) ;  /* 0x0000000502d47547 */ /* 0x000fea000b800000 */
[----:B------:R-:W-:Y:S01]  /*7bd0*/  ULEA UR16, UR6, UR9, 0x2 ;  /* 0x0000000906107291 */ /* 0x000fe2000f8e10ff */
[----:B-----5:R-:W2:Y:S01]  /*7be0*/  LDC.64 R16, c[0x0][0x398] ;  /* 0x0000e600ff107b82 */ /* 0x020ea20000000a00 */
[----:B------:R-:W-:-:S07]  /*7bf0*/  HFMA2 R18, -RZ, RZ, 0, 0 ;  /* 0x00000000ff127431 */ /* 0x000fce00000001ff */
[----:B------:R-:W3:Y:S01]  /*7c00*/  LDS R46, [UR16] ;  /* 0x00000010ff2e7984 */ /* 0x000ee20008000800 */
[----:B------:R-:W-:Y:S02]  /*7c10*/  ULEA UR16, UR6, UR10, 0x2 ;  /* 0x0000000a06107291 */ /* 0x000fe4000f8e10ff */
[----:B------:R-:W-:-:S04]  /*7c20*/  UIADD3 UR6, UPT, UPT, UR6, 0x1, URZ ;  /* 0x0000000106067890 */ /* 0x000fc8000fffe0ff */
[----:B------:R-:W-:-:S03]  /*7c30*/  UISETP.GE.AND UP2, UPT, UR6, UR26, UPT ;  /* 0x0000001a0600728c */ /* 0x000fc6000bf46270 */
[----:B------:R-:W4:Y:S03]  /*7c40*/  LDS R47, [UR16] ;  /* 0x00000010ff2f7984 */ /* 0x000f260008000800 */
[----:B------:R-:W-:-:S05]  /*7c50*/  PLOP3.LUT P2, PT, PT, PT, UP2, 0x80, 0x8 ;  /* 0x000000000008781c */ /* 0x000fca0003f4f028 */
[----:B------:R-:W-:Y:S01]  /*7c60*/  @!UP2 ULEA UR16, UR6, UR11, 0x2 ;  /* 0x0000000b0610a291 */ /* 0x000fe2000f8e10ff */
[----:B---3--:R-:W-:-:S04]  /*7c70*/  ISETP.GE.AND P0, PT, R46, R22, PT ;  /* 0x000000162e00720c */ /* 0x008fc80003f06270 */
[----:B------:R-:W-:-:S04]  /*7c80*/  ISETP.LT.OR P1, PT, R58, R46, !P0 ;  /* 0x0000002e3a00720c */ /* 0x000fc80004721670 */
[----:B------:R-:W-:-:S04]  /*7c90*/  ISETP.EQ.OR P1, PT, R58, -0x1, P1 ;  /* 0xffffffff3a00780c */ /* 0x000fc80000f22670 */
[----:B------:R-:W-:-:S04]  /*7ca0*/  ISETP.EQ.OR P1, PT, R22, -0x1, P1 ;  /* 0xffffffff1600780c */ /* 0x000fc80000f22670 */
[----:B----4-:R-:W-:-:S04]  /*7cb0*/  ISETP.LT.OR P1, PT, R56, R47, P1 ;  /* 0x0000002f3800720c */ /* 0x010fc80000f21670 */
[----:B------:R-:W-:-:S04]  /*7cc0*/  ISETP.LT.OR P1, PT, R47, R21, P1 ;  /* 0x000000152f00720c */ /* 0x000fc80000f21670 */
[----:B------:R-:W-:-:S04]  /*7cd0*/  ISETP.EQ.OR P1, PT, R56, -0x1, P1 ;  /* 0xffffffff3800780c */ /* 0x000fc80000f22670 */
[----:B------:R-:W-:-:S13]  /*7ce0*/  ISETP.EQ.OR P1, PT, R21, -0x1, P1 ;  /* 0xffffffff1500780c */ /* 0x000fda0000f22670 */
[----:B------:R-:W3:Y:S01]  /*7cf0*/  @!P1 LDC R7, c[0x0][0x388] ;  /* 0x0000e200ff079b82 */ /* 0x000ee20000000800 */
[----:B------:R-:W-:-:S07]  /*7d00*/  @!P1 IADD3 R10, PT, PT, R56, R2, -R47 ;  /* 0x00000002380a9210 */ /* 0x000fce0007ffe82f */
[----:B------:R-:W4:Y:S01]  /*7d10*/  @!P1 LDC.64 R8, c[0x0][0x380] ;  /* 0x0000e000ff089b82 */ /* 0x000f220000000a00 */
[----:B---3--:R-:W-:Y:S02]  /*7d20*/  @!P1 IADD3 R7, PT, PT, -R21, R7, RZ ;  /* 0x0000000715079210 */ /* 0x008fe40007ffe1ff */
[----:B----4-:R-:W-:-:S05]  /*7d30*/  @!P1 IADD3 R9, PT, PT, -R22, R9, RZ ;  /* 0x0000000916099210 */ /* 0x010fca0007ffe1ff */
[----:B------:R-:W-:Y:S01]  /*7d40*/  @!P1 IMAD R7, R9, R8, R7 ;  /* 0x0000000809079224 */ /* 0x000fe200078e0207 */
[----:B------:R-:W-:-:S05]  /*7d50*/  @!P1 IADD3 R9, PT, PT, -R46, R58, RZ ;  /* 0x0000003a2e099210 */ /* 0x000fca0007ffe1ff */
[----:B------:R-:W-:-:S04]  /*7d60*/  @!P1 IMAD R7, R7, R8, R9 ;  /* 0x0000000807079224 */ /* 0x000fc800078e0209 */
[----:B------:R-:W-:Y:S02]  /*7d70*/  @!P1 IMAD R10, R7, R8, R10 ;  /* 0x00000008070a9224 */ /* 0x000fe400078e020a */
[----:B------:R-:W3:Y:S01]  /*7d80*/  LDC.64 R8, c[0x0][0x390] ;  /* 0x0000e400ff087b82 */ /* 0x000ee20000000a00 */
[----:B------:R-:W4:Y:S07]  /*7d90*/  @!P2 LDS R7, [UR16] ;  /* 0x00000010ff07a984 */ /* 0x000f2e0008000800 */
[----:B------:R-:W-:Y:S01]  /*7da0*/  BAR.SYNC.DEFER_BLOCKING 0x0 ;  /* 0x0000000000007b1d */ /* 0x000fe20000010000 */
[----:B------:R-:W-:-:S04]  /*7db0*/  ISETP.LT.OR P0, PT, R57, R46, !P0 ;  /* 0x0000002e3900720c */ /* 0x000fc80004701670 */
[----:B------:R-:W-:Y:S01]  /*7dc0*/  ISETP.EQ.OR P0, PT, R57, -0x1, P0 ;  /* 0xffffffff3900780c */ /* 0x000fe20000702670 */
[----:B---3--:R-:W-:-:S05]  /*7dd0*/  @!P1 IMAD.WIDE R8, R10, 0x4, R8 ;  /* 0x000000040a089825 */ /* 0x008fca00078e0208 */
[----:B------:R2:W5:Y:S01]  /*7de0*/  @!P1 LDG.E R18, desc[UR18][R8.64] ;  /* 0x0000001208129981 */ /* 0x000562000c1e1900 */
[----:B------:R-:W-:Y:S01]  /*7df0*/  ISETP.EQ.OR P0, PT, R22, -0x1, P0 ;  /* 0xffffffff1600780c */ /* 0x000fe20000702670 */
[----:B--2---:R-:W-:Y:S01]  /*7e00*/  @!P1 IMAD.WIDE R8, R10, 0x4, R16 ;  /* 0x000000040a089825 */ /* 0x004fe200078e0210 */
[----:B------:R-:W-:Y:S02]  /*7e10*/  MOV R17, RZ ;  /* 0x000000ff00117202 */ /* 0x000fe40000000f00 */
[----:B------:R-:W-:-:S04]  /*7e20*/  ISETP.LT.OR P0, PT, R23, R47, P0 ;  /* 0x0000002f1700720c */ /* 0x000fc80000701670 */
[----:B------:R2:W5:Y:S01]  /*7e30*/  @!P1 LDG.E R17, desc[UR18][R8.64] ;  /* 0x0000001208119981 */ /* 0x000562000c1e1900 */
[----:B------:R-:W-:Y:S01]  /*7e40*/  ISETP.GE.AND P1, PT, R58, R46, PT ;  /* 0x0000002e3a00720c */ /* 0x000fe20003f26270 */
[----:B------:R-:W-:Y:S01]  /*7e50*/  BSSY.RECONVERGENT B0, `(.L_x_30) ;  /* 0x000001e000007945 */ /* 0x000fe20003800200 */
[----:B------:R-:W-:Y:S01]  /*7e60*/  ISETP.LT.OR P0, PT, R47, R21, P0 ;  /* 0x000000152f00720c */ /* 0x000fe20000701670 */
[----:B------:R-:W-:Y:S01]  /*7e70*/  HFMA2 R10, -RZ, RZ, 0, 0 ;  /* 0x00000000ff0a7431 */ /* 0x000fe200000001ff */
[----:B----4-:R-:W-:Y:S02]  /*7e80*/  @!P2 R2UR UR5, R7 ;  /* 0x000000000705a2ca */ /* 0x010fe400000e0000 */
[----:B------:R-:W-:Y:S02]  /*7e90*/  ISETP.EQ.OR P0, PT, R23, -0x1, P0 ;  /* 0xffffffff1700780c */ /* 0x000fe40000702670 */
[----:B--2---:R-:W-:Y:S02]  /*7ea0*/  MOV R9, RZ ;  /* 0x000000ff00097202 */ /* 0x004fe40000000f00 */
        /* <DEDUP_REMOVED lines=18> */
[----:B------:R-:W2:Y:S02]  /*7fd0*/  LDC.64 R8, c[0x0][0x390] ;  /* 0x0000e400ff087b82 */ /* 0x000ea40000000a00 */
[----:B--2---:R-:W-:-:S05]  /*7fe0*/  IMAD.WIDE R8, R7, 0x4, R8 ;  /* 0x0000000407087825 */ /* 0x004fca00078e0208 */
[----:B------:R2:W5:Y:S02]  /*7ff0*/  LDG.E R10, desc[UR18][R8.64] ;  /* 0x00000012080a7981 */ /* 0x000564000c1e1900 */
[----:B--2---:R-:W2:Y:S02]  /*8000*/  LDC.64 R8, c[0x0][0x398] ;  /* 0x0000e600ff087b82 */ /* 0x004ea40000000a00 */
[----:B--2---:R-:W-:-:S06]  /*8010*/  IMAD.WIDE R8, R7, 0x4, R8 ;  /* 0x0000000407087825 */ /* 0x004fcc00078e0208 */
[----:B------:R2:W5:Y:S02]  /*8020*/  LDG.E R9, desc[UR18][R8.64] ;  /* 0x0000001208097981 */ /* 0x000564000c1e1900 */
.L_x_31:
[----:B------:R-:W-:Y:S05]  /*8030*/  BSYNC.RECONVERGENT B0 ;  /* 0x0000000000007941 */ /* 0x000fea0003800200 */
.L_x_30:
[----:B------:R-:W3:Y:S01]  /*8040*/  @!P0 LDC R7, c[0x0][0x388] ;  /* 0x0000e200ff078b82 */ /* 0x000ee20000000800 */
[----:B------:R-:W-:-:S07]  /*8050*/  HFMA2 R16, -RZ, RZ, 0, 0 ;  /* 0x00000000ff107431 */ /* 0x000fce00000001ff */
[----:B------:R-:W2:Y:S08]  /*8060*/  @!P0 LDC.64 R44, c[0x0][0x380] ;  /* 0x0000e000ff2c8b82 */ /* 0x000eb00000000a00 */
[----:B------:R-:W4:Y:S01]  /*8070*/  LDC.64 R52, c[0x0][0x390] ;  /* 0x0000e400ff347b82 */ /* 0x000f220000000a00 */
[----:B---3--:R-:W-:Y:S02]  /*8080*/  @!P0 IADD3 R7, PT, PT, -R21, R7, RZ ;  /* 0x0000000715078210 */ /* 0x008fe40007ffe1ff */
[----:B--2---:R-:W-:-:S05]  /*8090*/  @!P0 IADD3 R8, PT, PT, -R22, R45, RZ ;  /* 0x0000002d16088210 */ /* 0x004fca0007ffe1ff */
[----:B------:R-:W-:Y:S01]  /*80a0*/  @!P0 IMAD R7, R8, R44, R7 ;  /* 0x0000002c08078224 */ /* 0x000fe200078e0207 */
[----:B------:R-:W-:-:S05]  /*80b0*/  @!P0 IADD3 R8, PT, PT, -R46, R57, RZ ;  /* 0x000000392e088210 */ /* 0x000fca0007ffe1ff */
[----:B------:R-:W-:Y:S01]  /*80c0*/  @!P0 IMAD R7, R7, R44, R8 ;  /* 0x0000002c07078224 */ /* 0x000fe200078e0208 */
[----:B------:R-:W-:-:S05]  /*80d0*/  @!P0 IADD3 R8, PT, PT, R23, R0, -R47 ;  /* 0x0000000017088210 */ /* 0x000fca0007ffe82f */
[----:B------:R-:W-:-:S04]  /*80e0*/  @!P0 IMAD R7, R7, R44, R8 ;  /* 0x0000002c07078224 */ /* 0x000fc800078e0208 */
[----:B----4-:R-:W-:-:S05]  /*80f0*/  @!P0 IMAD.WIDE R44, R7, 0x4, R52 ;  /* 0x00000004072c8825 */ /* 0x010fca00078e0234 */
[----:B------:R2:W5:Y:S01]  /*8100*/  @!P0 LDG.E R16, desc[UR18][R44.64] ;  /* 0x000000122c108981 */ /* 0x000562000c1e1900 */
[----:B------:R-:W-:Y:S01]  /*8110*/  MOV R15, RZ ;  /* 0x000000ff000f7202 */ /* 0x000fe20000000f00 */
[----:B--2---:R-:W2:Y:S01]  /*8120*/  LDC.64 R44, c[0x0][0x398] ;  /* 0x0000e600ff2c7b82 */ /* 0x004ea20000000a00 */
[----:B------:R-:W-:Y:S01]  /*8130*/  BSSY.RECONVERGENT B0, `(.L_x_32) ;  /* 0x000001d000007945 */ /* 0x000fe20003800200 */
[----:B------:R-:W-:Y:S02]  /*8140*/  HFMA2 R8, -RZ, RZ, 0, 0 ;  /* 0x00000000ff087431 */ /* 0x000fe400000001ff */
[----:B--2---:R-:W-:-:S05]  /*8150*/  @!P0 IMAD.WIDE R44, R7, 0x4, R44 ;  /* 0x00000004072c8825 */ /* 0x004fca00078e022c */
[----:B------:R2:W5:Y:S01]  /*8160*/  @!P0 LDG.E R15, desc[UR18][R44.64] ;  /* 0x000000122c0f8981 */ /* 0x000562000c1e1900 */
[----:B------:R-:W-:Y:S02]  /*8170*/  ISETP.GE.AND P0, PT, R57, R46, PT ;  /* 0x0000002e3900720c */ /* 0x000fe40003f06270 */
[----:B------:R-:W-:-:S11]  /*8180*/  MOV R7, RZ ;  /* 0x000000ff00077202 */ /* 0x000fd60000000f00 */
[----:B--2---:R-:W-:Y:S05]  /*8190*/  @!P0 BRA `(.L_x_33) ;  /* 0x0000000000588947 */ /* 0x004fea0003800000 */
        /* <DEDUP_REMOVED lines=9> */
[----:B------:R-:W2:Y:S01]  /*8230*/  LDC.64 R44, c[0x0][0x390] ;  /* 0x0000e400ff2c7b82 */ /* 0x000ea20000000a00 */
[----:B------:R-:W-:Y:S02]  /*8240*/  IADD3 R7, PT, PT, -R19, UR27, RZ ;  /* 0x0000001b13077c10 */ /* 0x000fe4000fffe1ff */
[----:B------:R-:W-:-:S05]  /*8250*/  IADD3 R8, PT, PT, -R20, UR23, RZ ;  /* 0x0000001714087c10 */ /* 0x000fca000fffe1ff */
[----:B------:R-:W-:Y:S01]  /*8260*/  IMAD R7, R8, UR22, R7 ;  /* 0x0000001608077c24 */ /* 0x000fe2000f8e0207 */
[----:B------:R-:W-:-:S05]  /*8270*/  IADD3 R8, PT, PT, -R46, R57, RZ ;  /* 0x000000392e087210 */ /* 0x000fca0007ffe1ff */
[----:B------:R-:W-:Y:S01]  /*8280*/  IMAD R7, R7, UR22, R8 ;  /* 0x0000001607077c24 */ /* 0x000fe2000f8e0208 */
[----:B------:R-:W-:-:S05]  /*8290*/  IADD3 R8, PT, PT, R23, R0, -R47 ;  /* 0x0000000017087210 */ /* 0x000fca0007ffe82f */
[----:B------:R-:W-:-:S04]  /*82a0*/  IMAD R7, R7, UR22, R8 ;  /* 0x0000001607077c24 */ /* 0x000fc8000f8e0208 */
[----:B--2---:R-:W-:-:S05]  /*82b0*/  IMAD.WIDE R44, R7, 0x4, R44 ;  /* 0x00000004072c7825 */ /* 0x004fca00078e022c */
[----:B------:R2:W5:Y:S02]  /*82c0*/  LDG.E R8, desc[UR18][R44.64] ;  /* 0x000000122c087981 */ /* 0x000564000c1e1900 */
[----:B--2---:R-:W2:Y:S02]  /*82d0*/  LDC.64 R44, c[0x0][0x398] ;  /* 0x0000e600ff2c7b82 */ /* 0x004ea40000000a00 */
[----:B--2---:R-:W-:-:S05]  /*82e0*/  IMAD.WIDE R44, R7, 0x4, R44 ;  /* 0x00000004072c7825 */ /* 0x004fca00078e022c */
[----:B------:R2:W5:Y:S02]  /*82f0*/  LDG.E R7, desc[UR18][R44.64] ;  /* 0x000000122c077981 */ /* 0x000564000c1e1900 */
.L_x_33:
[----:B------:R-:W-:Y:S05]  /*8300*/  BSYNC.RECONVERGENT B0 ;  /* 0x0000000000007941 */ /* 0x000fea0003800200 */
.L_x_32:
[----:B------:R-:W-:Y:S06]  /*8310*/  BAR.SYNC.DEFER_BLOCKING 0x0 ;  /* 0x0000000000007b1d */ /* 0x000fec0000010000 */
.L_x_29:
[----:B------:R-:W-:-:S12]  /*8320*/  UIADD3 UR4, UPT, UPT, UR4, 0x1, URZ ;  /* 0x0000000104047890 */ /* 0x000fd8000fffe0ff */
.L_x_28:
[----:B--2---:R2:W0:Y:S04]  /*8330*/  LDS.64 R44, [R13+0x400] ;  /* 0x000400000d2c7984 */ /* 0x0044280000000a00 */
[----:B------:R2:W0:Y:S01]  /*8340*/  LDS.64 R46, [R11+0x400] ;  /* 0x000400000b2e7984 */ /* 0x0004220000000a00 */
[----:B------:R-:W-:Y:S05]  /*8350*/  BRA.U UP0, `(.L_x_34) ;  /* 0x0000001500487547 */ /* 0x000fea000b800000 */
[C---:B0-----:R-:W-:Y:S01]  /*8360*/  FMUL R53, R28.reuse, R40 ;  /* 0x000000281c357220 */ /* 0x041fe20000400000 */
[-C--:B------:R-:W-:Y:S01]  /*8370*/  FMUL R52, R28, R42.reuse ;  /* 0x0000002a1c347220 */ /* 0x080fe20000400000 */
[----:B------:R-:W4:Y:S02]  /*8380*/  LDL.LU R55, [R1+0x20] ;  /* 0x0000200001377983 */ /* 0x000f240000300800 */
[C---:B------:R-:W-:Y:S01]  /*8390*/  FFMA R53, R24.reuse, R42, R53 ;  /* 0x0000002a18357223 */ /* 0x040fe20000000035 */
[----:B------:R-:W-:Y:S01]  /*83a0*/  FFMA R52, R24, R40, -R52 ;  /* 0x0000002818347223 */ /* 0x000fe20000000834 */
[----:B------:R-:W2:Y:S02]  /*83b0*/  LDL.LU R66, [R1+0x1c] ;  /* 0x00001c0001427983 */ /* 0x000ea40000300800 */
[CC--:B-----5:R-:W-:Y:S02]  /*83c0*/  FMUL R54, R17.reuse, R53.reuse ;  /* 0x0000003511367220 */ /* 0x0e0fe40000400000 */
[----:B------:R-:W4:Y:S02]  /*83d0*/  LDL.LU R67, [R1+0x18] ;  /* 0x0000180001437983 */ /* 0x000f240000300800 */
[CC--:B------:R-:W-:Y:S01]  /*83e0*/  FFMA R54, R18.reuse, R52.reuse, -R54 ;  /* 0x0000003412367223 */ /* 0x0c0fe20000000836 */
[----:B------:R-:W-:Y:S01]  /*83f0*/  FMUL R52, R17, R52 ;  /* 0x0000003411347220 */ /* 0x000fe20000400000 */
[----:B---3--:R-:W3:Y:S03]  /*8400*/  LDL.LU R68, [R1+0x14] ;  /* 0x0000140001447983 */ /* 0x008ee60000300800 */
[----:B------:R-:W-:Y:S01]  /*8410*/  FFMA R52, R18, R53, R52 ;  /* 0x0000003512347223 */ /* 0x000fe20000000034 */
[----:B------:R-:W-:Y:S01]  /*8420*/  FMUL R53, R28, R41 ;  /* 0x000000291c357220 */ /* 0x000fe20000400000 */
[----:B------:R-:W-:Y:S01]  /*8430*/  FADD R104, R104, R54 ;  /* 0x0000003668687221 */ /* 0x000fe20000000000 */
[----:B------:R-:W2:Y:S01]  /*8440*/  LDL.LU R69, [R1+0x10] ;  /* 0x0000100001457983 */ /* 0x000ea20000300800 */
[----:B------:R-:W-:Y:S01]  /*8450*/  FADD R3, R3, R52 ;  /* 0x0000003403037221 */ /* 0x000fe20000000000 */
[-C--:B------:R-:W-:Y:S01]  /*8460*/  FFMA R53, R24, R43.reuse, R53 ;  /* 0x0000002b18357223 */ /* 0x080fe20000000035 */
[----:B------:R-:W-:Y:S01]  /*8470*/  FMUL R52, R28, R43 ;  /* 0x0000002b1c347220 */ /* 0x000fe20000400000 */
[----:B------:R-:W4:Y:S02]  /*8480*/  LDL.LU R70, [R1+0xc] ;  /* 0x00000c0001467983 */ /* 0x000f240000300800 */
[C---:B------:R-:W-:Y:S01]  /*8490*/  FMUL R54, R17.reuse, R53 ;  /* 0x0000003511367220 */ /* 0x040fe20000400000 */
[----:B------:R-:W-:Y:S01]  /*84a0*/  FFMA R52, R24, R41, -R52 ;  /* 0x0000002918347223 */ /* 0x000fe20000000834 */
[----:B------:R-:W3:Y:S03]  /*84b0*/  LDL.LU R71, [R1+0x8] ;  /* 0x0000080001477983 */ /* 0x000ee60000300800 */
[CC--:B------:R-:W-:Y:S01]  /*84c0*/  FFMA R54, R18.reuse, R52.reuse, -R54 ;  /* 0x0000003412367223 */ /* 0x0c0fe20000000836 */
[----:B------:R-:W-:Y:S01]  /*84d0*/  FMUL R52, R17, R52 ;  /* 0x0000003411347220 */ /* 0x000fe20000400000 */
[----:B------:R-:W2:Y:S03]  /*84e0*/  LDL.LU R72, [R1+0x4] ;  /* 0x0000040001487983 */ /* 0x000ea60000300800 */
[----:B------:R-:W-:Y:S01]  /*84f0*/  FFMA R52, R18, R53, R52 ;  /* 0x0000003512347223 */ /* 0x000fe20000000034 */
[----:B-1----:R-:W-:Y:S01]  /*8500*/  FMUL R53, R28, R48 ;  /* 0x000000301c357220 */ /* 0x002fe20000400000 */
[----:B------:R-:W-:Y:S01]  /*8510*/  FADD R105, R105, R54 ;  /* 0x0000003669697221 */ /* 0x000fe20000000000 */
[----:B------:R-:W4:Y:S01]  /*8520*/  LDL.LU R73, [R1] ;  /* 0x0000000001497983 */ /* 0x000f220000300800 */
        /* <DEDUP_REMOVED lines=8> */
[----:B------:R-:W-:-:S04]  /*85b0*/  FFMA R52, R10, R53, R52 ;  /* 0x000000350a347223 */ /* 0x000fc80000000034 */
[----:B------:R-:W-:Y:S01]  /*85c0*/  FADD R5, R5, R52 ;  /* 0x0000003405057221 */ /* 0x000fe20000000000 */
[C---:B------:R-:W-:Y:S01]  /*85d0*/  FMUL R52, R28.reuse, R51 ;  /* 0x000000331c347220 */ /* 0x040fe20000400000 */
[----:B------:R-:W-:-:S03]  /*85e0*/  FMUL R28, R28, R49 ;  /* 0x000000311c1c7220 */ /* 0x000fc60000400000 */
        /* <DEDUP_REMOVED lines=204> */
[----:B----4-:R-:W-:Y:S01]  /*92b0*/  FADD R73, R73, R28 ;  /* 0x0000001c49497221 */ /* 0x010fe20000000000 */
        /* <DEDUP_REMOVED lines=10> */
[----:B--2---:R-:W-:Y:S01]  /*9360*/  FADD R72, R72, R33 ;  /* 0x0000002148487221 */ /* 0x004fe20000000000 */
        /* <DEDUP_REMOVED lines=81> */
.L_x_34:
[----:B-1----:R1:W1:Y:S01]  /*9880*/  LDS.64 R48, [R13+0x440] ;  /* 0x000440000d307984 */ /* 0x0022620000000a00 */
        /* <DEDUP_REMOVED lines=80> */
.L_x_38:
[----:B------:R-:W-:Y:S05]  /*9d90*/  BSYNC.RECONVERGENT B0 ;  /* 0x0000000000007941 */ /* 0x000fea0003800200 */
.L_x_37:
        /* <DEDUP_REMOVED lines=44> */
.L_x_40:
[----:B------:R-:W-:Y:S05]  /*a060*/  BSYNC.RECONVERGENT B0 ;  /* 0x0000000000007941 */ /* 0x000fea0003800200 */
.L_x_39:
[----:B------:R-:W-:Y:S06]  /*a070*/  BAR.SYNC.DEFER_BLOCKING 0x0 ;  /* 0x0000000000007b1d */ /* 0x000fec0000010000 */
.L_x_36:
[----:B------:R-:W-:-:S12]  /*a080*/  UIADD3 UR4, UPT, UPT, UR4, 0x1, URZ ;  /* 0x0000000104047890 */ /* 0x000fd8000fffe0ff */
.L_x_35:
        /* <DEDUP_REMOVED lines=341> */
.L_x_41:
        /* <DEDUP_REMOVED lines=81> */
.L_x_45:
[----:B------:R-:W-:Y:S05]  /*baf0*/  BSYNC.RECONVERGENT B0 ;  /* 0x0000000000007941 */ /* 0x000fea0003800200 */
.L_x_44:
        /* <DEDUP_REMOVED lines=44> */
.L_x_47:
[----:B------:R-:W-:Y:S05]  /*bdc0*/  BSYNC.RECONVERGENT B0 ;  /* 0x0000000000007941 */ /* 0x000fea0003800200 */
.L_x_46:
[----:B------:R-:W-:Y:S06]  /*bdd0*/  BAR.SYNC.DEFER_BLOCKING 0x0 ;  /* 0x0000000000007b1d */ /* 0x000fec0000010000 */
.L_x_43:
[----:B------:R-:W-:-:S12]  /*bde0*/  UIADD3 UR4, UPT, UPT, UR4, 0x1, URZ ;  /* 0x0000000104047890 */ /* 0x000fd8000fffe0ff */
.L_x_42:
        /* <DEDUP_REMOVED lines=341> */
.L_x_48:
[----:B------:R0:W1:Y:S01]  /*d340*/  LDS.64 R40, [R13+0x640] ;  /* 0x000640000d287984 */ /* 0x0000620000000a00 */
        /* <DEDUP_REMOVED lines=13> */
[----:B-1----:R-:W1:Y:S01]  /*d420*/  LDS R50, [UR16] ;  /* 0x00000010ff327984 */ /* 0x002e620008000800 */
[----:B------:R-:W-:Y:S02]  /*d430*/  ULEA UR16, UR6, UR10, 0x2 ;  /* 0x0000000a06107291 */ /* 0x000fe4000f8e10ff */
[----:B------:R-:W-:-:S04]  /*d440*/  UIADD3 UR6, UPT, UPT, UR6, 0x1, URZ ;  /* 0x0000000106067890 */ /* 0x000fc8000fffe0ff */
[----:B------:R-:W-:-:S03]  /*d450*/  UISETP.GE.AND UP2, UPT, UR6, UR26, UPT ;  /* 0x0000001a0600728c */ /* 0x000fc6000bf46270 */
[----:B------:R-:W3:Y:S03]  /*d460*/  LDS R51, [UR16] ;  /* 0x00000010ff337984 */ /* 0x000ee60008000800 */
[----:B------:R-:W-:-:S05]  /*d470*/  PLOP3.LUT P2, PT, PT, PT, UP2, 0x80, 0x8 ;  /* 0x000000000008781c */ /* 0x000fca0003f4f028 */
[----:B------:R-:W-:Y:S01]  /*d480*/  @!UP2 ULEA UR16, UR6, UR11, 0x2 ;  /* 0x0000000b0610a291 */ /* 0x000fe2000f8e10ff */
[----:B-1----:R-:W-:-:S04]  /*d490*/  ISETP.GE.AND P0, PT, R50, R22, PT ;  /* 0x000000163200720c */ /* 0x002fc80003f06270 */
[----:B------:R-:W-:-:S04]  /*d4a0*/  ISETP.LT.OR P1, PT, R58, R50, !P0 ;  /* 0x000000323a00720c */ /* 0x000fc80004721670 */
[----:B------:R-:W-:-:S04]  /*d4b0*/  ISETP.EQ.OR P1, PT, R58, -0x1, P1 ;  /* 0xffffffff3a00780c */ /* 0x000fc80000f22670 */
[----:B------:R-:W-:-:S04]  /*d4c0*/  ISETP.EQ.OR P1, PT, R22, -0x1, P1 ;  /* 0xffffffff1600780c */ /* 0x000fc80000f22670 */
[----:B---3--:R-:W-:-:S04]  /*d4d0*/  ISETP.LT.OR P1, PT, R56, R51, P1 ;  /* 0x000000333800720c */ /* 0x008fc80000f21670 */
[----:B------:R-:W-:-:S04]  /*d4e0*/  ISETP.LT.OR P1, PT, R51, R21, P1 ;  /* 0x000000153300720c */ /* 0x000fc80000f21670 */
[----:B------:R-:W-:-:S04]  /*d4f0*/  ISETP.EQ.OR P1, PT, R56, -0x1, P1 ;  /* 0xffffffff3800780c */ /* 0x000fc80000f22670 */
[----:B------:R-:W-:-:S13]  /*d500*/  ISETP.EQ.OR P1, PT, R21, -0x1, P1 ;  /* 0xffffffff1500780c */ /* 0x000fda0000f22670 */
[----:B------:R-:W1:Y:S01]  /*d510*/  @!P1 LDC R7, c[0x0][0x388] ;  /* 0x0000e200ff079b82 */ /* 0x000e620000000800 */
[----:B------:R-:W-:-:S07]  /*d520*/  @!P1 IADD3 R10, PT, PT, R56, R2, -R51 ;  /* 0x00000002380a9210 */ /* 0x000fce0007ffe833 */
[----:B------:R-:W3:Y:S01]  /*d530*/  @!P1 LDC.64 R8, c[0x0][0x380] ;  /* 0x0000e000ff089b82 */ /* 0x000ee20000000a00 */
[----:B-1----:R-:W-:Y:S02]  /*d540*/  @!P1 IADD3 R7, PT, PT, -R21, R7, RZ ;  /* 0x0000000715079210 */ /* 0x002fe40007ffe1ff */
[----:B---3--:R-:W-:-:S05]  /*d550*/  @!P1 IADD3 R9, PT, PT, -R22, R9, RZ ;  /* 0x0000000916099210 */ /* 0x008fca0007ffe1ff */
[----:B------:R-:W-:Y:S01]  /*d560*/  @!P1 IMAD R7, R9, R8, R7 ;  /* 0x0000000809079224 */ /* 0x000fe200078e0207 */
[----:B------:R-:W-:-:S05]  /*d570*/  @!P1 IADD3 R9, PT, PT, -R50, R58, RZ ;  /* 0x0000003a32099210 */ /* 0x000fca0007ffe1ff */
[----:B------:R-:W-:-:S04]  /*d580*/  @!P1 IMAD R7, R7, R8, R9 ;  /* 0x0000000807079224 */ /* 0x000fc800078e0209 */
[----:B------:R-:W-:Y:S02]  /*d590*/  @!P1 IMAD R10, R7, R8, R10 ;  /* 0x00000008070a9224 */ /* 0x000fe400078e020a */
[----:B------:R-:W1:Y:S01]  /*d5a0*/  LDC.64 R8, c[0x0][0x390] ;  /* 0x0000e400ff087b82 */ /* 0x000e620000000a00 */
[----:B------:R-:W3:Y:S07]  /*d5b0*/  @!P2 LDS R7, [UR16] ;  /* 0x00000010ff07a984 */ /* 0x000eee0008000800 */
[----:B------:R-:W-:Y:S01]  /*d5c0*/  BAR.SYNC.DEFER_BLOCKING 0x0 ;  /* 0x0000000000007b1d */ /* 0x000fe20000010000 */
[----:B------:R-:W-:-:S04]  /*d5d0*/  ISETP.LT.OR P0, PT, R57, R50, !P0 ;  /* 0x000000323900720c */ /* 0x000fc80004701670 */
[----:B------:R-:W-:Y:S01]  /*d5e0*/  ISETP.EQ.OR P0, PT, R57, -0x1, P0 ;  /* 0xffffffff3900780c */ /* 0x000fe20000702670 */
[----:B-1----:R-:W-:-:S05]  /*d5f0*/  @!P1 IMAD.WIDE R8, R10, 0x4, R8 ;  /* 0x000000040a089825 */ /* 0x002fca00078e0208 */
        /* <DEDUP_REMOVED lines=37> */
.L_x_52:
[----:B------:R-:W-:Y:S05]  /*d850*/  BSYNC.RECONVERGENT B0 ;  /* 0x0000000000007941 */ /* 0x000fea0003800200 */
.L_x_51:
[----:B------:R-:W2:Y:S01]  /*d860*/  @!P0 LDC R7, c[0x0][0x388] ;  /* 0x0000e200ff078b82 */ /* 0x000ea20000000800 */
[----:B------:R-:W-:-:S07]  /*d870*/  HFMA2 R16, -RZ, RZ, 0, 0 ;  /* 0x00000000ff107431 */ /* 0x000fce00000001ff */
[----:B------:R-:W1:Y:S08]  /*d880*/  @!P0 LDC.64 R48, c[0x0][0x380] ;  /* 0x0000e000ff308b82 */ /* 0x000e700000000a00 */
[----:B------:R-:W3:Y:S01]  /*d890*/  LDC.64 R52, c[0x0][0x390] ;  /* 0x0000e400ff347b82 */ /* 0x000ee20000000a00 */
        /* <DEDUP_REMOVED lines=40> */
.L_x_54:
[----:B------:R-:W-:Y:S05]  /*db20*/  BSYNC.RECONVERGENT B0 ;  /* 0x0000000000007941 */ /* 0x000fea0003800200 */
.L_x_53:
[----:B------:R-:W-:Y:S06]  /*db30*/  BAR.SYNC.DEFER_BLOCKING 0x0 ;  /* 0x0000000000007b1d */ /* 0x000fec0000010000 */
.L_x_50:
[----:B------:R-:W-:-:S12]  /*db40*/  UIADD3 UR4, UPT, UPT, UR4, 0x1, URZ ;  /* 0x0000000104047890 */ /* 0x000fd8000fffe0ff */
.L_x_49:
[----:B------:R0:W0:Y:S04]  /*db50*/  LDS.64 R74, [R13+0x700] ;  /* 0x000700000d4a7984 */ /* 0x0000280000000a00 */
[----:B------:R0:W0:Y:S01]  /*db60*/  LDS.64 R76, [R11+0x700] ;  /* 0x000700000b4c7984 */ /* 0x0000220000000a00 */
[----:B------:R-:W-:Y:S05]  /*db70*/  BRA.U UP0, `(.L_x_55) ;  /* 0x0000001500487547 */ /* 0x000fea000b800000 */
[C---:B01----:R-:W-:Y:S01]  /*db80*/  FMUL R49, R28.reuse, R44 ;  /* 0x0000002c1c317220 */ /* 0x043fe20000400000 */
[-C--:B------:R-:W-:Y:S01]  /*db90*/  FMUL R48, R28, R46.reuse ;  /* 0x0000002e1c307220 */ /* 0x080fe20000400000 */
[----:B------:R-:W2:Y:S02]  /*dba0*/  LDL.LU R51, [R1+0x20] ;  /* 0x0000200001337983 */ /* 0x000ea40000300800 */
[C---:B------:R-:W-:Y:S01]  /*dbb0*/  FFMA R49, R24.reuse, R46, R49 ;  /* 0x0000002e18317223 */ /* 0x040fe20000000031 */
[----:B------:R-:W-:Y:S01]  /*dbc0*/  FFMA R48, R24, R44, -R48 ;  /* 0x0000002c18307223 */ /* 0x000fe20000000830 */
[----:B------:R-:W4:Y:S02]  /*dbd0*/  LDL.LU R52, [R1+0x1c] ;  /* 0x00001c0001347983 */ /* 0x000f240000300800 */
[CC--:B-----5:R-:W-:Y:S02]  /*dbe0*/  FMUL R50, R17.reuse, R49.reuse ;  /* 0x0000003111327220 */ /* 0x0e0fe40000400000 */
[----:B------:R-:W2:Y:S02]  /*dbf0*/  LDL.LU R53, [R1+0x18] ;  /* 0x0000180001357983 */ /* 0x000ea40000300800 */
[CC--:B------:R-:W-:Y:S01]  /*dc00*/  FFMA R50, R18.reuse, R48.reuse, -R50 ;  /* 0x0000003012327223 */ /* 0x0c0fe20000000832 */
[----:B------:R-:W-:Y:S01]  /*dc10*/  FMUL R48, R17, R48 ;  /* 0x0000003011307220 */ /* 0x000fe20000400000 */
[----:B------:R-:W4:Y:S03]  /*dc20*/  LDL.LU R54, [R1+0x14] ;  /* 0x0000140001367983 */ /* 0x000f260000300800 */
        /* <DEDUP_REMOVED lines=10> */
[----:B------:R-:W2:Y:S03]  /*dcd0*/  LDL.LU R67, [R1+0x8] ;  /* 0x0000080001437983 */ /* 0x000ea60000300800 */
[CC--:B------:R-:W-:Y:S01]  /*dce0*/  FFMA R50, R18.reuse, R48.reuse, -R50 ;  /* 0x0000003012327223 */ /* 0x0c0fe20000000832 */
[----:B------:R-:W-:Y:S01]  /*dcf0*/  FMUL R48, R17, R48 ;  /* 0x0000003011307220 */ /* 0x000fe20000400000 */
[----:B---3--:R-:W3:Y:S03]  /*dd00*/  LDL.LU R68, [R1+0x4] ;  /* 0x0000040001447983 */ /* 0x008ee60000300800 */
[----:B------:R-:W-:Y:S01]  /*dd10*/  FFMA R48, R18, R49, R48 ;  /* 0x0000003112307223 */ /* 0x000fe20000000030 */
[----:B------:R-:W-:Y:S01]  /*dd20*/  FMUL R49, R28, R40 ;  /* 0x000000281c317220 */ /* 0x000fe20000400000 */
        /* <DEDUP_REMOVED lines=229> */
[----:B---3--:R-:W-:Y:S01]  /*eb80*/  FADD R68, R68, R33 ;  /* 0x0000002144447221 */ /* 0x008fe20000000000 */
[----:B------:R-:W-:Y:S01]  /*eb90*/  FFMA R36, R8, R36, R37 ;  /* 0x0000002408247223 */ /* 0x000fe20000000025 */
[----:B------:R-:W-:Y:S01]  /*eba0*/  FFMA R37, R34, R44, -R32 ;  /* 0x0000002c22257223 */ /* 0x000fe20000000820 */
[----:B------:R-:W-:Y:S02]  /*ebb0*/  FMUL R32, R15, R27 ;  /* 0x0000001b0f207220 */ /* 0x000fe40000400000 */
[----:B------:R0:W-:Y:S01]  /*ebc0*/  STL [R1+0x4], R68 ;  /* 0x0000044401007387 */ /* 0x0001e20000100800 */
[----:B------:R-:W-:Y:S01]  /*ebd0*/  FADD R95, R95, R36 ;  /* 0x000000245f5f7221 */ /* 0x000fe20000000000 */
[-C--:B------:R-:W-:Y:S01]  /*ebe0*/  FFMA R32, R16, R37.reuse, -R32 ;  /* 0x0000002510207223 */ /* 0x080fe20000000820 */
[----:B------:R-:W-:-:S03]  /*ebf0*/  FMUL R37, R15, R37 ;  /* 0x000000250f257220 */ /* 0x000fc60000400000 */
[----:B--2---:R-:W-:Y:S01]  /*ec00*/  FADD R67, R67, R32 ;  /* 0x0000002043437221 */ /* 0x004fe20000000000 */
        /* <DEDUP_REMOVED lines=73> */
.L_x_55:
[----:B------:R0:W0:Y:S01]  /*f0a0*/  LDS.64 R84, [R13+0x740] ;  /* 0x000740000d547984 */ /* 0x0000220000000a00 */
[----:B------:R-:W-:-:S03]  /*f0b0*/  UISETP.GE.U32.AND UP0, UPT, UR14, 0x8, UPT ;  /* 0x000000080e00788c */ /* 0x000fc6000bf06070 */
[----:B------:R0:W0:Y:S01]  /*f0c0*/  LDS.64 R86, [R11+0x740] ;  /* 0x000740000b567984 */ /* 0x0000220000000a00 */
[----:B------:R-:W-:-:S03]  /*f0d0*/  UISETP.GE.U32.AND UP0, UPT, UR13, UR12, !UP0 ;  /* 0x0000000c0d00728c */ /* 0x000fc6000c706070 */
[----:B-1----:R1:W0:Y:S04]  /*f0e0*/  LDS.128 R40, [R14+0xe70] ;  /* 0x000e70000e287984 */ /* 0x0022280000000c00 */
[----:B------:R1:W0:Y:S04]  /*f0f0*/  LDS.128 R44, [R12+0xe70] ;  /* 0x000e70000c2c7984 */ /* 0x0002280000000c00 */
[----:B------:R1:W0:Y:S04]  /*f100*/  LDS.128 R48, [R14+0xeb0] ;  /* 0x000eb0000e307984 */ /* 0x0002280000000c00 */
[----:B------:R1:W0:Y:S01]  /*f110*/  LDS.128 R52, [R12+0xeb0] ;  /* 0x000eb0000c347984 */ /* 0x0002220000000c00 */
[----:B------:R-:W-:Y:S05]  /*f120*/  BRA.U UP0, `(.L_x_56) ;  /* 0x0000000500e07547 */ /* 0x000fea000b800000 */
[----:B------:R-:W-:-:S09]  /*f130*/  UISETP.NE.AND UP2, UPT, UR4, UR5, UPT ;  /* 0x000000050400728c */ /* 0x000fd2000bf45270 */
[----:B------:R-:W-:Y:S05]  /*f140*/  BRA.U UP2, `(.L_x_57) ;  /* 0x0000000502d47547 */ /* 0x000fea000b800000 */
[----:B------:R-:W-:Y:S01]  /*f150*/  ULEA UR14, UR6, UR9, 0x2 ;  /* 0x00000009060e7291 */ /* 0x000fe2000f8e10ff */
[----:B-----5:R-:W1:Y:S01]  /*f160*/  LDC.64 R16, c[0x0][0x398] ;  /* 0x0000e600ff107b82 */ /* 0x020e620000000a00 */
[----:B------:R-:W-:-:S07]  /*f170*/  HFMA2 R18, -RZ, RZ, 0, 0 ;  /* 0x00000000ff127431 */ /* 0x000fce00000001ff */
[----:B0-----:R-:W0:Y:S01]  /*f180*/  LDS R26, [UR14] ;  /* 0x0000000eff1a7984 */ /* 0x001e220008000800 */
[----:B------:R-:W-:Y:S02]  /*f190*/  ULEA UR14, UR6, UR10, 0x2 ;  /* 0x0000000a060e7291 */ /* 0x000fe4000f8e10ff */
[----:B------:R-:W-:-:S04]  /*f1a0*/  UIADD3 UR6, UPT, UPT, UR6, 0x1, URZ ;  /* 0x0000000106067890 */ /* 0x000fc8000fffe0ff */
[----:B------:R-:W-:-:S03]  /*f1b0*/  UISETP.GE.AND UP2, UPT, UR6, UR26, UPT ;  /* 0x0000001a0600728c */ /* 0x000fc6000bf46270 */
[----:B------:R-:W2:Y:S03]  /*f1c0*/  LDS R27, [UR14] ;  /* 0x0000000eff1b7984 */ /* 0x000ea60008000800 */
[----:B------:R-:W-:-:S05]  /*f1d0*/  PLOP3.LUT P2, PT, PT, PT, UP2, 0x80, 0x8 ;  /* 0x000000000008781c */ /* 0x000fca0003f4f028 */
[----:B------:R-:W-:Y:S01]  /*f1e0*/  @!UP2 ULEA UR14, UR6, UR11, 0x2 ;  /* 0x0000000b060ea291 */ /* 0x000fe2000f8e10ff */
[----:B0-----:R-:W-:-:S04]  /*f1f0*/  ISETP.GE.AND P0, PT, R26, R22, PT ;  /* 0x000000161a00720c */ /* 0x001fc80003f06270 */
[----:B------:R-:W-:-:S04]  /*f200*/  ISETP.LT.OR P1, PT, R58, R26, !P0 ;  /* 0x0000001a3a00720c */ /* 0x000fc80004721670 */
[----:B------:R-:W-:-:S04]  /*f210*/  ISETP.EQ.OR P1, PT, R58, -0x1, P1 ;  /* 0xffffffff3a00780c */ /* 0x000fc80000f22670 */
[----:B------:R-:W-:-:S04]  /*f220*/  ISETP.EQ.OR P1, PT, R22, -0x1, P1 ;  /* 0xffffffff1600780c */ /* 0x000fc80000f22670 */
[----:B--2---:R-:W-:-:S04]  /*f230*/  ISETP.LT.OR P1, PT, R56, R27, P1 ;  /* 0x0000001b3800720c */ /* 0x004fc80000f21670 */
[----:B------:R-:W-:-:S04]  /*f240*/  ISETP.LT.OR P1, PT, R27, R21, P1 ;  /* 0x000000151b00720c */ /* 0x000fc80000f21670 */
[----:B------:R-:W-:-:S04]  /*f250*/  ISETP.EQ.OR P1, PT, R56, -0x1, P1 ;  /* 0xffffffff3800780c */ /* 0x000fc80000f22670 */
[----:B------:R-:W-:-:S13]  /*f260*/  ISETP.EQ.OR P1, PT, R21, -0x1, P1 ;  /* 0xffffffff1500780c */ /* 0x000fda0000f22670 */
[----:B------:R-:W0:Y:S01]  /*f270*/  @!P1 LDC R7, c[0x0][0x388] ;  /* 0x0000e200ff079b82 */ /* 0x000e220000000800 */
[----:B------:R-:W-:-:S07]  /*f280*/  @!P1 IADD3 R10, PT, PT, R56, R2, -R27 ;  /* 0x00000002380a9210 */ /* 0x000fce0007ffe81b */
[----:B------:R-:W2:Y:S01]  /*f290*/  @!P1 LDC.64 R8, c[0x0][0x380] ;  /* 0x0000e000ff089b82 */ /* 0x000ea20000000a00 */
[----:B0-----:R-:W-:Y:S02]  /*f2a0*/  @!P1 IADD3 R7, PT, PT, -R21, R7, RZ ;  /* 0x0000000715079210 */ /* 0x001fe40007ffe1ff */
[----:B--2---:R-:W-:-:S05]  /*f2b0*/  @!P1 IADD3 R9, PT, PT, -R22, R9, RZ ;  /* 0x0000000916099210 */ /* 0x004fca0007ffe1ff */
[----:B------:R-:W-:Y:S01]  /*f2c0*/  @!P1 IMAD R7, R9, R8, R7 ;  /* 0x0000000809079224 */ /* 0x000fe200078e0207 */
[----:B------:R-:W-:-:S05]  /*f2d0*/  @!P1 IADD3 R9, PT, PT, -R26, R58, RZ ;  /* 0x0000003a1a099210 */ /* 0x000fca0007ffe1ff */
[----:B------:R-:W-:-:S04]  /*f2e0*/  @!P1 IMAD R7, R7, R8, R9 ;  /* 0x0000000807079224 */ /* 0x000fc800078e0209 */
[----:B------:R-:W-:Y:S02]  /*f2f0*/  @!P1 IMAD R10, R7, R8, R10 ;  /* 0x00000008070a9224 */ /* 0x000fe400078e020a */
[----:B------:R-:W0:Y:S01]  /*f300*/  LDC.64 R8, c[0x0][0x390] ;  /* 0x0000e400ff087b82 */ /* 0x000e220000000a00 */
[----:B------:R-:W2:Y:S07]  /*f310*/  @!P2 LDS R7, [UR14] ;  /* 0x0000000eff07a984 */ /* 0x000eae0008000800 */
[----:B------:R-:W-:Y:S01]  /*f320*/  BAR.SYNC.DEFER_BLOCKING 0x0 ;  /* 0x0000000000007b1d */ /* 0x000fe20000010000 */
[----:B------:R-:W-:-:S04]  /*f330*/  ISETP.LT.OR P0, PT, R57, R26, !P0 ;  /* 0x0000001a3900720c */ /* 0x000fc80004701670 */
[----:B------:R-:W-:Y:S01]  /*f340*/  ISETP.EQ.OR P0, PT, R57, -0x1, P0 ;  /* 0xffffffff3900780c */ /* 0x000fe20000702670 */
[----:B0-----:R-:W-:-:S05]  /*f350*/  @!P1 IMAD.WIDE R8, R10, 0x4, R8 ;  /* 0x000000040a089825 */ /* 0x001fca00078e0208 */
        /* <DEDUP_REMOVED lines=10> */
[----:B--2---:R-:W-:Y:S02]  /*f400*/  @!P2 R2UR UR5, R7 ;  /* 0x000000000705a2ca */ /* 0x004fe400000e0000 */
        /* <DEDUP_REMOVED lines=26> */
.L_x_59:
[----:B------:R-:W-:Y:S05]  /*f5b0*/  BSYNC.RECONVERGENT B0 ;  /* 0x0000000000007941 */ /* 0x000fea0003800200 */
.L_x_58:
[----:B------:R-:W1:Y:S01]  /*f5c0*/  @!P0 LDC R7, c[0x0][0x388] ;  /* 0x0000e200ff078b82 */ /* 0x000e620000000800 */
[----:B------:R-:W-:-:S07]  /*f5d0*/  HFMA2 R16, -RZ, RZ, 0, 0 ;  /* 0x00000000ff107431 */ /* 0x000fce00000001ff */
[----:B------:R-:W0:Y:S08]  /*f5e0*/  @!P0 LDC.64 R24, c[0x0][0x380] ;  /* 0x0000e000ff188b82 */ /* 0x000e300000000a00 */
[----:B------:R-:W2:Y:S01]  /*f5f0*/  LDC.64 R28, c[0x0][0x390] ;  /* 0x0000e400ff1c7b82 */ /* 0x000ea20000000a00 */
[----:B-1----:R-:W-:Y:S02]  /*f600*/  @!P0 IADD3 R7, PT, PT, -R21, R7, RZ ;  /* 0x0000000715078210 */ /* 0x002fe40007ffe1ff */
[----:B0-----:R-:W-:-:S05]  /*f610*/  @!P0 IADD3 R8, PT, PT, -R22, R25, RZ ;  /* 0x0000001916088210 */ /* 0x001fca0007ffe1ff */
[----:B------:R-:W-:Y:S01]  /*f620*/  @!P0 IMAD R7, R8, R24, R7 ;  /* 0x0000001808078224 */ /* 0x000fe200078e0207 */
[----:B------:R-:W-:-:S05]  /*f630*/  @!P0 IADD3 R8, PT, PT, -R26, R57, RZ ;  /* 0x000000391a088210 */ /* 0x000fca0007ffe1ff */
[----:B------:R-:W-:Y:S01]  /*f640*/  @!P0 IMAD R7, R7, R24, R8 ;  /* 0x0000001807078224 */ /* 0x000fe200078e0208 */
[----:B------:R-:W-:-:S05]  /*f650*/  @!P0 IADD3 R8, PT, PT, R23, R0, -R27 ;  /* 0x0000000017088210 */ /* 0x000fca0007ffe81b */
[----:B------:R-:W-:-:S04]  /*f660*/  @!P0 IMAD R7, R7, R24, R8 ;  /* 0x0000001807078224 */ /* 0x000fc800078e0208 */
[----:B--2---:R-:W-:-:S05]  /*f670*/  @!P0 IMAD.WIDE R24, R7, 0x4, R28 ;  /* 0x0000000407188825 */ /* 0x004fca00078e021c */
        /* <DEDUP_REMOVED lines=32> */
.L_x_61:
[----:B------:R-:W-:Y:S05]  /*f880*/  BSYNC.RECONVERGENT B0 ;  /* 0x0000000000007941 */ /* 0x000fea0003800200 */
.L_x_60:
[----:B------:R-:W-:Y:S06]  /*f890*/  BAR.SYNC.DEFER_BLOCKING 0x0 ;  /* 0x0000000000007b1d */ /* 0x000fec0000010000 */
.L_x_57:
[----:B------:R-:W-:-:S12]  /*f8a0*/  UIADD3 UR4, UPT, UPT, UR4, 0x1, URZ ;  /* 0x0000000104047890 */ /* 0x000fd8000fffe0ff */
.L_x_56:
[----:B0-----:R-:W3:Y:S04]  /*f8b0*/  LDL R31, [R1+0x7c] ;  /* 0x00007c00011f7983 */ /* 0x001ee80000100800 */
[----:B------:R-:W3:Y:S04]  /*f8c0*/  LDL R36, [R1+0x68] ;  /* 0x0000680001247983 */ /* 0x000ee80000100800 */
        /* <DEDUP_REMOVED lines=13> */
[----:B------:R-:W3:Y:S01]  /*f9a0*/  LDL R24, [R1+0x88] ;  /* 0x0000880001187983 */ /* 0x000ee20000100800 */
[----:B-1--4-:R-:W-:-:S02]  /*f9b0*/  LOP3.LUT R14, R14, 0x2000, RZ, 0x3c, !PT ;  /* 0x000020000e0e7812 */ /* 0x012fc400078e3cff */
[----:B------:R-:W-:Y:S02]  /*f9c0*/  LOP3.LUT R12, R12, 0x2000, RZ, 0x3c, !PT ;  /* 0x000020000c0c7812 */ /* 0x000fe400078e3cff */
[----:B--2---:R-:W-:Y:S02]  /*f9d0*/  LOP3.LUT R13, R13, 0x800, RZ, 0x3c, !PT ;  /* 0x000008000d0d7812 */ /* 0x004fe400078e3cff */
[----:B------:R-:W-:Y:S01]  /*f9e0*/  LOP3.LUT R11, R11, 0x800, RZ, 0x3c, !PT ;  /* 0x000008000b0b7812 */ /* 0x000fe200078e3cff */
[----:B---3--:R0:W-:Y:S04]  /*f9f0*/  STS.128 [R31], R36 ;  /* 0x000000241f007388 */ /* 0x0081e80000000c00 */
[----:B------:R0:W-:Y:S04]  /*fa00*/  STS.128 [R30], R32 ;  /* 0x000000201e007388 */ /* 0x0001e80000000c00 */
[----:B------:R0:W-:Y:S04]  /*fa10*/  STS [R27], R29 ;  /* 0x0000001d1b007388 */ /* 0x0001e80000000800 */
[----:B------:R0:W-:Y:S04]  /*fa20*/  STS [R25], R28 ;  /* 0x0000001c19007388 */ /* 0x0001e80000000800 */
[----:B------:R0:W-:Y:S04]  /*fa30*/  STS [R27+0x80], R26 ;  /* 0x0000801a1b007388 */ /* 0x0001e80000000800 */
[----:B------:R0:W-:Y:S01]  /*fa40*/  STS [R25+0x80], R24 ;  /* 0x0000801819007388 */ /* 0x0001e20000000800 */
[----:B------:R-:W-:Y:S06]  /*fa50*/  BAR.SYNC.DEFER_BLOCKING 0x0 ;  /* 0x0000000000007b1d */ /* 0x000fec0000010000 */
[----:B------:R0:W1:Y:S04]  /*fa60*/  LDS.64 R72, [R13] ;  /* 0x000000000d487984 */ /* 0x0000680000000a00 */
[----:B------:R0:W2:Y:S04]  /*fa70*/  LDS.64 R70, [R11] ;  /* 0x000000000b467984 */ /* 0x0000a80000000a00 */
[----:B------:R0:W3:Y:S04]  /*fa80*/  LDS.64 R68, [R13+0x40] ;  /* 0x000040000d447984 */ /* 0x0000e80000000a00 */
[----:B------:R0:W4:Y:S04]  /*fa90*/  LDS.64 R66, [R11+0x40] ;  /* 0x000040000b427984 */ /* 0x0001280000000a00 */
[----:B------:R0:W0:Y:S04]  /*faa0*/  LDS.128 R36, [R14] ;  /* 0x000000000e247984 */ /* 0x0000280000000c00 */
[----:B------:R0:W0:Y:S04]  /*fab0*/  LDS.128 R32, [R12] ;  /* 0x000000000c207984 */ /* 0x0000280000000c00 */
[----:B------:R0:W0:Y:S04]  /*fac0*/  LDS.128 R28, [R14+0x40] ;  /* 0x000040000e1c7984 */ /* 0x0000280000000c00 */
[----:B------:R0:W0:Y:S01]  /*fad0*/  LDS.128 R24, [R12+0x40] ;  /* 0x000040000c187984 */ /* 0x0000220000000c00 */
[----:B------:R-:W-:Y:S05]  /*fae0*/  BRA.U UP0, `(.L_x_62) ;  /* 0x0000001500887547 */ /* 0x000fea000b800000 */
[----:B------:R1:W-:Y:S04]  /*faf0*/  STL [R1+0xb4], R20 ;  /* 0x0000b41401007387 */ /* 0x0003e80000100800 */
[----:B------:R-:W-:Y:S04]  /*fb00*/  STL [R1+0xb0], R19 ;  /* 0x0000b01301007387 */ /* 0x000fe80000100800 */
[----:B------:R-:W-:Y:S01]  /*fb10*/  STL [R1+0xac], R14 ;  /* 0x0000ac0e01007387 */ /* 0x000fe20000100800 */
[----:B-1----:R-:W-:-:S03]  /*fb20*/  FMUL R20, R44, R74 ;  /* 0x0000004a2c147220 */ /* 0x002fc60000400000 */
[----:B------:R-:W-:Y:S04]  /*fb30*/  STL [R1+0xa8], R13 ;  /* 0x0000a80d01007387 */ /* 0x000fe80000100800 */
[----:B------:R-:W-:Y:S04]  /*fb40*/  STL [R1+0xa4], R12 ;  /* 0x0000a40c01007387 */ /* 0x000fe80000100800 */
[----:B------:R-:W-:Y:S04]  /*fb50*/  STL [R1+0xa0], R11 ;  /* 0x0000a00b01007387 */ /* 0x000fe80000100800 */
[----:B------:R1:W-:Y:S04]  /*fb60*/  STL [R1+0x9c], R2 ;  /* 0x00009c0201007387 */ /* 0x0003e80000100800 */
[----:B------:R2:W-:Y:S01]  /*fb70*/  STL [R1+0x98], R0 ;  /* 0x0000980001007387 */ /* 0x0005e20000100800 */
[-C--:B-1----:R-:W-:Y:S01]  /*fb80*/  FMUL R2, R44, R76.reuse ;  /* 0x0000004c2c027220 */ /* 0x082fe20000400000 */
[----:B--2---:R-:W-:-:S03]  /*fb90*/  FFMA R0, R40, R76, R20 ;  /* 0x0000004c28007223 */ /* 0x004fc60000000014 */
[----:B------:R-:W-:Y:S01]  /*fba0*/  FFMA R2, R40, R74, -R2 ;  /* 0x0000004a28027223 */ /* 0x000fe20000000802 */
[----:B0----5:R-:W-:-:S04]  /*fbb0*/  FMUL R11, R17, R0 ;  /* 0x00000000110b7220 */ /* 0x021fc80000400000 */
        /* <DEDUP_REMOVED lines=110> */
[CC--:B------:R-:W-:Y:S01]  /*102a0*/  FFMA R45, R10.reuse, R42.reuse, -R41 ;  /* 0x0000002a0a2d7223 */ /* 0x0c0fe20000000829 */
[----:B------:R-:W-:Y:S01]  /*102b0*/  FMUL R42, R9, R42 ;  /* 0x0000002a092a7220 */ /* 0x000fe20000400000 */
[----:B------:R-:W-:Y:S02]  /*102c0*/  FMUL R41, R47, R76 ;  /* 0x0000004c2f297220 */ /* 0x000fe40000400000 */
[----:B------:R-:W-:Y:S01]  /*102d0*/  FADD R115, R115, R45 ;  /* 0x0000002d73737221 */ /* 0x000fe20000000000 */
[----:B------:R-:W-:Y:S01]  /*102e0*/  FFMA R46, R10, R40, R42 ;  /* 0x000000280a2e7223 */ /* 0x000fe2000000002a */
[-C--:B------:R-:W-:Y:S01]  /*102f0*/  FMUL R40, R47, R74.reuse ;  /* 0x0000004a2f287220 */ /* 0x080fe20000400000 */
[----:B------:R-:W-:Y:S02]  /*10300*/  FFMA R41, R43, R74, -R41 ;  /* 0x0000004a2b297223 */ /* 0x000fe40000000829 */
[----:B------:R-:W-:Y:S01]  /*10310*/  FADD R79, R79, R46 ;  /* 0x0000002e4f4f7221 */ /* 0x000fe20000000000 */
        /* <DEDUP_REMOVED lines=33> */
[----:B------:R-:W-:Y:S01]  /*10530*/  FMUL R43, R9, R43 ;  /* 0x0000002b092b7220 */ /* 0x000fe20000400000 */
[----:B------:R-:W-:Y:S02]  /*10540*/  FMUL R41, R52, R76 ;  /* 0x0000004c34297220 */ /* 0x000fe40000400000 */
[----:B------:R-:W-:Y:S01]  /*10550*/  FADD R119, R119, R44 ;  /* 0x0000002c77777221 */ /* 0x000fe20000000000 */
[----:B------:R-:W-:Y:S01]  /*10560*/  FFMA R12, R10, R40, R43 ;  /* 0x000000280a0c7223 */ /* 0x000fe2000000002b */
[-C--:B------:R-:W-:Y:S01]  /*10570*/  FMUL R40, R52, R74.reuse ;  /* 0x0000004a34287220 */ /* 0x080fe20000400000 */
[C---:B------:R-:W-:Y:S02]  /*10580*/  FFMA R41, R48.reuse, R74, -R41 ;  /* 0x0000004a30297223 */ /* 0x040fe40000000829 */
        /* <DEDUP_REMOVED lines=42> */
[----:B------:R-:W-:-:S03]  /*10830*/  FFMA R41, R49, R74, -R41 ;  /* 0x0000004a31297223 */ /* 0x000fc60000000829 */
[----:B------:R-:W-:-:S04]  /*10840*/  FMUL R42, R15, R40 ;  /* 0x000000280f2a7220 */ /* 0x000fc80000400000 */
        /* <DEDUP_REMOVED lines=17> */
[-C--:B------:R-:W-:Y:S01]  /*10960*/  FMUL R41, R53, R86.reuse ;  /* 0x0000005635297220 */ /* 0x080fe20000400000 */
[----:B------:R-:W-:Y:S02]  /*10970*/  FMUL R43, R54, R87 ;  /* 0x00000057362b7220 */ /* 0x000fe40000400000 */
[C---:B------:R-:W-:Y:S01]  /*10980*/  FFMA R40, R49.reuse, R86, R40 ;  /* 0x0000005631287223 */ /* 0x040fe20000000028 */
[----:B------:R-:W-:Y:S01]  /*10990*/  FFMA R41, R49, R84, -R41 ;  /* 0x0000005431297223 */ /* 0x000fe20000000829 */
[----:B------:R-:W-:Y:S02]  /*109a0*/  FFMA R44, R50, R85, -R43 ;  /* 0x00000055322c7223 */ /* 0x000fe4000000082b */
[----:B------:R-:W-:-:S04]  /*109b0*/  FMUL R42, R7, R40 ;  /* 0x00000028072a7220 */ /* 0x000fc80000400000 */
[-C--:B------:R-:W-:Y:S01]  /*109c0*/  FFMA R19, R8, R41.reuse, -R42 ;  /* 0x0000002908137223 */ /* 0x080fe2000000082a */
[----:B------:R-:W-:-:S04]  /*109d0*/  FMUL R41, R7, R41 ;  /* 0x0000002907297220 */ /* 0x000fc80000400000 */
[----:B------:R-:W-:Y:S01]  /*109e0*/  FFMA R14, R8, R40, R41 ;  /* 0x00000028080e7223 */ /* 0x000fe20000000029 */
[C---:B------:R-:W-:Y:S01]  /*109f0*/  FMUL R40, R53.reuse, R85 ;  /* 0x0000005535287220 */ /* 0x040fe20000400000 */
[----:B------:R-:W-:-:S03]  /*10a00*/  FMUL R41, R53, R87 ;  /* 0x0000005735297220 */ /* 0x000fc60000400000 */
[C---:B------:R-:W-:Y:S01]  /*10a10*/  FFMA R40, R49.reuse, R87, R40 ;  /* 0x0000005731287223 */ /* 0x040fe20000000028 */
[----:B------:R-:W-:-:S03]  /*10a20*/  FFMA R41, R49, R85, -R41 ;  /* 0x0000005531297223 */ /* 0x000fc60000000829 */
        /* <DEDUP_REMOVED lines=18> */
[----:B------:R-:W-:Y:S01]  /*10b50*/  FMUL R41, R15, R41 ;  /* 0x000000290f297220 */ /* 0x000fe20000400000 */
[----:B------:R-:W-:-:S03]  /*10b60*/  FMUL R42, R54, R84 ;  /* 0x00000054362a7220 */ /* 0x000fc60000400000 */
[----:B------:R-:W-:Y:S01]  /*10b70*/  FFMA R52, R16, R40, R41 ;  /* 0x0000002810347223 */ /* 0x000fe20000000029 */
[-C--:B------:R-:W-:Y:S01]  /*10b80*/  FFMA R42, R50, R86.reuse, R42 ;  /* 0x00000056322a7223 */ /* 0x080fe2000000002a */
[----:B------:R-:W-:-:S03]  /*10b90*/  FMUL R40, R54, R86 ;  /* 0x0000005636287220 */ /* 0x000fc60000400000 */
[----:B------:R-:W-:Y:S01]  /*10ba0*/  FMUL R41, R7, R42 ;  /* 0x0000002a07297220 */ /* 0x000fe20000400000 */
[----:B------:R-:W-:-:S04]  /*10bb0*/  FFMA R40, R50, R84, -R40 ;  /* 0x0000005432287223 */ /* 0x000fc80000000828 */
[-C--:B------:R-:W-:Y:S01]  /*10bc0*/  FFMA R41, R8, R40.reuse, -R41 ;  /* 0x0000002808297223 */ /* 0x080fe20000000829 */
[----:B------:R-:W-:-:S04]  /*10bd0*/  FMUL R40, R7, R40 ;  /* 0x0000002807287220 */ /* 0x000fc80000400000 */
[----:B------:R-:W-:Y:S01]  /*10be0*/  FFMA R40, R8, R42, R40 ;  /* 0x0000002a08287223 */ /* 0x000fe20000000028 */
[----:B------:R-:W-:-:S04]  /*10bf0*/  FMUL R42, R54, R85 ;  /* 0x00000055362a7220 */ /* 0x000fc80000400000 */
[----:B------:R-:W-:-:S04]  /*10c00*/  FFMA R42, R50, R87, R42 ;  /* 0x00000057322a7223 */ /* 0x000fc8000000002a */
[----:B------:R-:W-:-:S04]  /*10c10*/  FMUL R43, R7, R42 ;  /* 0x0000002a072b7220 */ /* 0x000fc80000400000 */
[-C--:B------:R-:W-:Y:S01]  /*10c20*/  FFMA R43, R8, R44.reuse, -R43 ;  /* 0x0000002c082b7223 */ /* 0x080fe2000000082b */
[----:B------:R-:W-:-:S04]  /*10c30*/  FMUL R44, R7, R44 ;  /* 0x0000002c072c7220 */ /* 0x000fc80000400000 */
[----:B------:R-:W-:Y:S01]  /*10c40*/  FFMA R42, R8, R42, R44 ;  /* 0x0000002a082a7223 */ /* 0x000fe2000000002c */
[----:B------:R-:W-:-:S04]  /*10c50*/  FMUL R44, R55, R76 ;  /* 0x0000004c372c7220 */ /* 0x000fc80000400000 */
[----:B------:R-:W-:Y:S01]  /*10c60*/  FFMA R44, R51, R74, -R44 ;  /* 0x0000004a332c7223 */ /* 0x000fe2000000082c */
[C---:B------:R-:W-:Y:S01]  /*10c70*/  FMUL R47, R55.reuse, R75 ;  /* 0x0000004b372f7220 */ /* 0x040fe20000400000 */
[----:B------:R-:W-:Y:S01]  /*10c80*/  FMUL R50, R55, R84 ;  /* 0x0000005437327220 */ /* 0x000fe20000400000 */
[----:B------:R-:W2:Y:S01]  /*10c90*/  LDL.LU R74, [R1+0x20] ;  /* 0x00002000014a7983 */ /* 0x000ea20000300800 */
[CC--:B------:R-:W-:Y:S01]  /*10ca0*/  FFMA R45, R16.reuse, R44.reuse, -R45 ;  /* 0x0000002c102d7223 */ /* 0x0c0fe2000000082d */
[----:B------:R-:W-:Y:S01]  /*10cb0*/  FMUL R44, R15, R44 ;  /* 0x0000002c0f2c7220 */ /* 0x000fe20000400000 */
[CC--:B------:R-:W-:Y:S01]  /*10cc0*/  FFMA R48, R51.reuse, R77.reuse, R47 ;  /* 0x0000004d33307223 */ /* 0x0c0fe2000000002f */
[----:B------:R-:W-:Y:S01]  /*10cd0*/  FFMA R50, R51, R86, R50 ;  /* 0x0000005633327223 */ /* 0x000fe20000000032 */
[----:B------:R-:W3:Y:S01]  /*10ce0*/  LDL.LU R76, [R1+0x1c] ;  /* 0x00001c00014c7983 */ /* 0x000ee20000300800 */
[----:B------:R-:W-:Y:S01]  /*10cf0*/  FFMA R44, R16, R46, R44 ;  /* 0x0000002e102c7223 */ /* 0x000fe2000000002c */
[----:B------:R-:W-:Y:S01]  /*10d00*/  FMUL R46, R55, R77 ;  /* 0x0000004d372e7220 */ /* 0x000fe20000400000 */
[----:B------:R-:W-:-:S03]  /*10d10*/  FMUL R47, R15, R48 ;  /* 0x000000300f2f7220 */ /* 0x000fc60000400000 */
[----:B------:R-:W-:Y:S01]  /*10d20*/  FFMA R46, R51, R75, -R46 ;  /* 0x0000004b332e7223 */ /* 0x000fe2000000082e */
[----:B------:R-:W-:Y:S01]  /*10d30*/  FMUL R49, R7, R50 ;  /* 0x0000003207317220 */ /* 0x000fe20000400000 */
        /* <DEDUP_REMOVED lines=12> */
[C---:B------:R-:W-:Y:S01]  /*10e00*/  FMUL R48, R55.reuse, R85 ;  /* 0x0000005537307220 */ /* 0x040fe20000400000 */
[----:B------:R-:W-:-:S03]  /*10e10*/  FMUL R55, R55, R87 ;  /* 0x0000005737377220 */ /* 0x000fc60000400000 */
[C---:B------:R-:W-:Y:S01]  /*10e20*/  FFMA R48, R51.reuse, R87, R48 ;  /* 0x0000005733307223 */ /* 0x040fe20000000030 */
[----:B------:R-:W-:Y:S01]  /*10e30*/  FFMA R51, R51, R85, -R55 ;  /* 0x0000005533337223 */ /* 0x000fe20000000837 */
[----:B------:R-:W4:Y:S04]  /*10e40*/  LDL.LU R87, [R1+0x8] ;  /* 0x0000080001577983 */ /* 0x000f280000300800 */
[----:B------:R-:W4:Y:S04]  /*10e50*/  LDL.LU R85, [R1] ;  /* 0x0000000001557983 */ /* 0x000f280000300800 */
[----:B------:R-:W4:Y:S01]  /*10e60*/  LDL.LU R55, [R1+0x4] ;  /* 0x0000040001377983 */ /* 0x000f220000300800 */
[----:B------:R-:W-:Y:S01]  /*10e70*/  FADD R93, R93, R20 ;  /* 0x000000145d5d7221 */ /* 0x000fe20000000000 */
[----:B------:R-:W-:Y:S01]  /*10e80*/  FADD R94, R94, R14 ;  /* 0x0000000e5e5e7221 */ /* 0x000fe20000000000 */
[----:B------:R-:W-:Y:S01]  /*10e90*/  FADD R95, R95, R12 ;  /* 0x0000000c5f5f7221 */ /* 0x000fe20000000000 */
[----:B------:R0:W5:Y:S01]  /*10ea0*/  LDL.LU R20, [R1+0xb4] ;  /* 0x0000b40001147983 */ /* 0x0001620000300800 */
[----:B------:R-:W-:Y:S01]  /*10eb0*/  FADD R96, R96, R2 ;  /* 0x0000000260607221 */ /* 0x000fe20000000000 */
[C---:B------:R-:W-:Y:S01]  /*10ec0*/  FMUL R53, R7.reuse, R48 ;  /* 0x0000003007357220 */ /* 0x040fe20000400000 */
[----:B------:R-:W-:-:S03]  /*10ed0*/  FMUL R54, R7, R51 ;  /* 0x0000003307367220 */ /* 0x000fc60000400000 */
[C---:B------:R-:W-:Y:S01]  /*10ee0*/  FFMA R51, R8.reuse, R51, -R53 ;  /* 0x0000003308337223 */ /* 0x040fe20000000835 */
[----:B------:R-:W-:Y:S01]  /*10ef0*/  FFMA R48, R8, R48, R54 ;  /* 0x0000003008307223 */ /* 0x000fe20000000036 */
        /* <DEDUP_REMOVED lines=8> */
[----:B--2---:R-:W-:Y:S01]  /*10f80*/  FADD R74, R74, R49 ;  /* 0x000000314a4a7221 */ /* 0x004fe20000000000 */
[----:B---3--:R-:W-:Y:S01]  /*10f90*/  FADD R76, R76, R47 ;  /* 0x0000002f4c4c7221 */ /* 0x008fe20000000000 */
[----:B----4-:R-:W-:Y:S01]  /*10fa0*/  FADD R75, R75, R45 ;  /* 0x0000002d4b4b7221 */ /* 0x010fe20000000000 */
[----:B------:R-:W-:Y:S01]  /*10fb0*/  FADD R77, R77, R43 ;  /* 0x0000002b4d4d7221 */ /* 0x000fe20000000000 */
[----:B------:R-:W-:Y:S01]  /*10fc0*/  FADD R84, R84, R41 ;  /* 0x0000002954547221 */ /* 0x000fe20000000000 */
[----:B------:R-:W-:Y:S01]  /*10fd0*/  FADD R86, R86, R0 ;  /* 0x0000000056567221 */ /* 0x000fe20000000000 */
[----:B------:R-:W-:-:S02]  /*10fe0*/  FADD R85, R85, R19 ;  /* 0x0000001355557221 */ /* 0x000fc40000000000 */
[----:B------:R0:W5:Y:S01]  /*10ff0*/  LDL.LU R19, [R1+0xb0] ;  /* 0x0000b00001137983 */ /* 0x0001620000300800 */
[----:B------:R-:W-:-:S03]  /*11000*/  FADD R55, R55, R13 ;  /* 0x0000000d37377221 */ /* 0x000fc60000000000 */
[----:B------:R0:W5:Y:S01]  /*11010*/  LDL.LU R14, [R1+0xac] ;  /* 0x0000ac00010e7983 */ /* 0x0001620000300800 */
[----:B------:R-:W-:-:S03]  /*11020*/  FADD R87, R87, R11 ;  /* 0x0000000b57577221 */ /* 0x000fc60000000000 */
[----:B------:R0:W-:Y:S04]  /*11030*/  STL [R1], R85 ;  /* 0x0000005501007387 */ /* 0x0001e80000100800 */
[----:B------:R0:W5:Y:S04]  /*11040*/  LDL.LU R13, [R1+0xa8] ;  /* 0x0000a800010d7983 */ /* 0x0001680000300800 */
[----:B------:R0:W5:Y:S04]  /*11050*/  LDL.LU R12, [R1+0xa4] ;  /* 0x0000a400010c7983 */ /* 0x0001680000300800 */
[----:B------:R0:W-:Y:S04]  /*11060*/  STL [R1+0x4], R55 ;  /* 0x0000043701007387 */ /* 0x0001e80000100800 */
[----:B------:R0:W5:Y:S04]  /*11070*/  LDL.LU R11, [R1+0xa0] ;  /* 0x0000a000010b7983 */ /* 0x0001680000300800 */
[----:B------:R0:W5:Y:S04]  /*11080*/  LDL.LU R2, [R1+0x9c] ;  /* 0x00009c0001027983 */ /* 0x0001680000300800 */
[----:B------:R0:W-:Y:S04]  /*11090*/  STL [R1+0x8], R87 ;  /* 0x0000085701007387 */ /* 0x0001e80000100800 */
[----:B------:R0:W5:Y:S04]  /*110a0*/  LDL.LU R0, [R1+0x98] ;  /* 0x0000980001007983 */ /* 0x0001680000300800 */
[----:B------:R0:W-:Y:S04]  /*110b0*/  STL [R1+0xc], R86 ;  /* 0x00000c5601007387 */ /* 0x0001e80000100800 */
[----:B------:R0:W-:Y:S04]  /*110c0*/  STL [R1+0x10], R84 ;  /* 0x0000105401007387 */ /* 0x0001e80000100800 */
[----:B------:R0:W-:Y:S04]  /*110d0*/  STL [R1+0x14], R77 ;  /* 0x0000144d01007387 */ /* 0x0001e80000100800 */
[----:B------:R0:W-:Y:S04]  /*110e0*/  STL [R1+0x18], R75 ;  /* 0x0000184b01007387 */ /* 0x0001e80000100800 */
[----:B------:R0:W-:Y:S04]  /*110f0*/  STL [R1+0x1c], R76 ;  /* 0x00001c4c01007387 */ /* 0x0001e80000100800 */
[----:B------:R0:W-:Y:S02]  /*11100*/  STL [R1+0x20], R74 ;  /* 0x0000204a01007387 */ /* 0x0001e40000100800 */
.L_x_62:
[----:B------:R-:W2:Y:S04]  /*11110*/  LDL.LU.64 R48, [R1+0x38] ;  /* 0x0000380001307983 */ /* 0x000ea80000300a00 */
[----:B------:R-:W3:Y:S04]  /*11120*/  LDL.LU R43, [R1+0x44] ;  /* 0x00004400012b7983 */ /* 0x000ee80000300800 */
[----:B------:R-:W4:Y:S04]  /*11130*/  LDL.LU R40, [R1+0x4c] ;  /* 0x00004c0001287983 */ /* 0x000f280000300800 */
[----:B------:R-:W4:Y:S04]  /*11140*/  LDL.LU.64 R46, [R1+0x30] ;  /* 0x00003000012e7983 */ /* 0x000f280000300a00 */
[----:B------:R-:W4:Y:S04]  /*11150*/  LDL.LU R45, [R1+0x40] ;  /* 0x00004000012d7983 */ /* 0x000f280000300800 */
[----:B------:R-:W4:Y:S01]  /*11160*/  LDL.LU R44, [R1+0x48] ;  /* 0x00004800012c7983 */ /* 0x000f220000300800 */
[----:B------:R-:W-:-:S02]  /*11170*/  UISETP.GT.AND UP0, UPT, UR13, 0x1, UPT ;  /* 0x000000010d00788c */ /* 0x000fc4000bf04270 */
[----:B------:R-:W-:-:S07]  /*11180*/  UIADD3 UR14, UPT, UPT, UR13, -0x1, URZ ;  /* 0xffffffff0d0e7890 */ /* 0x000fce000fffe0ff */
[----:B------:R-:W-:Y:S01]  /*11190*/  UMOV UR13, UR14 ;  /* 0x0000000e000d7c82 */ /* 0x000fe20008000000 */
[----:B--2---:R-:W-:Y:S02]  /*111a0*/  IADD3 R41, P0, PT, R48, UR15, RZ ;  /* 0x0000000f30297c10 */ /* 0x004fe4000ff1e0ff */
[----:B---3--:R-:W-:Y:S02]  /*111b0*/  IADD3 R43, P1, PT, R43, 0x20, RZ ;  /* 0x000000202b2b7810 */ /* 0x008fe40007f3e0ff */
[----:B------:R-:W-:Y:S02]  /*111c0*/  IADD3.X R42, PT, PT, RZ, R49, RZ, P0, !PT ;  /* 0x00000031ff2a7210 */ /* 0x000fe400007fe4ff */
[----:B----4-:R-:W-:-:S05]  /*111d0*/  IADD3 R40, P2, PT, R40, 0x20, RZ ;  /* 0x0000002028287810 */ /* 0x010fca0007f5e0ff */
[----:B------:R2:W-:Y:S01]  /*111e0*/  STL [R1+0x4c], R40 ;  /* 0x00004c2801007387 */ /* 0x0005e20000100800 */
[----:B------:R-:W-:-:S03]  /*111f0*/  IADD3.X R45, PT, PT, RZ, R45, RZ, P1, !PT ;  /* 0x0000002dff2d7210 */ /* 0x000fc60000ffe4ff */
[----:B------:R3:W-:Y:S01]  /*11200*/  STL [R1+0x44], R43 ;  /* 0x0000442b01007387 */ /* 0x0007e20000100800 */
[----:B------:R-:W-:Y:S02]  /*11210*/  IADD3.X R44, PT, PT, RZ, R44, RZ, P2, !PT ;  /* 0x0000002cff2c7210 */ /* 0x000fe400017fe4ff */
[----:B--2---:R-:W-:-:S03]  /*11220*/  IADD3 R40, P0, PT, R46, UR15, RZ ;  /* 0x0000000f2e287c10 */ /* 0x004fc6000ff1e0ff */
[----:B------:R2:W-:Y:S01]  /*11230*/  STL [R1+0x48], R44 ;  /* 0x0000482c01007387 */ /* 0x0005e20000100800 */
[----:B---3--:R-:W-:-:S03]  /*11240*/  IADD3.X R43, PT, PT, RZ, R47, RZ, P0, !PT ;  /* 0x0000002fff2b7210 */ /* 0x008fc600007fe4ff */
[----:B------:R2:W-:Y:S01]  /*11250*/  STL [R1+0x40], R45 ;  /* 0x0000402d01007387 */ /* 0x0005e20000100800 */
[----:B------:R-:W-:Y:S05]  /*11260*/  BRA.U UP0, `(.L_x_63) ;  /* 0xffffff0900047547 */ /* 0x000fea000b83ffff */
.L_x_4:
[----:B------:R-:W-:-:S09]  /*11270*/  UISETP.NE.AND UP0, UPT, UR4, UR5, UPT ;  /* 0x000000050400728c */ /* 0x000fd2000bf05270 */
[----:B------:R-:W-:Y:S05]  /*11280*/  BRA.U UP0, `(.L_x_64) ;  /* 0x0000000900407547 */ /* 0x000fea000b800000 */
[----:B------:R-:W-:Y:S01]  /*11290*/  ULEA UR12, UR6, UR9, 0x2 ;  /* 0x00000009060c7291 */ /* 0x000fe2000f8e10ff */
[----:B------:R-:W3:Y:S08]  /*112a0*/  LDC.64 R40, c[0x0][0x390] ;  /* 0x0000e400ff287b82 */ /* 0x000ef00000000a00 */
[----:B-----5:R-:W4:Y:S01]  /*112b0*/  LDS R0, [UR12] ;  /* 0x0000000cff007984 */ /* 0x020f220008000800 */
[----:B------:R-:W-:-:S02]  /*112c0*/  ULEA UR12, UR6, UR10, 0x2 ;  /* 0x0000000a060c7291 */ /* 0x000fc4000f8e10ff */
[----:B------:R-:W-:-:S07]  /*112d0*/  UIADD3 UR6, UPT, UPT, UR6, 0x1, URZ ;  /* 0x0000000106067890 */ /* 0x000fce000fffe0ff */
[----:B------:R-:W0:Y:S02]  /*112e0*/  LDS R2, [UR12] ;  /* 0x0000000cff027984 */ /* 0x000e240008000800 */
[----:B------:R-:W1:Y:S02]  /*112f0*/  LDCU UR12, c[0x0][0x3e0] ;  /* 0x00007c00ff0c77ac */ /* 0x000e640008000800 */
[----:B-1----:R-:W-:-:S06]  /*11300*/  UISETP.GE.AND UP0, UPT, UR6, UR12, UPT ;  /* 0x0000000c0600728c */ /* 0x002fcc000bf06270 */
[----:B------:R-:W-:Y:S02]  /*11310*/  PLOP3.LUT P2, PT, PT, PT, UP0, 0x80, 0x8 ;  /* 0x000000000008781c */ /* 0x000fe40003f4f008 */
[----:B----4-:R-:W-:-:S03]  /*11320*/  ISETP.GE.AND P0, PT, R0, R22, PT ;  /* 0x000000160000720c */ /* 0x010fc60003f06270 */
[----:B------:R-:W-:Y:S01]  /*11330*/  @!UP0 ULEA UR12, UR6, UR11, 0x2 ;  /* 0x0000000b060c8291 */ /* 0x000fe2000f8e10ff */
[CC--:B------:R-:W-:Y:S02]  /*11340*/  ISETP.LT.OR P1, PT, R58.reuse, R0.reuse, !P0 ;  /* 0x000000003a00720c */ /* 0x0c0fe40004721670 */
[C---:B------:R-:W-:Y:S02]  /*11350*/  ISETP.LT.OR P0, PT, R57.reuse, R0, !P0 ;  /* 0x000000003900720c */ /* 0x040fe40004701670 */
[----:B------:R-:W-:Y:S02]  /*11360*/  ISETP.EQ.OR P1, PT, R58, -0x1, P1 ;  /* 0xffffffff3a00780c */ /* 0x000fe40000f22670 */
[----:B------:R-:W-:Y:S02]  /*11370*/  ISETP.EQ.OR P0, PT, R57, -0x1, P0 ;  /* 0xffffffff3900780c */ /* 0x000fe40000702670 */
[----:B--2---:R-:W1:Y:S01]  /*11380*/  @!P2 LDS R44, [UR12] ;  /* 0x0000000cff2ca984 */ /* 0x004e620008000800 */
[----:B------:R-:W-:Y:S01]  /*11390*/  BAR.SYNC.DEFER_BLOCKING 0x0 ;  /* 0x0000000000007b1d */ /* 0x000fe20000010000 */
[----:B------:R-:W-:-:S02]  /*113a0*/  ISETP.EQ.OR P1, PT, R22, -0x1, P1 ;  /* 0xffffffff1600780c */ /* 0x000fc40000f22670 */
[----:B------:R-:W-:Y:S02]  /*113b0*/  ISETP.EQ.OR P0, PT, R22, -0x1, P0 ;  /* 0xffffffff1600780c */ /* 0x000fe40000702670 */
[-C--:B0-----:R-:W-:Y:S02]  /*113c0*/  ISETP.LT.OR P1, PT, R56, R2.reuse, P1 ;  /* 0x000000023800720c */ /* 0x081fe40000f21670 */
[----:B------:R-:W-:Y:S02]  /*113d0*/  ISETP.LT.OR P0, PT, R23, R2, P0 ;  /* 0x000000021700720c */ /* 0x000fe40000701670 */
[CC--:B------:R-:W-:Y:S02]  /*113e0*/  ISETP.LT.OR P1, PT, R2.reuse, R21.reuse, P1 ;  /* 0x000000150200720c */ /* 0x0c0fe40000f21670 */
[----:B------:R-:W-:Y:S02]  /*113f0*/  ISETP.LT.OR P0, PT, R2, R21, P0 ;  /* 0x000000150200720c */ /* 0x000fe40000701670 */
[----:B------:R-:W-:-:S02]  /*11400*/  ISETP.EQ.OR P1, PT, R56, -0x1, P1 ;  /* 0xffffffff3800780c */ /* 0x000fc40000f22670 */
[----:B------:R-:W-:Y:S02]  /*11410*/  ISETP.EQ.OR P0, PT, R23, -0x1, P0 ;  /* 0xffffffff1700780c */ /* 0x000fe40000702670 */
[C---:B------:R-:W-:Y:S02]  /*11420*/  ISETP.EQ.OR P1, PT, R21.reuse, -0x1, P1 ;  /* 0xffffffff1500780c */ /* 0x040fe40000f22670 */
[----:B------:R-:W-:-:S11]  /*11430*/  ISETP.EQ.OR P0, PT, R21, -0x1, P0 ;  /* 0xffffffff1500780c */ /* 0x000fd60000702670 */
[----:B------:R-:W0:Y:S08]  /*11440*/  @!P1 LDC.64 R16, c[0x0][0x380] ;  /* 0x0000e000ff109b82 */ /* 0x000e300000000a00 */
[----:B------:R-:W2:Y:S08]  /*11450*/  @!P1 LDC R8, c[0x0][0x388] ;  /* 0x0000e200ff089b82 */ /* 0x000eb00000000800 */
[----:B------:R-:W4:Y:S01]  /*11460*/  @!P0 LDC R10, c[0x0][0x388] ;  /* 0x0000e200ff0a8b82 */ /* 0x000f220000000800 */
[----:B0-----:R-:W-:-:S02]  /*11470*/  @!P1 IADD3 R7, PT, PT, R58, -R17, RZ ;  /* 0x800000113a079210 */ /* 0x001fc40007ffe0ff */
[----:B------:R-:W-:Y:S02]  /*11480*/  @!P1 IADD3 R17, PT, PT, -R22, R17, RZ ;  /* 0x0000001116119210 */ /* 0x000fe40007ffe1ff */
[-C--:B--2---:R-:W-:Y:S02]  /*11490*/  @!P1 IADD3 R15, PT, PT, R56, -R8.reuse, RZ ;  /* 0x80000008380f9210 */ /* 0x084fe40007ffe0ff */
[----:B------:R-:W-:Y:S02]  /*114a0*/  @!P1 IADD3 R18, PT, PT, -R21, R8, RZ ;  /* 0x0000000815129210 */ /* 0x000fe40007ffe1ff */
[----:B------:R-:W0:Y:S01]  /*114b0*/  @!P0 LDC.64 R8, c[0x0][0x380] ;  /* 0x0000e000ff088b82 */ /* 0x000e220000000a00 */
[-C--:B------:R-:W-:Y:S02]  /*114c0*/  @!P1 IMAD R15, R7, R16.reuse, R15 ;  /* 0x00000010070f9224 */ /* 0x080fe400078e020f */
[----:B------:R-:W-:Y:S01]  /*114d0*/  @!P1 IMAD R7, R16, R16, RZ ;  /* 0x0000001010079224 */ /* 0x000fe200078e02ff */
[----:B----4-:R-:W-:Y:S01]  /*114e0*/  @!P0 IADD3 R42, PT, PT, R23, -R10, RZ ;  /* 0x8000000a172a8210 */ /* 0x010fe20007ffe0ff */
[----:B------:R-:W-:-:S02]  /*114f0*/  @!P1 IMAD R17, R17, R16, R18 ;  /* 0x0000001011119224 */ /* 0x000fc400078e0212 */
[----:B------:R-:W-:Y:S02]  /*11500*/  HFMA2 R18, -RZ, RZ, 0, 0 ;  /* 0x00000000ff127431 */ /* 0x000fe400000001ff */
[----:B------:R-:W-:-:S04]  /*11510*/  @!P1 IMAD R7, R7, R7, RZ ;  /* 0x0000000707079224 */ /* 0x000fc800078e02ff */
[----:B------:R-:W-:Y:S01]  /*11520*/  @!P1 IMAD R15, R7, R15, -R2 ;  /* 0x0000000f070f9224 */ /* 0x000fe200078e0a02 */
[----:B------:R-:W-:-:S04]  /*11530*/  @!P1 IADD3 R7, PT, PT, -R0, R58, RZ ;  /* 0x0000003a00079210 */ /* 0x000fc80007ffe1ff */
[----:B------:R-:W-:Y:S01]  /*11540*/  @!P1 IADD3 R15, PT, PT, R15, R56, RZ ;  /* 0x000000380f0f9210 */ /* 0x000fe20007ffe0ff */
[----:B------:R-:W-:-:S04]  /*11550*/  @!P1 IMAD R7, R17, R16, R7 ;  /* 0x0000001011079224 */ /* 0x000fc800078e0207 */
[----:B------:R-:W-:Y:S01]  /*11560*/  @!P1 IMAD R7, R7, R16, R15 ;  /* 0x0000001007079224 */ /* 0x000fe200078e020f */
[----:B0-----:R-:W-:-:S03]  /*11570*/  @!P0 IADD3 R15, PT, PT, R57, -R9, RZ ;  /* 0x80000009390f8210 */ /* 0x001fc60007ffe0ff */
[----:B---3--:R-:W-:Y:S01]  /*11580*/  @!P1 IMAD.WIDE R16, R7, 0x4, R40 ;  /* 0x0000000407109825 */ /* 0x008fe200078e0228 */
[----:B------:R-:W-:-:S03]  /*11590*/  @!P0 IADD3 R41, PT, PT, -R22, R9, RZ ;  /* 0x0000000916298210 */ /* 0x000fc60007ffe1ff */
[----:B------:R-:W-:Y:S01]  /*115a0*/  @!P0 IMAD R15, R15, R8, R42 ;  /* 0x000000080f0f8224 */ /* 0x000fe200078e022a */
[----:B------:R0:W5:Y:S01]  /*115b0*/  @!P1 LDG.E R18, desc[UR18][R16.64] ;  /* 0x0000001210129981 */ /* 0x000162000c1e1900 */
[----:B------:R-:W-:Y:S01]  /*115c0*/  @!P0 IADD3 R40, PT, PT, -R21, R10, RZ ;  /* 0x0000000a15288210 */ /* 0x000fe20007ffe1ff */
[-C--:B------:R-:W-:Y:S01]  /*115d0*/  @!P0 IMAD R9, R8, R8.reuse, RZ ;  /* 0x0000000808098224 */ /* 0x080fe200078e02ff */
[----:B------:R-:W2:Y:S03]  /*115e0*/  LDC.64 R42, c[0x0][0x398] ;  /* 0x0000e600ff2a7b82 */ /* 0x000ea60000000a00 */
[----:B------:R-:W-:Y:S02]  /*115f0*/  @!P0 IMAD R45, R41, R8, R40 ;  /* 0x00000008292d8224 */ /* 0x000fe400078e0228 */
[----:B------:R-:W-:Y:S01]  /*11600*/  @!P0 IMAD R10, R9, R9, RZ ;  /* 0x00000009090a8224 */ /* 0x000fe200078e02ff */
[----:B------:R-:W-:-:S02]  /*11610*/  @!P0 IADD3 R9, PT, PT, -R0, R57, RZ ;  /* 0x0000003900098210 */ /* 0x000fc40007ffe1ff */
[----:B0-----:R-:W0:Y:S01]  /*11620*/  LDC.64 R16, c[0x0][0x398] ;  /* 0x0000e600ff107b82 */ /* 0x001e220000000a00 */
[----:B------:R-:W-:Y:S02]  /*11630*/  @!P0 IMAD R10, R10, R15, -R2 ;  /* 0x0000000f0a0a8224 */ /* 0x000fe400078e0a02 */
[----:B------:R-:W-:-:S03]  /*11640*/  @!P0 IMAD R9, R45, R8, R9 ;  /* 0x000000082d098224 */ /* 0x000fc600078e0209 */
[----:B------:R-:W-:Y:S02]  /*11650*/  @!P0 IADD3 R10, PT, PT, R10, R23, RZ ;  /* 0x000000170a0a8210 */ /* 0x000fe40007ffe0ff */
[----:B------:R-:W3:Y:S03]  /*11660*/  LDC.64 R40, c[0x0][0x390] ;  /* 0x0000e400ff287b82 */ /* 0x000ee60000000a00 */
[----:B------:R-:W-:Y:S02]  /*11670*/  @!P0 IMAD R15, R9, R8, R10 ;  /* 0x00000008090f8224 */ /* 0x000fe400078e020a */
[----:B0-----:R-:W-:Y:S01]  /*11680*/  @!P1 IMAD.WIDE R8, R7, 0x4, R16 ;  /* 0x0000000407089825 */ /* 0x001fe200078e0210 */
[----:B------:R-:W-:-:S06]  /*11690*/  CS2R R16, SRZ ;  /* 0x0000000000107805 */ /* 0x000fcc000001ff00 */
[----:B------:R2:W5:Y:S01]  /*116a0*/  @!P1 LDG.E R17, desc[UR18][R8.64] ;  /* 0x0000001208119981 */ /* 0x000562000c1e1900 */
[----:B---3--:R-:W-:-:S05]  /*116b0*/  @!P0 IMAD.WIDE R40, R15, 0x4, R40 ;  /* 0x000000040f288825 */ /* 0x008fca00078e0228 */
[----:B------:R-:W5:Y:S01]  /*116c0*/  @!P0 LDG.E R16, desc[UR18][R40.64] ;  /* 0x0000001228108981 */ /* 0x000f62000c1e1900 */
[----:B--2---:R-:W-:Y:S01]  /*116d0*/  @!P0 IMAD.WIDE R8, R15, 0x4, R42 ;  /* 0x000000040f088825 */ /* 0x004fe200078e022a */
[----:B------:R-:W-:-:S06]  /*116e0*/  MOV R15, RZ ;  /* 0x000000ff000f7202 */ /* 0x000fcc0000000f00 */
[----:B------:R0:W5:Y:S01]  /*116f0*/  @!P0 LDG.E R15, desc[UR18][R8.64] ;  /* 0x00000012080f8981 */ /* 0x000162000c1e1900 */
[-C--:B------:R-:W-:Y:S01]  /*11700*/  ISETP.GE.AND P0, PT, R58, R0.reuse, PT ;  /* 0x000000003a00720c */ /* 0x080fe20003f06270 */
[----:B------:R-:W-:Y:S01]  /*11710*/  BSSY.RECONVERGENT B0, `(.L_x_65) ;  /* 0x0000024000007945 */ /* 0x000fe20003800200 */
[----:B------:R-:W-:Y:S01]  /*11720*/  HFMA2 R10, -RZ, RZ, 0, 0 ;  /* 0x00000000ff0a7431 */ /* 0x000fe200000001ff */
[----:B------:R-:W-:Y:S02]  /*11730*/  ISETP.GE.AND P3, PT, R57, R0, PT ;  /* 0x000000003900720c */ /* 0x000fe40003f66270 */
[----:B------:R-:W-:Y:S02]  /*11740*/  MOV R7, RZ ;  /* 0x000000ff00077202 */ /* 0x000fe40000000f00 */
[----:B0-----:R-:W-:-:S06]  /*11750*/  CS2R R8, SRZ ;  /* 0x0000000000087805 */ /* 0x001fcc000001ff00 */
        /* <DEDUP_REMOVED lines=10> */
[----:B------:R-:W0:Y:S01]  /*11800*/  LDCU.64 UR14, c[0x0][0x380] ;  /* 0x00007000ff0e77ac */ /* 0x000e220008000a00 */
[----:B------:R-:W1:Y:S01]  /*11810*/  LDC.64 R40, c[0x0][0x390] ;  /* 0x0000e400ff287b82 */ /* 0x000e620000000a00 */
[----:B------:R-:W2:Y:S07]  /*11820*/  LDCU UR13, c[0x0][0x388] ;  /* 0x00007100ff0d77ac */ /* 0x000eae0008000800 */
[----:B------:R-:W3:Y:S01]  /*11830*/  LDC.64 R42, c[0x0][0x398] ;  /* 0x0000e600ff2a7b82 */ /* 0x000ee20000000a00 */
[----:B0-----:R-:W-:Y:S01]  /*11840*/  IADD3 R9, PT, PT, R58, -UR15, RZ ;  /* 0x8000000f3a097c10 */ /* 0x001fe2000fffe0ff */
[----:B------:R-:W-:Y:S01]  /*11850*/  UIMAD UR12, UR14, UR14, URZ ;  /* 0x0000000e0e0c72a4 */ /* 0x000fe2000f8e02ff */
[----:B--2---:R-:W-:-:S03]  /*11860*/  IADD3 R10, PT, PT, R56, -UR13, RZ ;  /* 0x8000000d380a7c10 */ /* 0x004fc6000fffe0ff */
[----:B------:R-:W-:Y:S01]  /*11870*/  UIMAD UR12, UR12, UR12, URZ ;  /* 0x0000000c0c0c72a4 */ /* 0x000fe2000f8e02ff */
[----:B------:R-:W-:Y:S01]  /*11880*/  IADD3 R45, PT, PT, -R19, UR13, RZ ;  /* 0x0000000d132d7c10 */ /* 0x000fe2000fffe1ff */
[----:B------:R-:W-:Y:S01]  /*11890*/  IMAD R9, R9, UR14, R10 ;  /* 0x0000000e09097c24 */ /* 0x000fe2000f8e020a */
[----:B------:R-:W-:-:S05]  /*118a0*/  IADD3 R10, PT, PT, -R20, UR15, RZ ;  /* 0x0000000f140a7c10 */ /* 0x000fca000fffe1ff */
[----:B------:R-:W-:Y:S02]  /*118b0*/  IMAD R10, R10, UR14, R45 ;  /* 0x0000000e0a0a7c24 */ /* 0x000fe4000f8e022d */
[----:B------:R-:W-:Y:S01]  /*118c0*/  IMAD R45, R9, UR12, -R2 ;  /* 0x0000000c092d7c24 */ /* 0x000fe2000f8e0a02 */
[----:B------:R-:W-:-:S05]  /*118d0*/  IADD3 R9, PT, PT, -R0, R58, RZ ;  /* 0x0000003a00097210 */ /* 0x000fca0007ffe1ff */
[----:B------:R-:W-:Y:S01]  /*118e0*/  IMAD R9, R10, UR14, R9 ;  /* 0x0000000e0a097c24 */ /* 0x000fe2000f8e0209 */
[----:B------:R-:W-:-:S05]  /*118f0*/  IADD3 R10, PT, PT, R45, R56, RZ ;  /* 0x000000382d0a7210 */ /* 0x000fca0007ffe0ff */
[----:B------:R-:W-:-:S04]  /*11900*/  IMAD R9, R9, UR14, R10 ;  /* 0x0000000e09097c24 */ /* 0x000fc8000f8e020a */
[----:B-1----:R-:W-:-:S04]  /*11910*/  IMAD.WIDE R40, R9, 0x4, R40 ;  /* 0x0000000409287825 */ /* 0x002fc800078e0228 */
[----:B---3--:R-:W-:Y:S01]  /*11920*/  IMAD.WIDE R42, R9, 0x4, R42 ;  /* 0x00000004092a7825 */ /* 0x008fe200078e022a */
[----:B------:R0:W5:Y:S04]  /*11930*/  LDG.E R10, desc[UR18][R40.64] ;  /* 0x00000012280a7981 */ /* 0x000168000c1e1900 */
[----:B------:R0:W5:Y:S02]  /*11940*/  LDG.E R9, desc[UR18][R42.64] ;  /* 0x000000122a097981 */ /* 0x000164000c1e1900 */
.L_x_66:
[----:B------:R-:W-:Y:S05]  /*11950*/  BSYNC.RECONVERGENT B0 ;  /* 0x0000000000007941 */ /* 0x000fea0003800200 */
.L_x_65:
[----:B------:R-:W-:Y:S04]  /*11960*/  BSSY.RECONVERGENT B0, `(.L_x_67) ;  /* 0x0000020000007945 */ /* 0x000fe80003800200 */
[----:B------:R-:W-:Y:S05]  /*11970*/  @!P3 BRA `(.L_x_68) ;  /* 0x000000000078b947 */ /* 0x000fea0003800000 */
        /* <DEDUP_REMOVED lines=9> */
[----:B------:R-:W1:Y:S01]  /*11a10*/  LDCU.64 UR14, c[0x0][0x380] ;  /* 0x00007000ff0e77ac */ /* 0x000e620008000a00 */
[----:B0-----:R-:W0:Y:S01]  /*11a20*/  LDC.64 R40, c[0x0][0x390] ;  /* 0x0000e400ff287b82 */ /* 0x001e220000000a00 */
[----:B------:R-:W2:Y:S07]  /*11a30*/  LDCU UR13, c[0x0][0x388] ;  /* 0x00007100ff0d77ac */ /* 0x000eae0008000800 */
[----:B------:R-:W3:Y:S01]  /*11a40*/  LDC.64 R42, c[0x0][0x398] ;  /* 0x0000e600ff2a7b82 */ /* 0x000ee20000000a00 */
[----:B-1----:R-:W-:Y:S01]  /*11a50*/  UIMAD UR12, UR14, UR14, URZ ;  /* 0x0000000e0e0c72a4 */ /* 0x002fe2000f8e02ff */
[----:B------:R-:W-:-:S02]  /*11a60*/  IADD3 R7, PT, PT, R57, -UR15, RZ ;  /* 0x8000000f39077c10 */ /* 0x000fc4000fffe0ff */
[----:B--2---:R-:W-:Y:S01]  /*11a70*/  IADD3 R8, PT, PT, R23, -UR13, RZ ;  /* 0x8000000d17087c10 */ /* 0x004fe2000fffe0ff */
[----:B------:R-:W-:-:S04]  /*11a80*/  UIMAD UR12, UR12, UR12, URZ ;  /* 0x0000000c0c0c72a4 */ /* 0x000fc8000f8e02ff */
[----:B------:R-:W-:-:S04]  /*11a90*/  IMAD R7, R7, UR14, R8 ;  /* 0x0000000e07077c24 */ /* 0x000fc8000f8e0208 */
[----:B------:R-:W-:Y:S01]  /*11aa0*/  IMAD R8, R7, UR12, -R2 ;  /* 0x0000000c07087c24 */ /* 0x000fe2000f8e0a02 */
[----:B------:R-:W-:Y:S02]  /*11ab0*/  IADD3 R2, PT, PT, -R20, UR15, RZ ;  /* 0x0000000f14027c10 */ /* 0x000fe4000fffe1ff */
[----:B------:R-:W-:-:S05]  /*11ac0*/  IADD3 R7, PT, PT, -R19, UR13, RZ ;  /* 0x0000000d13077c10 */ /* 0x000fca000fffe1ff */
[----:B------:R-:W-:Y:S01]  /*11ad0*/  IMAD R2, R2, UR14, R7 ;  /* 0x0000000e02027c24 */ /* 0x000fe2000f8e0207 */
[----:B------:R-:W-:-:S05]  /*11ae0*/  IADD3 R7, PT, PT, -R0, R57, RZ ;  /* 0x0000003900077210 */ /* 0x000fca0007ffe1ff */
[----:B------:R-:W-:Y:S01]  /*11af0*/  IMAD R0, R2, UR14, R7 ;  /* 0x0000000e02007c24 */ /* 0x000fe2000f8e0207 */
[----:B------:R-:W-:-:S05]  /*11b00*/  IADD3 R7, PT, PT, R8, R23, RZ ;  /* 0x0000001708077210 */ /* 0x000fca0007ffe0ff */
[----:B------:R-:W-:-:S04]  /*11b10*/  IMAD R7, R0, UR14, R7 ;  /* 0x0000000e00077c24 */ /* 0x000fc8000f8e0207 */
[----:B0-----:R-:W-:-:S04]  /*11b20*/  IMAD.WIDE R40, R7, 0x4, R40 ;  /* 0x0000000407287825 */ /* 0x001fc800078e0228 */
[----:B---3--:R-:W-:Y:S01]  /*11b30*/  IMAD.WIDE R42, R7, 0x4, R42 ;  /* 0x00000004072a7825 */ /* 0x008fe200078e022a */
[----:B------:R1:W5:Y:S04]  /*11b40*/  LDG.E R8, desc[UR18][R40.64] ;  /* 0x0000001228087981 */ /* 0x000368000c1e1900 */
[----:B------:R1:W5:Y:S02]  /*11b50*/  LDG.E R7, desc[UR18][R42.64] ;  /* 0x000000122a077981 */ /* 0x000364000c1e1900 */
.L_x_68:
[----:B------:R-:W-:Y:S05]  /*11b60*/  BSYNC.RECONVERGENT B0 ;  /* 0x0000000000007941 */ /* 0x000fea0003800200 */
.L_x_67:
[----:B------:R-:W-:Y:S01]  /*11b70*/  BAR.SYNC.DEFER_BLOCKING 0x0 ;  /* 0x0000000000007b1d */ /* 0x000fe20000010000 */
[----:B------:R-:W-:-:S15]  /*11b80*/  @!P2 R2UR UR5, R44 ;  /* 0x000000002c05a2ca */ /* 0x000fde00000e0000 */
.L_x_64:
[----:B0-----:R-:W3:Y:S04]  /*11b90*/  LDL.LU R75, [R1+0x20] ;  /* 0x00002000014b7983 */ /* 0x001ee80000300800 */
[----:B------:R-:W4:Y:S01]  /*11ba0*/  LDL.LU R76, [R1+0x1c] ;  /* 0x00001c00014c7983 */ /* 0x000f220000300800 */
[----:B-1----:R-:W-:-:S03]  /*11bb0*/  FMUL R41, R72, R32 ;  /* 0x0000002048297220 */ /* 0x002fc60000400000 */
[----:B------:R-:W4:Y:S04]  /*11bc0*/  LDL.LU R77, [R1+0x8] ;  /* 0x00000800014d7983 */ /* 0x000f280000300800 */
[----:B------:R-:W4:Y:S04]  /*11bd0*/  LDL R50, [R1+0xc] ;  /* 0x00000c0001327983 */ /* 0x000f280000100800 */
[----:B------:R-:W4:Y:S01]  /*11be0*/  LDL.LU R55, [R1+0x10] ;  /* 0x0000100001377983 */ /* 0x000f220000300800 */
[----:B------:R-:W-:-:S03]  /*11bf0*/  FMUL R47, R70, R32 ;  /* 0x00000020462f7220 */ /* 0x000fc60000400000 */
[----:B------:R-:W4:Y:S01]  /*11c00*/  LDL.LU R54, [R1+0x14] ;  /* 0x0000140001367983 */ /* 0x000f220000300800 */
[----:B------:R-:W-:-:S03]  /*11c10*/  FMUL R43, R66, R32 ;  /* 0x00000020422b7220 */ /* 0x000fc60000400000 */
[----:B------:R-:W4:Y:S01]  /*11c20*/  LDL.LU R53, [R1+0x4] ;  /* 0x0000040001357983 */ /* 0x000f220000300800 */
[----:B------:R-:W-:-:S03]  /*11c30*/  FFMA R86, R70, R36, R41 ;  /* 0x0000002446567223 */ /* 0x000fc60000000029 */
[----:B------:R-:W4:Y:S01]  /*11c40*/  LDL.LU R48, [R1] ;  /* 0x0000000001307983 */ /* 0x000f220000300800 */
[----:B-----5:R-:W-:-:S03]  /*11c50*/  FMUL R0, R73, R32 ;  /* 0x0000002049007220 */ /* 0x020fc60000400000 */
[----:B------:R-:W4:Y:S01]  /*11c60*/  LDL.LU R52, [R1+0x18] ;  /* 0x0000180001347983 */ /* 0x000f220000300800 */
[-C--:B--2---:R-:W-:Y:S01]  /*11c70*/  FMUL R44, R71, R32.reuse ;  /* 0x00000020472c7220 */ /* 0x084fe20000400000 */
[-C--:B------:R-:W-:Y:S01]  /*11c80*/  FMUL R49, R68, R32.reuse ;  /* 0x0000002044317220 */ /* 0x080fe20000400000 */
[-C--:B------:R-:W-:Y:S01]  /*11c90*/  FMUL R40, R67, R32.reuse ;  /* 0x0000002043287220 */ /* 0x080fe20000400000 */
[----:B------:R-:W-:Y:S01]  /*11ca0*/  FMUL R2, R69, R32 ;  /* 0x0000002045027220 */ /* 0x000fe20000400000 */
[-C--:B------:R-:W-:Y:S01]  /*11cb0*/  FFMA R47, R72, R36.reuse, -R47 ;  /* 0x00000024482f7223 */ /* 0x080fe2000000082f */
[----:B------:R-:W-:Y:S01]  /*11cc0*/  FFMA R32, R68, R36, -R43 ;  /* 0x0000002444207223 */ /* 0x000fe2000000082b */
[----:B------:R-:W-:Y:S01]  /*11cd0*/  FMUL R43, R17, R86 ;  /* 0x00000056112b7220 */ /* 0x000fe20000400000 */
[-C--:B------:R-:W-:Y:S01]  /*11ce0*/  FFMA R45, R71, R36.reuse, R0 ;  /* 0x00000024472d7223 */ /* 0x080fe20000000000 */
[-C--:B------:R-:W-:Y:S01]  /*11cf0*/  FFMA R41, R66, R36.reuse, R49 ;  /* 0x0000002442297223 */ /* 0x080fe20000000031 */
[-C--:B------:R-:W-:Y:S01]  /*11d00*/  FMUL R49, R17, R47.reuse ;  /* 0x0000002f11317220 */ /* 0x080fe20000400000 */
[-C--:B------:R-:W-:Y:S01]  /*11d10*/  FFMA R44, R73, R36.reuse, -R44 ;  /* 0x00000024492c7223 */ /* 0x080fe2000000082c */
[C---:B------:R-:W-:Y:S01]  /*11d20*/  FFMA R47, R18.reuse, R47, -R43 ;  /* 0x0000002f122f7223 */ /* 0x040fe2000000082b */
[----:B------:R-:W-:Y:S01]  /*11d30*/  FMUL R43, R17, R45 ;  /* 0x0000002d112b7220 */ /* 0x000fe20000400000 */
[----:B------:R-:W-:Y:S01]  /*11d40*/  FFMA R40, R69, R36, -R40 ;  /* 0x0000002445287223 */ /* 0x000fe20000000828 */
[----:B------:R-:W-:Y:S01]  /*11d50*/  FMUL R0, R17, R44 ;  /* 0x0000002c11007220 */ /* 0x000fe20000400000 */
[----:B------:R-:W-:Y:S01]  /*11d60*/  FFMA R36, R67, R36, R2 ;  /* 0x0000002443247223 */ /* 0x000fe20000000002 */
[C---:B------:R-:W-:Y:S01]  /*11d70*/  FFMA R44, R18.reuse, R44, -R43 ;  /* 0x0000002c122c7223 */ /* 0x040fe2000000082b */
[C---:B------:R-:W-:Y:S01]  /*11d80*/  FMUL R43, R9.reuse, R41 ;  /* 0x00000029092b7220 */ /* 0x040fe20000400000 */
[----:B------:R-:W-:Y:S01]  /*11d90*/  FFMA R45, R18, R45, R0 ;  /* 0x0000002d122d7223 */ /* 0x000fe20000000000 */
[C---:B------:R-:W-:Y:S01]  /*11da0*/  FMUL R0, R9.reuse, R32 ;  /* 0x0000002009007220 */ /* 0x040fe20000400000 */
[C---:B------:R-:W-:Y:S01]  /*11db0*/  FMUL R87, R9.reuse, R40 ;  /* 0x0000002809577220 */ /* 0x040fe20000400000 */
[----:B------:R-:W-:Y:S01]  /*11dc0*/  FFMA R32, R10, R32, -R43 ;  /* 0x000000200a207223 */ /* 0x000fe2000000082b */
[----:B------:R-:W-:Y:S01]  /*11dd0*/  FMUL R43, R9, R36 ;  /* 0x00000024092b7220 */ /* 0x000fe20000400000 */
[----:B------:R-:W-:Y:S01]  /*11de0*/  FFMA R86, R18, R86, R49 ;  /* 0x0000005612567223 */ /* 0x000fe20000000031 */
[----:B------:R-:W-:Y:S01]  /*11df0*/  FMUL R49, R72, R33 ;  /* 0x0000002148317220 */ /* 0x000fe20000400000 */
[C---:B------:R-:W-:Y:S01]  /*11e00*/  FFMA R41, R10.reuse, R41, R0 ;  /* 0x000000290a297223 */ /* 0x040fe20000000000 */
[----:B------:R-:W-:Y:S01]  /*11e10*/  FFMA R40, R10, R40, -R43 ;  /* 0x000000280a287223 */ /* 0x000fe2000000082b */
[C---:B------:R-:W-:Y:S01]  /*11e20*/  FMUL R43, R70.reuse, R33 ;  /* 0x00000021462b7220 */ /* 0x040fe20000400000 */
[----:B------:R-:W-:Y:S01]  /*11e30*/  FFMA R49, R70, R37, R49 ;  /* 0x0000002546317223 */ /* 0x000fe20000000031 */
[----:B------:R-:W-:Y:S01]  /*11e40*/  FADD R86, R86, R3 ;  /* 0x0000000356567221 */ /* 0x000fe20000000000 */
[----:B------:R-:W-:Y:S01]  /*11e50*/  FMUL R3, R68, R33 ;  /* 0x0000002144037220 */ /* 0x000fe20000400000 */
[----:B------:R-:W-:Y:S01]  /*11e60*/  FFMA R43, R72, R37, -R43 ;  /* 0x00000025482b7223 */ /* 0x000fe2000000082b */
[----:B------:R-:W-:Y:S01]  /*11e70*/  FMUL R51, R17, R49 ;  /* 0x0000003111337220 */ /* 0x000fe20000400000 */
[----:B------:R-:W-:Y:S01]  /*11e80*/  FADD R104, R47, R104 ;  /* 0x000000682f687221 */ /* 0x000fe20000000000 */
[----:B------:R-:W-:Y:S01]  /*11e90*/  FMUL R74, R69, R33 ;  /* 0x00000021454a7220 */ /* 0x000fe20000400000 */
[-C--:B------:R-:W-:Y:S01]  /*11ea0*/  FMUL R0, R17, R43.reuse ;  /* 0x0000002b11007220 */ /* 0x080fe20000400000 */
[----:B------:R-:W-:Y:S01]  /*11eb0*/  FFMA R46, R18, R43, -R51 ;  /* 0x0000002b122e7223 */ /* 0x000fe20000000833 */
[----:B------:R-:W-:Y:S01]  /*11ec0*/  FFMA R87, R10, R36, R87 ;  /* 0x000000240a577223 */ /* 0x000fe20000000057 */
[----:B------:R-:W-:Y:S01]  /*11ed0*/  FMUL R36, R67, R33 ;  /* 0x0000002143247220 */ /* 0x000fe20000400000 */
[----:B------:R-:W-:Y:S01]  /*11ee0*/  FFMA R85, R18, R49, R0 ;  /* 0x0000003112557223 */ /* 0x000fe20000000000 */
[----:B------:R-:W-:Y:S01]  /*11ef0*/  FMUL R0, R73, R33 ;  /* 0x0000002149007220 */ /* 0x000fe20000400000 */
[-C--:B------:R-:W-:Y:S01]  /*11f00*/  FFMA R74, R67, R37.reuse, R74 ;  /* 0x00000025434a7223 */ /* 0x080fe2000000004a */
[----:B------:R-:W-:Y:S01]  /*11f10*/  FADD R106, R32, R106 ;  /* 0x0000006a206a7221 */ /* 0x000fe20000000000 */
[----:B------:R-:W-:Y:S01]  /*11f20*/  FADD R107, R40, R107 ;  /* 0x0000006b286b7221 */ /* 0x000fe20000000000 */
[C---:B------:R-:W-:Y:S01]  /*11f30*/  FFMA R43, R71.reuse, R37, R0 ;  /* 0x00000025472b7223 */ /* 0x040fe20000000000 */
[----:B------:R-:W-:Y:S01]  /*11f40*/  FMUL R0, R71, R33 ;  /* 0x0000002147007220 */ /* 0x000fe20000400000 */
[----:B------:R-:W-:Y:S01]  /*11f50*/  FADD R87, R87, R59 ;  /* 0x0000003b57577221 */ /* 0x000fe20000000000 */
[----:B------:R-:W-:Y:S01]  /*11f60*/  FADD R108, R46, R108 ;  /* 0x0000006c2e6c7221 */ /* 0x000fe20000000000 */
[----:B------:R-:W-:Y:S01]  /*11f70*/  FMUL R49, R17, R43 ;  /* 0x0000002b11317220 */ /* 0x000fe20000400000 */
[----:B------:R-:W-:Y:S01]  /*11f80*/  FFMA R0, R73, R37, -R0 ;  /* 0x0000002549007223 */ /* 0x000fe20000000800 */
[----:B------:R-:W-:Y:S01]  /*11f90*/  FADD R85, R85, R60 ;  /* 0x0000003c55557221 */ /* 0x000fe20000000000 */
[----:B------:R-:W-:-:S02]  /*11fa0*/  UIADD3 UR12, UPT, UPT, UR4, 0x1, URZ ;  /* 0x00000001040c7890 */ /* 0x000fc4000fffe0ff */
[-C--:B------:R-:W-:Y:S01]  /*11fb0*/  FFMA R42, R18, R0.reuse, -R49 ;  /* 0x00000000122a7223 */ /* 0x080fe20000000831 */
[----:B------:R-:W-:Y:S01]  /*11fc0*/  FMUL R0, R17, R0 ;  /* 0x0000000011007220 */ /* 0x000fe20000400000 */
[----:B------:R-:W-:Y:S02]  /*11fd0*/  UISETP.NE.AND UP0, UPT, UR12, UR5, UPT ;  /* 0x000000050c00728c */ /* 0x000fe4000bf05270 */
[----:B------:R-:W-:Y:S01]  /*11fe0*/  FADD R109, R42, R109 ;  /* 0x0000006d2a6d7221 */ /* 0x000fe20000000000 */
[----:B------:R-:W-:Y:S01]  /*11ff0*/  FFMA R43, R18, R43, R0 ;  /* 0x0000002b122b7223 */ /* 0x000fe20000000000 */
[C---:B------:R-:W-:Y:S01]  /*12000*/  FFMA R0, R66.reuse, R37, R3 ;  /* 0x0000002542007223 */ /* 0x040fe20000000003 */
[----:B------:R-:W-:Y:S02]  /*12010*/  FMUL R3, R66, R33 ;  /* 0x0000002142037220 */ /* 0x000fe40000400000 */
[----:B------:R-:W-:Y:S01]  /*12020*/  FADD R61, R43, R61 ;  /* 0x0000003d2b3d7221 */ /* 0x000fe20000000000 */
[----:B------:R-:W-:Y:S01]  /*12030*/  FMUL R47, R9, R0 ;  /* 0x00000000092f7220 */ /* 0x000fe20000400000 */
[-C--:B------:R-:W-:Y:S01]  /*12040*/  FFMA R3, R68, R37.reuse, -R3 ;  /* 0x0000002544037223 */ /* 0x080fe20000000803 */
[----:B------:R-:W-:-:S03]  /*12050*/  FFMA R37, R69, R37, -R36 ;  /* 0x0000002545257223 */ /* 0x000fc60000000824 */
[-C--:B------:R-:W-:Y:S01]  /*12060*/  FFMA R2, R10, R3.reuse, -R47 ;  /* 0x000000030a027223 */ /* 0x080fe2000000082f */
[C---:B------:R-:W-:Y:S01]  /*12070*/  FMUL R3, R9.reuse, R3 ;  /* 0x0000000309037220 */ /* 0x040fe20000400000 */
[----:B------:R-:W-:Y:S02]  /*12080*/  FMUL R47, R68, R35 ;  /* 0x00000023442f7220 */ /* 0x000fe40000400000 */
[----:B------:R-:W-:Y:S01]  /*12090*/  FADD R110, R2, R110 ;  /* 0x0000006e026e7221 */ /* 0x000fe20000000000 */
[----:B------:R-:W-:Y:S01]  /*120a0*/  FFMA R0, R10, R0, R3 ;  /* 0x000000000a007223 */ /* 0x000fe20000000003 */
[CC--:B------:R-:W-:Y:S01]  /*120b0*/  FMUL R3, R9.reuse, R74.reuse ;  /* 0x0000004a09037220 */ /* 0x0c0fe20000400000 */
[C---:B------:R-:W-:Y:S01]  /*120c0*/  FFMA R2, R66.reuse, R39, R47 ;  /* 0x0000002742027223 */ /* 0x040fe2000000002f */
[----:B------:R-:W-:Y:S01]  /*120d0*/  FMUL R47, R66, R35 ;  /* 0x00000023422f7220 */ /* 0x000fe20000400000 */
[----:B------:R-:W-:Y:S01]  /*120e0*/  FADD R62, R0, R62 ;  /* 0x0000003e003e7221 */ /* 0x000fe20000000000 */
[-C--:B------:R-:W-:Y:S01]  /*120f0*/  FFMA R36, R10, R37.reuse, -R3 ;  /* 0x000000250a247223 */ /* 0x080fe20000000803 */
[----:B------:R-:W-:Y:S01]  /*12100*/  FADD R3, R44, R105 ;  /* 0x000000692c037221 */ /* 0x000fe20000000000 */
[----:B------:R-:W-:Y:S01]  /*12110*/  FMUL R37, R9, R37 ;  /* 0x0000002509257220 */ /* 0x000fe20000400000 */
[----:B------:R-:W-:Y:S01]  /*12120*/  FADD R105, R41, R5 ;  /* 0x0000000529697221 */ /* 0x000fe20000000000 */
[----:B------:R-:W-:Y:S01]  /*12130*/  FMUL R0, R67, R35 ;  /* 0x0000002343007220 */ /* 0x000fe20000400000 */
[----:B------:R-:W-:Y:S01]  /*12140*/  FFMA R47, R68, R39, -R47 ;  /* 0x00000027442f7223 */ /* 0x000fe2000000082f */
[----:B------:R0:W-:Y:S01]  /*12150*/  STL [R1+0x24], R3 ;  /* 0x0000240301007387 */ /* 0x0001e20000100800 */
[----:B------:R-:W-:Y:S01]  /*12160*/  FFMA R74, R10, R74, R37 ;  /* 0x0000004a0a4a7223 */ /* 0x000fe20000000025 */
[----:B------:R-:W-:Y:S01]  /*12170*/  FADD R111, R36, R111 ;  /* 0x0000006f246f7221 */ /* 0x000fe20000000000 */
[----:B------:R-:W-:-:S02]  /*12180*/  FMUL R49, R9, R2 ;  /* 0x0000000209317220 */ /* 0x000fc40000400000 */
[----:B------:R-:W-:Y:S02]  /*12190*/  FADD R74, R74, R63 ;  /* 0x0000003f4a4a7221 */ /* 0x000fe40000000000 */
[-C--:B------:R-:W-:Y:S01]  /*121a0*/  FFMA R42, R10, R47.reuse, -R49 ;  /* 0x0000002f0a2a7223 */ /* 0x080fe20000000831 */
[----:B------:R-:W-:Y:S01]  /*121b0*/  FMUL R47, R9, R47 ;  /* 0x0000002f092f7220 */ /* 0x000fe20000400000 */
[----:B0-----:R-:W-:Y:S02]  /*121c0*/  FMUL R3, R72, R34 ;  /* 0x0000002248037220 */ /* 0x001fe40000400000 */
[----:B------:R-:W-:Y:S01]  /*121d0*/  FADD R118, R42, R118 ;  /* 0x000000762a767221 */ /* 0x000fe20000000000 */
[----:B------:R-:W-:Y:S01]  /*121e0*/  FFMA R2, R10, R2, R47 ;  /* 0x000000020a027223 */ /* 0x000fe2000000002f */
[C---:B------:R-:W-:Y:S01]  /*121f0*/  FFMA R33, R70.reuse, R38, R3 ;  /* 0x0000002646217223 */ /* 0x040fe20000000003 */
[----:B------:R-:W-:Y:S02]  /*12200*/  FMUL R3, R70, R34 ;  /* 0x0000002246037220 */ /* 0x000fe40000400000 */
[----:B------:R-:W-:Y:S01]  /*12210*/  FADD R82, R2, R82 ;  /* 0x0000005202527221 */ /* 0x000fe20000000000 */
[----:B------:R-:W-:Y:S01]  /*12220*/  FMUL R2, R73, R26 ;  /* 0x0000001a49027220 */ /* 0x000fe20000400000 */
[----:B------:R-:W-:Y:S01]  /*12230*/  FMUL R37, R17, R33 ;  /* 0x0000002111257220 */ /* 0x000fe20000400000 */
[----:B------:R-:W-:-:S04]  /*12240*/  FFMA R3, R72, R38, -R3 ;  /* 0x0000002648037223 */ /* 0x000fc80000000803 */
[----:B------:R-:W-:-:S04]  /*12250*/  FFMA R37, R18, R3, -R37 ;  /* 0x0000000312257223 */ /* 0x000fc80000000825 */
[----:B------:R-:W-:Y:S01]  /*12260*/  FADD R63, R37, R112 ;  /* 0x00000070253f7221 */ /* 0x000fe20000000000 */
[----:B---3--:R-:W-:Y:S02]  /*12270*/  MOV R59, R75 ;  /* 0x0000004b003b7202 */ /* 0x008fe40000000f00 */
[----:B----4-:R-:W-:Y:S01]  /*12280*/  MOV R51, R76 ;  /* 0x0000004c00337202 */ /* 0x010fe20000000f00 */
[----:B------:R-:W-:Y:S01]  /*12290*/  FADD R76, R45, R4 ;  /* 0x000000042d4c7221 */ /* 0x000fe20000000000 */
[----:B------:R-:W-:Y:S01]  /*122a0*/  FMUL R4, R17, R3 ;  /* 0x0000000311047220 */ /* 0x000fe20000400000 */
[----:B------:R-:W-:Y:S02]  /*122b0*/  MOV R112, R59 ;  /* 0x0000003b00707202 */ /* 0x000fe40000000f00 */
[----:B------:R-:W-:Y:S01]  /*122c0*/  MOV R59, R77 ;  /* 0x0000004d003b7202 */ /* 0x000fe20000000f00 */
[----:B------:R-:W-:Y:S01]  /*122d0*/  FFMA R33, R18, R33, R4 ;  /* 0x0000002112217223 */ /* 0x000fe20000000004 */
[----:B------:R-:W-:-:S03]  /*122e0*/  FMUL R4, R73, R34 ;  /* 0x0000002249047220 */ /* 0x000fc60000400000 */
[----:B------:R-:W-:Y:S01]  /*122f0*/  FADD R64, R33, R64 ;  /* 0x0000004021407221 */ /* 0x000fe20000000000 */
[C---:B------:R-:W-:Y:S01]  /*12300*/  FFMA R84, R71.reuse, R38, R4 ;  /* 0x0000002647547223 */ /* 0x040fe20000000004 */
[----:B------:R-:W-:Y:S01]  /*12310*/  FMUL R4, R71, R34 ;  /* 0x0000002247047220 */ /* 0x000fe20000400000 */
[----:B------:R-:W-:Y:S02]  /*12320*/  MOV R60, R55 ;  /* 0x00000037003c7202 */ /* 0x000fe40000000f00 */
[----:B------:R-:W-:Y:S01]  /*12330*/  FMUL R3, R17, R84 ;  /* 0x0000005411037220 */ /* 0x000fe20000400000 */
[----:B------:R-:W-:Y:S01]  /*12340*/  FFMA R4, R73, R38, -R4 ;  /* 0x0000002649047223 */ /* 0x000fe20000000804 */
[----:B------:R-:W-:Y:S02]  /*12350*/  MOV R49, R54 ;  /* 0x0000003600317202 */ /* 0x000fe40000000f00 */
[----:B------:R-:W-:Y:S01]  /*12360*/  MOV R42, R60 ;  /* 0x0000003c002a7202 */ /* 0x000fe20000000f00 */
[-C--:B------:R-:W-:Y:S01]  /*12370*/  FFMA R32, R18, R4.reuse, -R3 ;  /* 0x0000000412207223 */ /* 0x080fe20000000803 */
[----:B------:R-:W-:Y:S01]  /*12380*/  FMUL R3, R17, R4 ;  /* 0x0000000411037220 */ /* 0x000fe20000400000 */
[----:B------:R-:W-:Y:S01]  /*12390*/  FMUL R4, R69, R34 ;  /* 0x0000002245047220 */ /* 0x000fe20000400000 */
[----:B------:R-:W-:Y:S01]  /*123a0*/  MOV R55, R53 ;  /* 0x0000003500377202 */ /* 0x000fe20000000f00 */
[----:B------:R-:W-:Y:S01]  /*123b0*/  FADD R113, R32, R113 ;  /* 0x0000007120717221 */ /* 0x000fe20000000000 */
[----:B------:R-:W-:Y:S01]  /*123c0*/  FFMA R84, R18, R84, R3 ;  /* 0x0000005412547223 */ /* 0x000fe20000000003 */
[----:B------:R-:W-:Y:S01]  /*123d0*/  FMUL R3, R68, R34 ;  /* 0x0000002244037220 */ /* 0x000fe20000400000 */
[C---:B------:R-:W-:Y:S01]  /*123e0*/  FFMA R41, R67.reuse, R38, R4 ;  /* 0x0000002643297223 */ /* 0x040fe20000000004 */
[----:B------:R-:W-:Y:S01]  /*123f0*/  MOV R77, R52 ;  /* 0x00000034004d7202 */ /* 0x000fe20000000f00 */
[----:B------:R-:W-:Y:S01]  /*12400*/  FADD R84, R84, R65 ;  /* 0x0000004154547221 */ /* 0x000fe20000000000 */
[C---:B------:R-:W-:Y:S01]  /*12410*/  FFMA R40, R66.reuse, R38, R3 ;  /* 0x0000002642287223 */ /* 0x040fe20000000003 */
[-C--:B------:R-:W-:Y:S01]  /*12420*/  FMUL R3, R66, R34.reuse ;  /* 0x0000002242037220 */ /* 0x080fe20000400000 */
[----:B------:R-:W-:Y:S01]  /*12430*/  FMUL R34, R67, R34 ;  /* 0x0000002243227220 */ /* 0x000fe20000400000 */
[----:B------:R-:W-:Y:S01]  /*12440*/  MOV R65, R51 ;  /* 0x0000003300417202 */ /* 0x000fe20000000f00 */
[----:B------:R-:W-:Y:S01]  /*12450*/  FMUL R45, R9, R40 ;  /* 0x00000028092d7220 */ /* 0x000fe20000400000 */
[-C--:B------:R-:W-:Y:S01]  /*12460*/  FFMA R3, R68, R38.reuse, -R3 ;  /* 0x0000002644037223 */ /* 0x080fe20000000803 */
[----:B------:R-:W-:Y:S01]  /*12470*/  FFMA R34, R69, R38, -R34 ;  /* 0x0000002645227223 */ /* 0x000fe20000000822 */
[----:B------:R-:W-:-:S02]  /*12480*/  MOV R51, R55 ;  /* 0x0000003700337202 */ /* 0x000fc40000000f00 */
[-C--:B------:R-:W-:Y:S01]  /*12490*/  FFMA R45, R10, R3.reuse, -R45 ;  /* 0x000000030a2d7223 */ /* 0x080fe2000000082d */
[----:B------:R-:W-:-:S03]  /*124a0*/  FMUL R3, R9, R3 ;  /* 0x0000000309037220 */ /* 0x000fc60000400000 */
[----:B------:R-:W-:Y:S01]  /*124b0*/  FADD R114, R45, R114 ;  /* 0x000000722d727221 */ /* 0x000fe20000000000 */
[----:B------:R-:W-:Y:S01]  /*124c0*/  FFMA R40, R10, R40, R3 ;  /* 0x000000280a287223 */ /* 0x000fe20000000003 */
[C---:B------:R-:W-:Y:S01]  /*124d0*/  FMUL R3, R9.reuse, R41 ;  /* 0x0000002909037220 */ /* 0x040fe20000400000 */
[----:B------:R-:W-:Y:S02]  /*124e0*/  FMUL R45, R72, R25 ;  /* 0x00000019482d7220 */ /* 0x000fe40000400000 */
[----:B------:R-:W-:Y:S01]  /*124f0*/  FADD R78, R40, R78 ;  /* 0x0000004e284e7221 */ /* 0x000fe20000000000 */
[-C--:B------:R-:W-:Y:S01]  /*12500*/  FFMA R44, R10, R34.reuse, -R3 ;  /* 0x000000220a2c7223 */ /* 0x080fe20000000803 */
[----:B------:R-:W-:Y:S01]  /*12510*/  FMUL R3, R72, R35 ;  /* 0x0000002348037220 */ /* 0x000fe20000400000 */
[----:B------:R-:W-:Y:S02]  /*12520*/  FMUL R34, R9, R34 ;  /* 0x0000002209227220 */ /* 0x000fe40000400000 */
[----:B------:R-:W-:Y:S01]  /*12530*/  FADD R115, R44, R115 ;  /* 0x000000732c737221 */ /* 0x000fe20000000000 */
[C---:B------:R-:W-:Y:S01]  /*12540*/  FFMA R4, R70.reuse, R39, R3 ;  /* 0x0000002746047223 */ /* 0x040fe20000000003 */
[----:B------:R-:W-:Y:S01]  /*12550*/  FMUL R3, R70, R35 ;  /* 0x0000002346037220 */ /* 0x000fe20000400000 */
[----:B------:R-:W-:Y:S01]  /*12560*/  FFMA R41, R10, R41, R34 ;  /* 0x000000290a297223 */ /* 0x000fe20000000022 */
[----:B------:R-:W-:Y:S01]  /*12570*/  FMUL R34, R73, R35 ;  /* 0x0000002349227220 */ /* 0x000fe20000400000 */
[----:B------:R-:W-:Y:S01]  /*12580*/  FMUL R5, R17, R4 ;  /* 0x0000000411057220 */ /* 0x000fe20000400000 */
[----:B------:R-:W-:Y:S01]  /*12590*/  FFMA R3, R72, R39, -R3 ;  /* 0x0000002748037223 */ /* 0x000fe20000000803 */
[----:B------:R-:W-:-:S03]  /*125a0*/  FADD R79, R41, R79 ;  /* 0x0000004f294f7221 */ /* 0x000fc60000000000 */
[-C--:B------:R-:W-:Y:S01]  /*125b0*/  FFMA R5, R18, R3.reuse, -R5 ;  /* 0x0000000312057223 */ /* 0x080fe20000000805 */
[----:B------:R-:W-:-:S03]  /*125c0*/  FMUL R3, R17, R3 ;  /* 0x0000000311037220 */ /* 0x000fc60000400000 */
[----:B------:R-:W-:Y:S01]  /*125d0*/  FADD R116, R5, R116 ;  /* 0x0000007405747221 */ /* 0x000fe20000000000 */
[----:B------:R-:W-:Y:S01]  /*125e0*/  FFMA R4, R18, R4, R3 ;  /* 0x0000000412047223 */ /* 0x000fe20000000003 */
[C---:B------:R-:W-:Y:S01]  /*125f0*/  FFMA R3, R71.reuse, R39, R34 ;  /* 0x0000002747037223 */ /* 0x040fe20000000022 */
[----:B------:R-:W-:Y:S01]  /*12600*/  FMUL R34, R71, R35 ;  /* 0x0000002347227220 */ /* 0x000fe20000400000 */
[----:B------:R-:W-:Y:S01]  /*12610*/  FMUL R5, R68, R25 ;  /* 0x0000001944057220 */ /* 0x000fe20000400000 */
[----:B------:R-:W-:Y:S01]  /*12620*/  FADD R80, R4, R80 ;  /* 0x0000005004507221 */ /* 0x000fe20000000000 */
[----:B------:R-:W-:Y:S01]  /*12630*/  FMUL R43, R17, R3 ;  /* 0x00000003112b7220 */ /* 0x000fe20000400000 */
[----:B------:R-:W-:Y:S01]  /*12640*/  FFMA R34, R73, R39, -R34 ;  /* 0x0000002749227223 */ /* 0x000fe20000000822 */
[C---:B------:R-:W-:Y:S01]  /*12650*/  FFMA R4, R66.reuse, R29, R5 ;  /* 0x0000001d42047223 */ /* 0x040fe20000000005 */
[----:B------:R-:W-:Y:S02]  /*12660*/  FMUL R5, R66, R25 ;  /* 0x0000001942057220 */ /* 0x000fe40000400000 */
[-C--:B------:R-:W-:Y:S01]  /*12670*/  FFMA R43, R18, R34.reuse, -R43 ;  /* 0x00000022122b7223 */ /* 0x080fe2000000082b */
[----:B------:R-:W-:Y:S01]  /*12680*/  FMUL R34, R17, R34 ;  /* 0x0000002211227220 */ /* 0x000fe20000400000 */
[----:B------:R-:W-:-:S02]  /*12690*/  FFMA R5, R68, R29, -R5 ;  /* 0x0000001d44057223 */ /* 0x000fc40000000805 */
[----:B------:R-:W-:Y:S01]  /*126a0*/  FADD R117, R43, R117 ;  /* 0x000000752b757221 */ /* 0x000fe20000000000 */
[----:B------:R-:W-:Y:S01]  /*126b0*/  FFMA R3, R18, R3, R34 ;  /* 0x0000000312037223 */ /* 0x000fe20000000022 */
[----:B------:R-:W-:-:S03]  /*126c0*/  FMUL R34, R69, R35 ;  /* 0x0000002345227220 */ /* 0x000fc60000400000 */
[----:B------:R-:W-:Y:S01]  /*126d0*/  FADD R81, R3, R81 ;  /* 0x0000005103517221 */ /* 0x000fe20000000000 */
[-C--:B------:R-:W-:Y:S01]  /*126e0*/  FFMA R75, R67, R39.reuse, R34 ;  /* 0x00000027434b7223 */ /* 0x080fe20000000022 */
[----:B------:R-:W-:Y:S01]  /*126f0*/  FFMA R39, R69, R39, -R0 ;  /* 0x0000002745277223 */ /* 0x000fe20000000800 */
[----:B------:R-:W-:Y:S02]  /*12700*/  FMUL R3, R72, R26 ;  /* 0x0000001a48037220 */ /* 0x000fe40000400000 */
[C---:B------:R-:W-:Y:S01]  /*12710*/  FMUL R35, R9.reuse, R75 ;  /* 0x0000004b09237220 */ /* 0x040fe20000400000 */
[----:B------:R-:W-:-:S03]  /*12720*/  FMUL R34, R9, R39 ;  /* 0x0000002709227220 */ /* 0x000fc60000400000 */
[----:B------:R-:W-:Y:S01]  /*12730*/  FFMA R0, R10, R39, -R35 ;  /* 0x000000270a007223 */ /* 0x000fe20000000823 */
[----:B------:R-:W-:Y:S01]  /*12740*/  FMUL R35, R72, R24 ;  /* 0x0000001848237220 */ /* 0x000fe20000400000 */
[----:B------:R-:W-:Y:S02]  /*12750*/  FFMA R75, R10, R75, R34 ;  /* 0x0000004b0a4b7223 */ /* 0x000fe40000000022 */
[----:B------:R-:W-:Y:S01]  /*12760*/  FADD R119, R0, R119 ;  /* 0x0000007700777221 */ /* 0x000fe20000000000 */
[C---:B------:R-:W-:Y:S01]  /*12770*/  FFMA R34, R70.reuse, R28, R35 ;  /* 0x0000001c46227223 */ /* 0x040fe20000000023 */
[----:B------:R-:W-:Y:S01]  /*12780*/  FMUL R35, R70, R24 ;  /* 0x0000001846237220 */ /* 0x000fe20000400000 */
[----:B------:R-:W-:Y:S01]  /*12790*/  FADD R75, R75, R83 ;  /* 0x000000534b4b7221 */ /* 0x000fe20000000000 */
[----:B------:R-:W-:Y:S01]  /*127a0*/  MOV R83, R77 ;  /* 0x0000004d00537202 */ /* 0x000fe20000000f00 */
        /* <DEDUP_REMOVED lines=8> */
[C---:B------:R-:W-:Y:S01]  /*12830*/  FFMA R33, R71.reuse, R28, R34 ;  /* 0x0000001c47217223 */ /* 0x040fe20000000022 */
        /* <DEDUP_REMOVED lines=17> */
[-C--:B------:R-:W-:Y:S01]  /*12950*/  FMUL R32, R69, R24.reuse ;  /* 0x0000001845207220 */ /* 0x080fe20000400000 */
[----:B------:R-:W-:Y:S02]  /*12960*/  FMUL R24, R67, R24 ;  /* 0x0000001843187220 */ /* 0x000fe40000400000 */
[----:B------:R-:W-:Y:S01]  /*12970*/  FADD R90, R33, R90 ;  /* 0x0000005a215a7221 */ /* 0x000fe20000000000 */
[-C--:B------:R-:W-:Y:S01]  /*12980*/  FFMA R32, R67, R28.reuse, R32 ;  /* 0x0000001c43207223 */ /* 0x080fe20000000020 */
[----:B------:R-:W-:Y:S01]  /*12990*/  FFMA R24, R69, R28, -R24 ;  /* 0x0000001c45187223 */ /* 0x000fe20000000818 */
[C---:B------:R-:W-:Y:S01]  /*129a0*/  FFMA R28, R70.reuse, R29, R45 ;  /* 0x0000001d461c7223 */ /* 0x040fe2000000002d */
[----:B------:R-:W-:Y:S01]  /*129b0*/  FMUL R45, R70, R25 ;  /* 0x00000019462d7220 */ /* 0x000fe20000400000 */
[C---:B------:R-:W-:Y:S01]  /*129c0*/  FMUL R39, R7.reuse, R32 ;  /* 0x0000002007277220 */ /* 0x040fe20000400000 */
[----:B------:R-:W-:-:S02]  /*129d0*/  FMUL R47, R7, R24 ;  /* 0x00000018072f7220 */ /* 0x000fc40000400000 */
[----:B------:R-:W-:Y:S01]  /*129e0*/  FFMA R45, R72, R29, -R45 ;  /* 0x0000001d482d7223 */ /* 0x000fe2000000082d */
[C---:B------:R-:W-:Y:S01]  /*129f0*/  FFMA R39, R8.reuse, R24, -R39 ;  /* 0x0000001808277223 */ /* 0x040fe20000000827 */
[----:B------:R-:W-:Y:S01]  /*12a00*/  FMUL R24, R73, R25 ;  /* 0x0000001949187220 */ /* 0x000fe20000400000 */
[----:B------:R-:W-:Y:S01]  /*12a10*/  FFMA R32, R8, R32, R47 ;  /* 0x0000002008207223 */ /* 0x000fe2000000002f */
[----:B------:R-:W-:Y:S01]  /*12a20*/  FMUL R47, R15, R28 ;  /* 0x0000001c0f2f7220 */ /* 0x000fe20000400000 */
[----:B------:R-:W-:Y:S01]  /*12a30*/  FADD R123, R39, R123 ;  /* 0x0000007b277b7221 */ /* 0x000fe20000000000 */
[C---:B------:R-:W-:Y:S01]  /*12a40*/  FFMA R44, R71.reuse, R29, R24 ;  /* 0x0000001d472c7223 */ /* 0x040fe20000000018 */
[----:B------:R-:W-:Y:S01]  /*12a50*/  FMUL R24, R71, R25 ;  /* 0x0000001947187220 */ /* 0x000fe20000400000 */
[-C--:B------:R-:W-:Y:S01]  /*12a60*/  FFMA R40, R16, R45.reuse, -R47 ;  /* 0x0000002d10287223 */ /* 0x080fe2000000082f */
[C---:B------:R-:W-:Y:S01]  /*12a70*/  FMUL R45, R15.reuse, R45 ;  /* 0x0000002d0f2d7220 */ /* 0x040fe20000400000 */
[----:B------:R-:W-:Y:S01]  /*12a80*/  FMUL R41, R15, R44 ;  /* 0x0000002c0f297220 */ /* 0x000fe20000400000 */
[----:B------:R-:W-:Y:S01]  /*12a90*/  FFMA R24, R73, R29, -R24 ;  /* 0x0000001d49187223 */ /* 0x000fe20000000818 */
[----:B------:R-:W-:Y:S01]  /*12aa0*/  FADD R91, R32, R91 ;  /* 0x0000005b205b7221 */ /* 0x000fe20000000000 */
[----:B------:R-:W-:Y:S01]  /*12ab0*/  FFMA R28, R16, R28, R45 ;  /* 0x0000001c101c7223 */ /* 0x000fe2000000002d */
[----:B------:R-:W-:Y:S01]  /*12ac0*/  FADD R124, R40, R124 ;  /* 0x0000007c287c7221 */ /* 0x000fe20000000000 */
[-C--:B------:R-:W-:Y:S01]  /*12ad0*/  FMUL R45, R15, R24.reuse ;  /* 0x000000180f2d7220 */ /* 0x080fe20000400000 */
[----:B------:R-:W-:Y:S01]  /*12ae0*/  FFMA R41, R16, R24, -R41 ;  /* 0x0000001810297223 */ /* 0x000fe20000000829 */
[----:B------:R-:W-:Y:S01]  /*12af0*/  FADD R92, R28, R92 ;  /* 0x0000005c1c5c7221 */ /* 0x000fe20000000000 */
[----:B------:R0:W1:Y:S01]  /*12b00*/  LDS.128 R36, [R14+0x210] ;  /* 0x000210000e247984 */ /* 0x0000620000000c00 */
[----:B------:R-:W-:Y:S01]  /*12b10*/  FFMA R24, R16, R44, R45 ;  /* 0x0000002c10187223 */ /* 0x000fe2000000002d */
[-C--:B------:R-:W-:Y:S01]  /*12b20*/  FMUL R45, R7, R4.reuse ;  /* 0x00000004072d7220 */ /* 0x080fe20000400000 */
[----:B------:R-:W-:Y:S01]  /*12b30*/  FMUL R44, R67, R25 ;  /* 0x00000019432c7220 */ /* 0x000fe20000400000 */
[----:B------:R-:W-:Y:S01]  /*12b40*/  FADD R125, R41, R125 ;  /* 0x0000007d297d7221 */ /* 0x000fe20000000000 */
[----:B------:R-:W-:Y:S01]  /*12b50*/  FADD R93, R24, R93 ;  /* 0x0000005d185d7221 */ /* 0x000fe20000000000 */
[CC--:B------:R-:W-:Y:S01]  /*12b60*/  FFMA R46, R8.reuse, R5.reuse, -R45 ;  /* 0x00000005082e7223 */ /* 0x0c0fe2000000082d */
[----:B------:R-:W-:Y:S01]  /*12b70*/  FMUL R5, R7, R5 ;  /* 0x0000000507057220 */ /* 0x000fe20000400000 */
[C---:B------:R-:W-:Y:S01]  /*12b80*/  FFMA R44, R69.reuse, R29, -R44 ;  /* 0x0000001d452c7223 */ /* 0x040fe2000000082c */
[----:B------:R0:W2:Y:S02]  /*12b90*/  LDS.64 R40, [R13+0x140] ;  /* 0x000140000d287984 */ /* 0x0000a40000000a00 */
[----:B------:R-:W-:Y:S01]  /*12ba0*/  FFMA R5, R8, R4, R5 ;  /* 0x0000000408057223 */ /* 0x000fe20000000005 */
[----:B------:R-:W-:Y:S01]  /*12bb0*/  FMUL R4, R69, R25 ;  /* 0x0000001945047220 */ /* 0x000fe20000400000 */
[----:B------:R0:W3:Y:S02]  /*12bc0*/  LDS.128 R32, [R14+0x250] ;  /* 0x000250000e207984 */ /* 0x0000e40000000c00 */
[----:B------:R-:W-:Y:S01]  /*12bd0*/  FADD R94, R5, R94 ;  /* 0x0000005e055e7221 */ /* 0x000fe20000000000 */
[----:B------:R-:W-:-:S04]  /*12be0*/  FFMA R4, R67, R29, R4 ;  /* 0x0000001d43047223 */ /* 0x000fc80000000004 */
[----:B------:R-:W-:-:S04]  /*12bf0*/  FMUL R25, R7, R4 ;  /* 0x0000000407197220 */ /* 0x000fc80000400000 */
[-C--:B------:R-:W-:Y:S01]  /*12c00*/  FFMA R52, R8, R44.reuse, -R25 ;  /* 0x0000002c08347223 */ /* 0x080fe20000000819 */
[----:B------:R-:W-:-:S04]  /*12c10*/  FMUL R25, R7, R44 ;  /* 0x0000002c07197220 */ /* 0x000fc80000400000 */
[----:B------:R-:W-:Y:S01]  /*12c20*/  FFMA R4, R8, R4, R25 ;  /* 0x0000000408047223 */ /* 0x000fe20000000019 */
[C---:B------:R-:W-:Y:S01]  /*12c30*/  FFMA R25, R70.reuse, R30, R3 ;  /* 0x0000001e46197223 */ /* 0x040fe20000000003 */
[----:B------:R-:W-:Y:S02]  /*12c40*/  FMUL R3, R70, R26 ;  /* 0x0000001a46037220 */ /* 0x000fe40000400000 */
[----:B------:R-:W-:Y:S01]  /*12c50*/  FADD R95, R4, R95 ;  /* 0x0000005f045f7221 */ /* 0x000fe20000000000 */
[C---:B------:R-:W-:Y:S01]  /*12c60*/  FMUL R53, R15.reuse, R25 ;  /* 0x000000190f357220 */ /* 0x040fe20000400000 */
[----:B------:R-:W-:Y:S01]  /*12c70*/  FFMA R3, R72, R30, -R3 ;  /* 0x0000001e48037223 */ /* 0x000fe20000000803 */
[----:B------:R0:W4:Y:S03]  /*12c80*/  LDS.64 R4, [R11+0x100] ;  /* 0x000100000b047984 */ /* 0x0001260000000a00 */
[-C--:B------:R-:W-:Y:S01]  /*12c90*/  FMUL R44, R15, R3.reuse ;  /* 0x000000030f2c7220 */ /* 0x080fe20000400000 */
[----:B------:R-:W-:-:S03]  /*12ca0*/  FFMA R53, R16, R3, -R53 ;  /* 0x0000000310357223 */ /* 0x000fc60000000835 */
[----:B------:R-:W-:Y:S01]  /*12cb0*/  FFMA R3, R16, R25, R44 ;  /* 0x0000001910037223 */ /* 0x000fe2000000002c */
[C---:B------:R-:W-:Y:S01]  /*12cc0*/  FFMA R25, R71.reuse, R30, R2 ;  /* 0x0000001e47197223 */ /* 0x040fe20000000002 */
[-C--:B------:R-:W-:Y:S01]  /*12cd0*/  FMUL R2, R71, R26.reuse ;  /* 0x0000001a47027220 */ /* 0x080fe20000400000 */
[----:B------:R-:W-:Y:S01]  /*12ce0*/  FMUL R44, R69, R26 ;  /* 0x0000001a452c7220 */ /* 0x000fe20000400000 */
[----:B------:R-:W-:Y:S01]  /*12cf0*/  FADD R96, R3, R96 ;  /* 0x0000006003607221 */ /* 0x000fe20000000000 */
[----:B------:R-:W-:Y:S01]  /*12d00*/  FMUL R29, R15, R25 ;  /* 0x000000190f1d7220 */ /* 0x000fe20000400000 */
[-C--:B------:R-:W-:Y:S01]  /*12d10*/  FFMA R2, R73, R30.reuse, -R2 ;  /* 0x0000001e49027223 */ /* 0x080fe20000000802 */
[----:B------:R-:W-:-:S03]  /*12d20*/  FFMA R44, R67, R30, R44 ;  /* 0x0000001e432c7223 */ /* 0x000fc6000000002c */
[-C--:B------:R-:W-:Y:S01]  /*12d30*/  FFMA R54, R16, R2.reuse, -R29 ;  /* 0x0000000210367223 */ /* 0x080fe2000000081d */
[----:B------:R-:W-:Y:S01]  /*12d40*/  FMUL R2, R15, R2 ;  /* 0x000000020f027220 */ /* 0x000fe20000400000 */
[----:B------:R-:W-:Y:S01]  /*12d50*/  FMUL R77, R7, R44 ;  /* 0x0000002c074d7220 */ /* 0x000fe20000400000 */
[----:B------:R-:W-:Y:S02]  /*12d60*/  FMUL R29, R72, R27 ;  /* 0x0000001b481d7220 */ /* 0x000fe40000400000 */
[----:B------:R-:W-:Y:S01]  /*12d70*/  FFMA R2, R16, R25, R2 ;  /* 0x0000001910027223 */ /* 0x000fe20000000002 */
[----:B------:R-:W-:Y:S01]  /*12d80*/  FMUL R25, R68, R26 ;  /* 0x0000001a44197220 */ /* 0x000fe20000400000 */
[----:B------:R-:W-:Y:S02]  /*12d90*/  FFMA R29, R70, R31, R29 ;  /* 0x0000001f461d7223 */ /* 0x000fe4000000001d */
[----:B------:R-:W-:Y:S01]  /*12da0*/  FADD R97, R2, R97 ;  /* 0x0000006102617221 */ /* 0x000fe20000000000 */
[C---:B------:R-:W-:Y:S01]  /*12db0*/  FFMA R0, R66.reuse, R30, R25 ;  /* 0x0000001e42007223 */ /* 0x040fe20000000019 */
[-C--:B------:R-:W-:Y:S01]  /*12dc0*/  FMUL R25, R66, R26.reuse ;  /* 0x0000001a42197220 */ /* 0x080fe20000400000 */
[----:B------:R-:W-:Y:S01]  /*12dd0*/  FMUL R26, R67, R26 ;  /* 0x0000001a431a7220 */ /* 0x000fe20000400000 */
[----:B------:R-:W-:Y:S01]  /*12de0*/  FMUL R43, R15, R29 ;  /* 0x0000001d0f2b7220 */ /* 0x000fe20000400000 */
[----:B------:R-:W-:Y:S01]  /*12df0*/  FMUL R55, R7, R0 ;  /* 0x0000000007377220 */ /* 0x000fe20000400000 */
[-C--:B------:R-:W-:Y:S01]  /*12e00*/  FFMA R25, R68, R30.reuse, -R25 ;  /* 0x0000001e44197223 */ /* 0x080fe20000000819 */
[C---:B------:R-:W-:Y:S01]  /*12e10*/  FFMA R26, R69.reuse, R30, -R26 ;  /* 0x0000001e451a7223 */ /* 0x040fe2000000081a */
[----:B------:R-:W-:Y:S01]  /*12e20*/  FMUL R30, R69, R27 ;  /* 0x0000001b451e7220 */ /* 0x000fe20000400000 */
[----:B------:R0:W0:Y:S01]  /*12e30*/  LDS.64 R2, [R13+0x100] ;  /* 0x000100000d027984 */ /* 0x0000220000000a00 */
[CC--:B------:R-:W-:Y:S01]  /*12e40*/  FFMA R55, R8.reuse, R25.reuse, -R55 ;  /* 0x0000001908377223 */ /* 0x0c0fe20000000837 */
[----:B------:R-:W-:Y:S01]  /*12e50*/  FMUL R25, R7, R25 ;  /* 0x0000001907197220 */ /* 0x000fe20000400000 */
[C---:B------:R-:W-:Y:S01]  /*12e60*/  FFMA R77, R8.reuse, R26, -R77 ;  /* 0x0000001a084d7223 */ /* 0x040fe2000000084d */
[----:B------:R-:W-:Y:S01]  /*12e70*/  FFMA R30, R67, R31, R30 ;  /* 0x0000001f431e7223 */ /* 0x000fe2000000001e */
[----:B------:R-:W-:Y:S01]  /*12e80*/  FADD R55, R55, R42 ;  /* 0x0000002a37377221 */ /* 0x000fe20000000000 */
[----:B------:R-:W-:Y:S01]  /*12e90*/  FFMA R0, R8, R0, R25 ;  /* 0x0000000008007223 */ /* 0x000fe20000000019 */
[----:B------:R-:W-:-:S04]  /*12ea0*/  FMUL R25, R7, R26 ;  /* 0x0000001a07197220 */ /* 0x000fc80000400000 */
[----:B------:R-:W-:Y:S01]  /*12eb0*/  FFMA R44, R8, R44, R25 ;  /* 0x0000002c082c7223 */ /* 0x000fe20000000019 */
[----:B------:R-:W-:Y:S01]  /*12ec0*/  FMUL R25, R70, R27 ;  /* 0x0000001b46197220 */ /* 0x000fe20000400000 */
[----:B------:R-:W-:Y:S02]  /*12ed0*/  MOV R70, R49 ;  /* 0x0000003100467202 */ /* 0x000fe40000000f00 */
[----:B------:R-:W-:Y:S01]  /*12ee0*/  FADD R99, R44, R99 ;  /* 0x000000632c637221 */ /* 0x000fe20000000000 */
[----:B------:R-:W-:Y:S01]  /*12ef0*/  FFMA R25, R72, R31, -R25 ;  /* 0x0000001f48197223 */ /* 0x000fe20000000819 */
[----:B------:R-:W-:Y:S01]  /*12f00*/  MOV R72, R50 ;  /* 0x0000003200487202 */ /* 0x000fe20000000f00 */
[----:B------:R-:W-:Y:S02]  /*12f10*/  FADD R77, R77, R70 ;  /* 0x000000464d4d7221 */ /* 0x000fe40000000000 */
[-C--:B------:R-:W-:Y:S01]  /*12f20*/  FMUL R26, R15, R25.reuse ;  /* 0x000000190f1a7220 */ /* 0x080fe20000400000 */
[----:B------:R-:W-:Y:S01]  /*12f30*/  FFMA R50, R16, R25, -R43 ;  /* 0x0000001910327223 */ /* 0x000fe2000000082b */
[----:B------:R-:W-:Y:S01]  /*12f40*/  MOV R43, R59 ;  /* 0x0000003b002b7202 */ /* 0x000fe20000000f00 */
[----:B------:R-:W-:Y:S01]  /*12f50*/  FADD R54, R54, R72 ;  /* 0x0000004836367221 */ /* 0x000fe20000000000 */
[----:B------:R-:W-:Y:S01]  /*12f60*/  FFMA R45, R16, R29, R26 ;  /* 0x0000001d102d7223 */ /* 0x000fe2000000001a */
[-C--:B------:R-:W-:Y:S01]  /*12f70*/  FMUL R26, R71, R27.reuse ;  /* 0x0000001b471a7220 */ /* 0x080fe20000400000 */
[----:B------:R-:W-:Y:S01]  /*12f80*/  FMUL R29, R68, R27 ;  /* 0x0000001b441d7220 */ /* 0x000fe20000400000 */
[----:B------:R-:W-:Y:S01]  /*12f90*/  FADD R53, R53, R43 ;  /* 0x0000002b35357221 */ /* 0x000fe20000000000 */
[----:B------:R-:W-:Y:S01]  /*12fa0*/  FADD R72, R0, R98 ;  /* 0x0000006200487221 */ /* 0x000fe20000000000 */
[C---:B------:R-:W-:Y:S01]  /*12fb0*/  FFMA R25, R73.reuse, R31, -R26 ;  /* 0x0000001f49197223 */ /* 0x040fe2000000081a */
[----:B------:R-:W-:Y:S01]  /*12fc0*/  FMUL R26, R73, R27 ;  /* 0x0000001b491a7220 */ /* 0x000fe20000400000 */
[----:B------:R-:W-:Y:S01]  /*12fd0*/  MOV R73, R51 ;  /* 0x0000003300497202 */ /* 0x000fe20000000f00 */
[----:B------:R-:W-:Y:S01]  /*12fe0*/  FFMA R29, R66, R31, R29 ;  /* 0x0000001f421d7223 */ /* 0x000fe2000000001d */
[----:B------:R-:W-:Y:S01]  /*12ff0*/  FMUL R47, R15, R25 ;  /* 0x000000190f2f7220 */ /* 0x000fe20000400000 */
[----:B------:R-:W-:Y:S01]  /*13000*/  FFMA R26, R71, R31, R26 ;  /* 0x0000001f471a7223 */ /* 0x000fe2000000001a */
[----:B------:R-:W-:Y:S01]  /*13010*/  MOV R71, R48 ;  /* 0x0000003000477202 */ /* 0x000fe20000000f00 */
[----:B------:R-:W-:Y:S01]  /*13020*/  FMUL R49, R7, R29 ;  /* 0x0000001d07317220 */ /* 0x000fe20000400000 */
[----:B------:R0:W0:Y:S01]  /*13030*/  LDS.64 R42, [R11+0x140] ;  /* 0x000140000b2a7984 */ /* 0x0000220000000a00 */
[-C--:B------:R-:W-:Y:S01]  /*13040*/  FMUL R51, R15, R26.reuse ;  /* 0x0000001a0f337220 */ /* 0x080fe20000400000 */
[C---:B------:R-:W-:Y:S01]  /*13050*/  FFMA R47, R16.reuse, R26, R47 ;  /* 0x0000001a102f7223 */ /* 0x040fe2000000002f */
[----:B------:R-:W-:Y:S01]  /*13060*/  FMUL R26, R67, R27 ;  /* 0x0000001b431a7220 */ /* 0x000fe20000400000 */
[----:B------:R-:W-:Y:S01]  /*13070*/  FADD R100, R45, R100 ;  /* 0x000000642d647221 */ /* 0x000fe20000000000 */
[----:B------:R-:W-:Y:S01]  /*13080*/  FFMA R51, R16, R25, -R51 ;  /* 0x0000001910337223 */ /* 0x000fe20000000833 */
[----:B------:R-:W-:Y:S01]  /*13090*/  FMUL R25, R66, R27 ;  /* 0x0000001b42197220 */ /* 0x000fe20000400000 */
[-C--:B------:R-:W-:Y:S01]  /*130a0*/  FFMA R26, R69, R31.reuse, -R26 ;  /* 0x0000001f451a7223 */ /* 0x080fe2000000081a */
[----:B------:R-:W-:Y:S01]  /*130b0*/  FADD R101, R47, R101 ;  /* 0x000000652f657221 */ /* 0x000fe20000000000 */
[----:B------:R-:W-:Y:S01]  /*130c0*/  FADD R46, R46, R71 ;  /* 0x000000472e2e7221 */ /* 0x000fe20000000000 */
[----:B------:R-:W-:Y:S01]  /*130d0*/  FFMA R25, R68, R31, -R25 ;  /* 0x0000001f44197223 */ /* 0x000fe20000000819 */
[C---:B------:R-:W-:Y:S01]  /*130e0*/  FMUL R59, R7.reuse, R26 ;  /* 0x0000001a073b7220 */ /* 0x040fe20000400000 */
[----:B------:R-:W-:Y:S01]  /*130f0*/  FADD R52, R52, R73 ;  /* 0x0000004934347221 */ /* 0x000fe20000000000 */
[----:B------:R-:W-:Y:S01]  /*13100*/  FADD R0, R50, R83 ;  /* 0x0000005332007221 */ /* 0x000fe20000000000 */
[CC--:B------:R-:W-:Y:S01]  /*13110*/  FFMA R49, R8.reuse, R25.reuse, -R49 ;  /* 0x0000001908317223 */ /* 0x0c0fe20000000831 */
[C---:B------:R-:W-:Y:S01]  /*13120*/  FMUL R48, R7.reuse, R25 ;  /* 0x0000001907307220 */ /* 0x040fe20000400000 */
[-C--:B------:R-:W-:Y:S01]  /*13130*/  FMUL R25, R7, R30.reuse ;  /* 0x0000001e07197220 */ /* 0x080fe20000400000 */
[C---:B------:R-:W-:Y:S01]  /*13140*/  FFMA R59, R8.reuse, R30, R59 ;  /* 0x0000001e083b7223 */ /* 0x040fe2000000003b */
[----:B------:R-:W-:Y:S01]  /*13150*/  FADD R44, R51, R65 ;  /* 0x00000041332c7221 */ /* 0x000fe20000000000 */
[C---:B------:R-:W-:Y:S01]  /*13160*/  FFMA R48, R8.reuse, R29, R48 ;  /* 0x0000001d08307223 */ /* 0x040fe20000000030 */
[----:B------:R-:W-:Y:S01]  /*13170*/  FFMA R60, R8, R26, -R25 ;  /* 0x0000001a083c7223 */ /* 0x000fe20000000819 */
[----:B------:R0:W0:Y:S01]  /*13180*/  LDS.128 R28, [R12+0x210] ;  /* 0x000210000c1c7984 */ /* 0x0000220000000c00 */
[----:B------:R-:W-:Y:S01]  /*13190*/  FADD R45, R49, R112 ;  /* 0x00000070312d7221 */ /* 0x000fe20000000000 */
[----:B------:R-:W-:Y:S01]  /*131a0*/  FADD R102, R48, R102 ;  /* 0x0000006630667221 */ /* 0x000fe20000000000 */
[----:B------:R-:W-:Y:S01]  /*131b0*/  FADD R47, R60, R6 ;  /* 0x000000063c2f7221 */ /* 0x000fe20000000000 */
[----:B------:R0:W0:Y:S01]  /*131c0*/  LDS.128 R24, [R12+0x250] ;  /* 0x000250000c187984 */ /* 0x0000220000000c00 */
[----:B------:R-:W-:Y:S01]  /*131d0*/  FADD R103, R59, R103 ;  /* 0x000000673b677221 */ /* 0x000fe20000000000 */
[----:B-1234-:R-:W-:Y:S06]  /*131e0*/  BRA.U UP0, `(.L_x_69) ;  /* 0x0000000900407547 */ /* 0x01efec000b800000 */
[----:B------:R-:W-:Y:S01]  /*131f0*/  ULEA UR12, UR6, UR9, 0x2 ;  /* 0x00000009060c7291 */ /* 0x000fe2000f8e10ff */
[----:B------:R-:W1:Y:S08]  /*13200*/  LDC.64 R50, c[0x0][0x398] ;  /* 0x0000e600ff327b82 */ /* 0x000e700000000a00 */
[----:B------:R-:W2:Y:S01]  /*13210*/  LDS R60, [UR12] ;  /* 0x0000000cff3c7984 */ /* 0x000ea20008000800 */
[----:B------:R-:W-:-:S02]  /*13220*/  ULEA UR12, UR6, UR10, 0x2 ;  /* 0x0000000a060c7291 */ /* 0x000fc4000f8e10ff */
[----:B------:R-:W-:-:S07]  /*13230*/  UIADD3 UR6, UPT, UPT, UR6, 0x1, URZ ;  /* 0x0000000106067890 */ /* 0x000fce000fffe0ff */
[----:B------:R-:W3:Y:S02]  /*13240*/  LDS R65, [UR12] ;  /* 0x0000000cff417984 */ /* 0x000ee40008000800 */
[----:B------:R-:W4:Y:S02]  /*13250*/  LDCU UR12, c[0x0][0x3e0] ;  /* 0x00007c00ff0c77ac */ /* 0x000f240008000800 */
[----:B----4-:R-:W-:-:S06]  /*13260*/  UISETP.GE.AND UP0, UPT, UR6, UR12, UPT ;  /* 0x0000000c0600728c */ /* 0x010fcc000bf06270 */
[----:B------:R-:W-:Y:S02]  /*13270*/  PLOP3.LUT P2, PT, PT, PT, UP0, 0x80, 0x8 ;  /* 0x000000000008781c */ /* 0x000fe40003f4f008 */
[----:B--2---:R-:W-:-:S03]  /*13280*/  ISETP.GE.AND P0, PT, R60, R22, PT ;  /* 0x000000163c00720c */ /* 0x004fc60003f06270 */
[----:B------:R-:W-:Y:S01]  /*13290*/  @!UP0 ULEA UR12, UR6, UR11, 0x2 ;  /* 0x0000000b060c8291 */ /* 0x000fe2000f8e10ff */
[CC--:B------:R-:W-:Y:S02]  /*132a0*/  ISETP.LT.OR P1, PT, R58.reuse, R60.reuse, !P0 ;  /* 0x0000003c3a00720c */ /* 0x0c0fe40004721670 */
[C---:B------:R-:W-:Y:S02]  /*132b0*/  ISETP.LT.OR P0, PT, R57.reuse, R60, !P0 ;  /* 0x0000003c3900720c */ /* 0x040fe40004701670 */
[----:B------:R-:W-:Y:S02]  /*132c0*/  ISETP.EQ.OR P1, PT, R58, -0x1, P1 ;  /* 0xffffffff3a00780c */ /* 0x000fe40000f22670 */
[----:B------:R-:W-:Y:S02]  /*132d0*/  ISETP.EQ.OR P0, PT, R57, -0x1, P0 ;  /* 0xffffffff3900780c */ /* 0x000fe40000702670 */
[----:B------:R-:W2:Y:S01]  /*132e0*/  @!P2 LDS R59, [UR12] ;  /* 0x0000000cff3ba984 */ /* 0x000ea20008000800 */
[----:B------:R-:W-:Y:S01]  /*132f0*/  BAR.SYNC.DEFER_BLOCKING 0x0 ;  /* 0x0000000000007b1d */ /* 0x000fe20000010000 */
[----:B------:R-:W-:-:S02]  /*13300*/  ISETP.EQ.OR P1, PT, R22, -0x1, P1 ;  /* 0xffffffff1600780c */ /* 0x000fc40000f22670 */
[----:B------:R-:W-:Y:S02]  /*13310*/  ISETP.EQ.OR P0, PT, R22, -0x1, P0 ;  /* 0xffffffff1600780c */ /* 0x000fe40000702670 */
[CC--:B---3--:R-:W-:Y:S02]  /*13320*/  ISETP.LT.OR P1, PT, R56.reuse, R65.reuse, P1 ;  /* 0x000000413800720c */ /* 0x0c8fe40000f21670 */
[----:B------:R-:W-:Y:S02]  /*13330*/  ISETP.LT.OR P0, PT, R23, R65, P0 ;  /* 0x000000411700720c */ /* 0x000fe40000701670 */
[CC--:B------:R-:W-:Y:S02]  /*13340*/  ISETP.LT.OR P1, PT, R65.reuse, R21.reuse, P1 ;  /* 0x000000154100720c */ /* 0x0c0fe40000f21670 */
[----:B------:R-:W-:Y:S02]  /*13350*/  ISETP.LT.OR P0, PT, R65, R21, P0 ;  /* 0x000000154100720c */ /* 0x000fe40000701670 */
[----:B------:R-:W-:-:S02]  /*13360*/  ISETP.EQ.OR P1, PT, R56, -0x1, P1 ;  /* 0xffffffff3800780c */ /* 0x000fc40000f22670 */
[----:B------:R-:W-:Y:S02]  /*13370*/  ISETP.EQ.OR P0, PT, R23, -0x1, P0 ;  /* 0xffffffff1700780c */ /* 0x000fe40000702670 */
[C---:B------:R-:W-:Y:S02]  /*13380*/  ISETP.EQ.OR P1, PT, R21.reuse, -0x1, P1 ;  /* 0xffffffff1500780c */ /* 0x040fe40000f22670 */
[----:B------:R-:W-:-:S11]  /*13390*/  ISETP.EQ.OR P0, PT, R21, -0x1, P0 ;  /* 0xffffffff1500780c */ /* 0x000fd60000702670 */
[----:B------:R-:W3:Y:S08]  /*133a0*/  @!P1 LDC.64 R8, c[0x0][0x380] ;  /* 0x0000e000ff089b82 */ /* 0x000ef00000000a00 */
[----:B------:R-:W4:Y:S08]  /*133b0*/  @!P1 LDC R6, c[0x0][0x388] ;  /* 0x0000e200ff069b82 */ /* 0x000f300000000800 */
[----:B------:R-:W0:Y:S01]  /*133c0*/  @!P0 LDC R10, c[0x0][0x388] ;  /* 0x0000e200ff0a8b82 */ /* 0x000e220000000800 */
[----:B---3--:R-:W-:-:S02]  /*133d0*/  @!P1 IADD3 R17, PT, PT, -R22, R9, RZ ;  /* 0x0000000916119210 */ /* 0x008fc40007ffe1ff */
[----:B------:R-:W-:Y:S02]  /*133e0*/  @!P1 IADD3 R15, PT, PT, R58, -R9, RZ ;  /* 0x800000093a0f9210 */ /* 0x000fe40007ffe0ff */
[-C--:B----4-:R-:W-:Y:S02]  /*133f0*/  @!P1 IADD3 R16, PT, PT, -R21, R6.reuse, RZ ;  /* 0x0000000615109210 */ /* 0x090fe40007ffe1ff */
[----:B------:R-:W-:Y:S02]  /*13400*/  @!P1 IADD3 R9, PT, PT, R56, -R6, RZ ;  /* 0x8000000638099210 */ /* 0x000fe40007ffe0ff */
[----:B------:R-:W3:Y:S01]  /*13410*/  @!P0 LDC.64 R6, c[0x0][0x380] ;  /* 0x0000e000ff068b82 */ /* 0x000ee20000000a00 */
[-C--:B------:R-:W-:Y:S02]  /*13420*/  @!P1 IMAD R48, R17, R8.reuse, R16 ;  /* 0x0000000811309224 */ /* 0x080fe400078e0210 */
[-C--:B------:R-:W-:Y:S02]  /*13430*/  @!P1 IMAD R18, R15, R8.reuse, R9 ;  /* 0x000000080f129224 */ /* 0x080fe400078e0209 */
[----:B------:R-:W-:-:S03]  /*13440*/  @!P1 IMAD R9, R8, R8, RZ ;  /* 0x0000000808099224 */ /* 0x000fc600078e02ff */
[----:B------:R-:W4:Y:S01]  /*13450*/  LDC.64 R16, c[0x0][0x390] ;  /* 0x0000e400ff107b82 */ /* 0x000f220000000a00 */
[----:B------:R-:W-:Y:S01]  /*13460*/  @!P1 IMAD R15, R9, R9, RZ ;  /* 0x00000009090f9224 */ /* 0x000fe200078e02ff */
[----:B------:R-:W-:-:S03]  /*13470*/  @!P1 IADD3 R9, PT, PT, -R60, R58, RZ ;  /* 0x0000003a3c099210 */ /* 0x000fc60007ffe1ff */
[----:B------:R-:W-:Y:S02]  /*13480*/  @!P1 IMAD R15, R15, R18, -R65 ;  /* 0x000000120f0f9224 */ /* 0x000fe400078e0a41 */
[----:B------:R-:W-:Y:S02]  /*13490*/  HFMA2 R18, -RZ, RZ, 0, 0 ;  /* 0x00000000ff127431 */ /* 0x000fe400000001ff */
[----:B------:R-:W-:Y:S01]  /*134a0*/  @!P1 IMAD R9, R48, R8, R9 ;  /* 0x0000000830099224 */ /* 0x000fe200078e0209 */
[----:B0-----:R-:W-:Y:S02]  /*134b0*/  @!P0 IADD3 R48, PT, PT, R23, -R10, RZ ;  /* 0x8000000a17308210 */ /* 0x001fe40007ffe0ff */
[----:B------:R-:W-:-:S05]  /*134c0*/  @!P1 IADD3 R15, PT, PT, R15, R56, RZ ;  /* 0x000000380f0f9210 */ /* 0x000fca0007ffe0ff */
[----:B------:R-:W-:Y:S01]  /*134d0*/  @!P1 IMAD R15, R9, R8, R15 ;  /* 0x00000008090f9224 */ /* 0x000fe200078e020f */
[----:B---3--:R-:W-:-:S05]  /*134e0*/  @!P0 IADD3 R49, PT, PT, R57, -R7, RZ ;  /* 0x8000000739318210 */ /* 0x008fca0007ffe0ff */
[----:B------:R-:W-:Y:S02]  /*134f0*/  @!P0 IMAD R48, R49, R6, R48 ;  /* 0x0000000631308224 */ /* 0x000fe400078e0230 */
[----:B----4-:R-:W-:Y:S01]  /*13500*/  @!P1 IMAD.WIDE R8, R15, 0x4, R16 ;  /* 0x000000040f089825 */ /* 0x010fe200078e0210 */
[----:B------:R-:W-:-:S03]  /*13510*/  @!P0 IADD3 R17, PT, PT, -R22, R7, RZ ;  /* 0x0000000716118210 */ /* 0x000fc60007ffe1ff */
[----:B------:R-:W-:Y:S01]  /*13520*/  @!P0 IMAD R7, R6, R6, RZ ;  /* 0x0000000606078224 */ /* 0x000fe200078e02ff */
[----:B------:R0:W5:Y:S01]  /*13530*/  @!P1 LDG.E R18, desc[UR18][R8.64] ;  /* 0x0000001208129981 */ /* 0x000162000c1e1900 */
[----:B------:R-:W-:Y:S02]  /*13540*/  @!P0 IADD3 R16, PT, PT, -R21, R10, RZ ;  /* 0x0000000a15108210 */ /* 0x000fe40007ffe1ff */
[----:B------:R-:W-:Y:S01]  /*13550*/  @!P0 IMAD R10, R7, R7, RZ ;  /* 0x00000007070a8224 */ /* 0x000fe200078e02ff */
[----:B------:R-:W-:Y:S02]  /*13560*/  @!P0 IADD3 R7, PT, PT, -R60, R57, RZ ;  /* 0x000000393c078210 */ /* 0x000fe40007ffe1ff */
[----:B------:R-:W-:Y:S02]  /*13570*/  @!P0 IMAD R16, R17, R6, R16 ;  /* 0x0000000611108224 */ /* 0x000fe400078e0210 */
[----:B------:R-:W-:Y:S01]  /*13580*/  @!P0 IMAD R10, R10, R48, -R65 ;  /* 0x000000300a0a8224 */ /* 0x000fe200078e0a41 */
[----:B0-----:R-:W0:Y:S01]  /*13590*/  LDC.64 R8, c[0x0][0x398] ;  /* 0x0000e600ff087b82 */ /* 0x001e220000000a00 */
[----:B------:R-:W-:Y:S01]  /*135a0*/  @!P0 IMAD R7, R16, R6, R7 ;  /* 0x0000000610078224 */ /* 0x000fe200078e0207 */
[----:B------:R-:W-:-:S02]  /*135b0*/  CS2R R16, SRZ ;  /* 0x0000000000107805 */ /* 0x000fc4000001ff00 */
[----:B------:R-:W-:-:S04]  /*135c0*/  @!P0 IADD3 R10, PT, PT, R10, R23, RZ ;  /* 0x000000170a0a8210 */ /* 0x000fc80007ffe0ff */
[----:B------:R-:W3:Y:S01]  /*135d0*/  LDC.64 R48, c[0x0][0x390] ;  /* 0x0000e400ff307b82 */ /* 0x000ee20000000a00 */
[----:B------:R-:W-:Y:S02]  /*135e0*/  @!P0 IMAD R67, R7, R6, R10 ;  /* 0x0000000607438224 */ /* 0x000fe400078e020a */
[----:B0-----:R-:W-:Y:S01]  /*135f0*/  @!P1 IMAD.WIDE R6, R15, 0x4, R8 ;  /* 0x000000040f069825 */ /* 0x001fe200078e0208 */
[----:B------:R-:W-:-:S03]  /*13600*/  MOV R15, RZ ;  /* 0x000000ff000f7202 */ /* 0x000fc60000000f00 */
[C---:B-1----:R-:W-:Y:S01]  /*13610*/  @!P0 IMAD.WIDE R8, R67.reuse, 0x4, R50 ;  /* 0x0000000443088825 */ /* 0x042fe200078e0232 */
[----:B------:R3:W5:Y:S04]  /*13620*/  @!P1 LDG.E R17, desc[UR18][R6.64] ;  /* 0x0000001206119981 */ /* 0x000768000c1e1900 */
[----:B------:R0:W5:Y:S01]  /*13630*/  @!P0 LDG.E R15, desc[UR18][R8.64] ;  /* 0x00000012080f8981 */ /* 0x000162000c1e1900 */
[----:B---3--:R-:W-:-:S05]  /*13640*/  @!P0 IMAD.WIDE R6, R67, 0x4, R48 ;  /* 0x0000000443068825 */ /* 0x008fca00078e0230 */
[----:B------:R1:W5:Y:S01]  /*13650*/  @!P0 LDG.E R16, desc[UR18][R6.64] ;  /* 0x0000001206108981 */ /* 0x000362000c1e1900 */
[-C--:B------:R-:W-:Y:S01]  /*13660*/  ISETP.GE.AND P0, PT, R58, R60.reuse, PT ;  /* 0x0000003c3a00720c */ /* 0x080fe20003f06270 */
[----:B------:R-:W-:Y:S01]  /*13670*/  BSSY.RECONVERGENT B0, `(.L_x_70) ;  /* 0x0000024000007945 */ /* 0x000fe20003800200 */
[----:B------:R-:W-:Y:S01]  /*13680*/  HFMA2 R10, -RZ, RZ, 0, 0 ;  /* 0x00000000ff0a7431 */ /* 0x000fe200000001ff */
[----:B------:R-:W-:Y:S02]  /*13690*/  ISETP.GE.AND P3, PT, R57, R60, PT ;  /* 0x0000003c3900720c */ /* 0x000fe40003f66270 */
[----:B0-----:R-:W-:Y:S02]  /*136a0*/  CS2R R8, SRZ ;  /* 0x0000000000087805 */ /* 0x001fe4000001ff00 */
[----:B-1----:R-:W-:-:S06]  /*136b0*/  MOV R7, RZ ;  /* 0x000000ff00077202 */ /* 0x002fcc0000000f00 */
        /* <DEDUP_REMOVED lines=14> */
[----:B0-----:R-:W-:Y:S01]  /*137a0*/  UIMAD UR12, UR14, UR14, URZ ;  /* 0x0000000e0e0c72a4 */ /* 0x001fe2000f8e02ff */
[----:B------:R-:W-:-:S02]  /*137b0*/  IADD3 R6, PT, PT, R58, -UR15, RZ ;  /* 0x8000000f3a067c10 */ /* 0x000fc4000fffe0ff */
[----:B--2---:R-:W-:Y:S01]  /*137c0*/  IADD3 R9, PT, PT, R56, -UR13, RZ ;  /* 0x8000000d38097c10 */ /* 0x004fe2000fffe0ff */
[----:B------:R-:W-:Y:S01]  /*137d0*/  UIMAD UR12, UR12, UR12, URZ ;  /* 0x0000000c0c0c72a4 */ /* 0x000fe2000f8e02ff */
[----:B------:R-:W-:-:S03]  /*137e0*/  IADD3 R10, PT, PT, -R19, UR13, RZ ;  /* 0x0000000d130a7c10 */ /* 0x000fc6000fffe1ff */
[----:B------:R-:W-:Y:S01]  /*137f0*/  IMAD R6, R6, UR14, R9 ;  /* 0x0000000e06067c24 */ /* 0x000fe2000f8e0209 */
[----:B------:R-:W-:-:S03]  /*13800*/  IADD3 R9, PT, PT, -R20, UR15, RZ ;  /* 0x0000000f14097c10 */ /* 0x000fc6000fffe1ff */
[----:B------:R-:W-:Y:S01]  /*13810*/  IMAD R67, R6, UR12, -R65 ;  /* 0x0000000c06437c24 */ /* 0x000fe2000f8e0a41 */
[----:B------:R-:W-:Y:S01]  /*13820*/  IADD3 R6, PT, PT, -R60, R58, RZ ;  /* 0x0000003a3c067210 */ /* 0x000fe20007ffe1ff */
[----:B------:R-:W-:-:S04]  /*13830*/  IMAD R9, R9, UR14, R10 ;  /* 0x0000000e09097c24 */ /* 0x000fc8000f8e020a */
[----:B------:R-:W-:Y:S01]  /*13840*/  IMAD R6, R9, UR14, R6 ;  /* 0x0000000e09067c24 */ /* 0x000fe2000f8e0206 */
[----:B------:R-:W-:-:S05]  /*13850*/  IADD3 R9, PT, PT, R67, R56, RZ ;  /* 0x0000003843097210 */ /* 0x000fca0007ffe0ff */
[----:B------:R-:W-:-:S04]  /*13860*/  IMAD R9, R6, UR14, R9 ;  /* 0x0000000e06097c24 */ /* 0x000fc8000f8e0209 */
[----:B-1----:R-:W-:-:S04]  /*13870*/  IMAD.WIDE R50, R9, 0x4, R50 ;  /* 0x0000000409327825 */ /* 0x002fc800078e0232 */
[----:B---3--:R-:W-:Y:S01]  /*13880*/  IMAD.WIDE R48, R9, 0x4, R48 ;  /* 0x0000000409307825 */ /* 0x008fe200078e0230 */
[----:B------:R0:W5:Y:S04]  /*13890*/  LDG.E R10, desc[UR18][R50.64] ;  /* 0x00000012320a7981 */ /* 0x000168000c1e1900 */
[----:B------:R0:W5:Y:S02]  /*138a0*/  LDG.E R9, desc[UR18][R48.64] ;  /* 0x0000001230097981 */ /* 0x000164000c1e1900 */
.L_x_71:
[----:B------:R-:W-:Y:S05]  /*138b0*/  BSYNC.RECONVERGENT B0 ;  /* 0x0000000000007941 */ /* 0x000fea0003800200 */
.L_x_70:
        /* <DEDUP_REMOVED lines=13> */
[----:B------:R-:W2:Y:S01]  /*13990*/  LDCU UR13, c[0x0][0x388] ;  /* 0x00007100ff0d77ac */ /* 0x000ea20008000800 */
[----:B-1----:R-:W-:Y:S01]  /*139a0*/  UIMAD UR12, UR14, UR14, URZ ;  /* 0x0000000e0e0c72a4 */ /* 0x002fe2000f8e02ff */
[----:B------:R-:W-:Y:S02]  /*139b0*/  IADD3 R6, PT, PT, R57, -UR15, RZ ;  /* 0x8000000f39067c10 */ /* 0x000fe4000fffe0ff */
[----:B------:R-:W-:Y:S01]  /*139c0*/  IADD3 R8, PT, PT, -R20, UR15, RZ ;  /* 0x0000000f14087c10 */ /* 0x000fe2000fffe1ff */
[----:B------:R-:W-:Y:S01]  /*139d0*/  UIMAD UR12, UR12, UR12, URZ ;  /* 0x0000000c0c0c72a4 */ /* 0x000fe2000f8e02ff */
[----:B--2---:R-:W-:Y:S02]  /*139e0*/  IADD3 R7, PT, PT, R23, -UR13, RZ ;  /* 0x8000000d17077c10 */ /* 0x004fe4000fffe0ff */
[----:B------:R-:W-:-:S03]  /*139f0*/  IADD3 R51, PT, PT, -R19, UR13, RZ ;  /* 0x0000000d13337c10 */ /* 0x000fc6000fffe1ff */
[----:B------:R-:W-:Y:S02]  /*13a00*/  IMAD R6, R6, UR14, R7 ;  /* 0x0000000e06067c24 */ /* 0x000fe4000f8e0207 */
[----:B------:R-:W-:Y:S01]  /*13a10*/  IMAD R8, R8, UR14, R51 ;  /* 0x0000000e08087c24 */ /* 0x000fe2000f8e0233 */
[----:B------:R-:W-:Y:S01]  /*13a20*/  IADD3 R51, PT, PT, -R60, R57, RZ ;  /* 0x000000393c337210 */ /* 0x000fe20007ffe1ff */
[----:B------:R-:W-:Y:S02]  /*13a30*/  IMAD R50, R6, UR12, -R65 ;  /* 0x0000000c06327c24 */ /* 0x000fe4000f8e0a41 */
[----:B------:R-:W1:Y:S02]  /*13a40*/  LDC.64 R6, c[0x0][0x398] ;  /* 0x0000e600ff067b82 */ /* 0x000e640000000a00 */
[----:B------:R-:W-:Y:S01]  /*13a50*/  IMAD R8, R8, UR14, R51 ;  /* 0x0000000e08087c24 */ /* 0x000fe2000f8e0233 */
[----:B------:R-:W-:-:S05]  /*13a60*/  IADD3 R51, PT, PT, R50, R23, RZ ;  /* 0x0000001732337210 */ /* 0x000fca0007ffe0ff */
[----:B------:R-:W-:-:S04]  /*13a70*/  IMAD R51, R8, UR14, R51 ;  /* 0x0000000e08337c24 */ /* 0x000fc8000f8e0233 */
[----:B0-----:R-:W-:-:S05]  /*13a80*/  IMAD.WIDE R48, R51, 0x4, R48 ;  /* 0x0000000433307825 */ /* 0x001fca00078e0230 */
[----:B------:R2:W5:Y:S01]  /*13a90*/  LDG.E R8, desc[UR18][R48.64] ;  /* 0x0000001230087981 */ /* 0x000562000c1e1900 */
[----:B-1----:R-:W-:-:S06]  /*13aa0*/  IMAD.WIDE R6, R51, 0x4, R6 ;  /* 0x0000000433067825 */ /* 0x002fcc00078e0206 */
[----:B------:R2:W5:Y:S02]  /*13ab0*/  LDG.E R7, desc[UR18][R6.64] ;  /* 0x0000001206077981 */ /* 0x000564000c1e1900 */
.L_x_73:
[----:B------:R-:W-:Y:S05]  /*13ac0*/  BSYNC.RECONVERGENT B0 ;  /* 0x0000000000007941 */ /* 0x000fea0003800200 */
.L_x_72:
[----:B------:R-:W-:Y:S01]  /*13ad0*/  BAR.SYNC.DEFER_BLOCKING 0x0 ;  /* 0x0000000000007b1d */ /* 0x000fe20000010000 */
[----:B------:R-:W-:-:S15]  /*13ae0*/  @!P2 R2UR UR5, R59 ;  /* 0x000000003b05a2ca */ /* 0x000fde00000e0000 */
.L_x_69:
[----:B------:R-:W3:Y:S01]  /*13af0*/  LDL.LU R112, [R1+0x24] ;  /* 0x0000240001707983 */ /* 0x000ee20000300800 */
[C---:B0-----:R-:W-:Y:S01]  /*13b00*/  FMUL R67, R28.reuse, R4 ;  /* 0x000000041c437220 */ /* 0x041fe20000400000 */
[CC--:B------:R-:W-:Y:S01]  /*13b10*/  FMUL R65, R28.reuse, R2.reuse ;  /* 0x000000021c417220 */ /* 0x0c0fe20000400000 */
[C---:B--2---:R-:W-:Y:S01]  /*13b20*/  FMUL R6, R28.reuse, R5 ;  /* 0x000000051c067220 */ /* 0x044fe20000400000 */
[-C--:B------:R-:W-:Y:S01]  /*13b30*/  FMUL R48, R28, R3.reuse ;  /* 0x000000031c307220 */ /* 0x080fe20000400000 */
[C---:B------:R-:W-:Y:S01]  /*13b40*/  FFMA R67, R36.reuse, R2, -R67 ;  /* 0x0000000224437223 */ /* 0x040fe20000000843 */
[C---:B------:R-:W-:Y:S01]  /*13b50*/  FFMA R65, R36.reuse, R4, R65 ;  /* 0x0000000424417223 */ /* 0x040fe20000000041 */
[C---:B------:R-:W-:Y:S01]  /*13b60*/  FFMA R49, R36.reuse, R3, -R6 ;  /* 0x0000000324317223 */ /* 0x040fe20000000806 */
[----:B------:R-:W-:Y:S01]  /*13b70*/  FFMA R73, R36, R5, R48 ;  /* 0x0000000524497223 */ /* 0x000fe20000000030 */
[C---:B-----5:R-:W-:Y:S01]  /*13b80*/  FMUL R6, R17.reuse, R67 ;  /* 0x0000004311067220 */ /* 0x060fe20000400000 */
[C---:B------:R-:W-:Y:S01]  /*13b90*/  FMUL R51, R28.reuse, R42 ;  /* 0x0000002a1c337220 */ /* 0x040fe20000400000 */
[CC--:B------:R-:W-:Y:S01]  /*13ba0*/  FMUL R59, R28.reuse, R40.reuse ;  /* 0x000000281c3b7220 */ /* 0x0c0fe20000400000 */
[C---:B------:R-:W-:Y:S01]  /*13bb0*/  FMUL R50, R28.reuse, R43 ;  /* 0x0000002b1c327220 */ /* 0x040fe20000400000 */
[----:B------:R-:W-:Y:S01]  /*13bc0*/  FMUL R28, R28, R41 ;  /* 0x000000291c1c7220 */ /* 0x000fe20000400000 */
[CC--:B------:R-:W-:Y:S01]  /*13bd0*/  FMUL R69, R17.reuse, R65.reuse ;  /* 0x0000004111457220 */ /* 0x0c0fe20000400000 */
[----:B------:R-:W-:Y:S01]  /*13be0*/  FFMA R65, R18, R65, R6 ;  /* 0x0000004112417223 */ /* 0x000fe20000000006 */
[C---:B------:R-:W-:Y:S01]  /*13bf0*/  FMUL R6, R17.reuse, R73 ;  /* 0x0000004911067220 */ /* 0x040fe20000400000 */
[C---:B------:R-:W-:Y:S01]  /*13c00*/  FFMA R51, R36.reuse, R40, -R51 ;  /* 0x0000002824337223 */ /* 0x040fe20000000833 */
[C---:B------:R-:W-:Y:S01]  /*13c10*/  FFMA R59, R36.reuse, R42, R59 ;  /* 0x0000002a243b7223 */ /* 0x040fe2000000003b */
[C---:B------:R-:W-:Y:S01]  /*13c20*/  FFMA R71, R36.reuse, R41, -R50 ;  /* 0x0000002924477223 */ /* 0x040fe20000000832 */
[----:B------:R-:W-:Y:S01]  /*13c30*/  FFMA R36, R36, R43, R28 ;  /* 0x0000002b24247223 */ /* 0x000fe2000000001c */
[-C--:B------:R-:W-:Y:S01]  /*13c40*/  FMUL R28, R17, R49.reuse ;  /* 0x00000031111c7220 */ /* 0x080fe20000400000 */
[C---:B------:R-:W-:Y:S01]  /*13c50*/  FFMA R49, R18.reuse, R49, -R6 ;  /* 0x0000003112317223 */ /* 0x040fe20000000806 */
[----:B------:R-:W-:Y:S01]  /*13c60*/  FFMA R67, R18, R67, -R69 ;  /* 0x0000004312437223 */ /* 0x000fe20000000845 */
[C---:B------:R-:W-:Y:S01]  /*13c70*/  FMUL R6, R9.reuse, R51 ;  /* 0x0000003309067220 */ /* 0x040fe20000400000 */
[----:B------:R-:W-:Y:S01]  /*13c80*/  FMUL R69, R9, R59 ;  /* 0x0000003b09457220 */ /* 0x000fe20000400000 */
[----:B------:R-:W-:-:S02]  /*13c90*/  MOV R98, R107 ;  /* 0x0000006b00627202 */ /* 0x000fc40000000f00 */
[C---:B------:R-:W-:Y:S01]  /*13ca0*/  FFMA R59, R10.reuse, R59, R6 ;  /* 0x0000003b0a3b7223 */ /* 0x040fe20000000006 */
[C---:B------:R-:W-:Y:S01]  /*13cb0*/  FFMA R51, R10.reuse, R51, -R69 ;  /* 0x000000330a337223 */ /* 0x040fe20000000845 */
[----:B------:R-:W-:Y:S01]  /*13cc0*/  FMUL R6, R9, R36 ;  /* 0x0000002409067220 */ /* 0x000fe20000400000 */
[----:B------:R-:W-:Y:S01]  /*13cd0*/  FMUL R69, R29, R4 ;  /* 0x000000041d457220 */ /* 0x000fe20000400000 */
[-C--:B------:R-:W-:Y:S02]  /*13ce0*/  FMUL R107, R9, R71.reuse ;  /* 0x00000047096b7220 */ /* 0x080fe40000400000 */
[----:B------:R-:W-:Y:S01]  /*13cf0*/  FFMA R71, R10, R71, -R6 ;  /* 0x000000470a477223 */ /* 0x000fe20000000806 */
[-C--:B------:R-:W-:Y:S01]  /*13d00*/  FMUL R6, R29, R2.reuse ;  /* 0x000000021d067220 */ /* 0x080fe20000400000 */
[----:B------:R-:W-:-:S03]  /*13d10*/  FFMA R69, R37, R2, -R69 ;  /* 0x0000000225457223 */ /* 0x000fc60000000845 */
[----:B------:R-:W-:Y:S01]  /*13d20*/  FFMA R6, R37, R4, R6 ;  /* 0x0000000425067223 */ /* 0x000fe20000000006 */
[----:B------:R-:W-:-:S03]  /*13d30*/  FMUL R70, R17, R69 ;  /* 0x0000004511467220 */ /* 0x000fc60000400000 */
[-C--:B------:R-:W-:Y:S01]  /*13d40*/  FMUL R83, R17, R6.reuse ;  /* 0x0000000611537220 */ /* 0x080fe20000400000 */
[C---:B------:R-:W-:Y:S01]  /*13d50*/  FFMA R70, R18.reuse, R6, R70 ;  /* 0x0000000612467223 */ /* 0x040fe20000000046 */
[----:B------:R-:W-:Y:S02]  /*13d60*/  FMUL R6, R29, R3 ;  /* 0x000000031d067220 */ /* 0x000fe40000400000 */
[C---:B------:R-:W-:Y:S02]  /*13d70*/  FFMA R60, R18.reuse, R69, -R83 ;  /* 0x00000045123c7223 */ /* 0x040fe40000000853 */
[-C--:B------:R-:W-:Y:S01]  /*13d80*/  FFMA R69, R37, R5.reuse, R6 ;  /* 0x0000000525457223 */ /* 0x080fe20000000006 */
[----:B------:R-:W-:Y:S01]  /*13d90*/  FMUL R6, R29, R5 ;  /* 0x000000051d067220 */ /* 0x000fe20000400000 */
[----:B------:R-:W-:Y:S02]  /*13da0*/  FFMA R73, R18, R73, R28 ;  /* 0x0000004912497223 */ /* 0x000fe4000000001c */
[----:B------:R-:W-:Y:S01]  /*13db0*/  FMUL R83, R17, R69 ;  /* 0x0000004511537220 */ /* 0x000fe20000400000 */
[----:B------:R-:W-:Y:S01]  /*13dc0*/  FFMA R6, R37, R3, -R6 ;  /* 0x0000000325067223 */ /* 0x000fe20000000806 */
[----:B------:R-:W-:Y:S01]  /*13dd0*/  FMUL R28, R29, R40 ;  /* 0x000000281d1c7220 */ /* 0x000fe20000400000 */
[----:B------:R-:W-:-:S02]  /*13de0*/  FADD R48, R86, R65 ;  /* 0x0000004156307221 */ /* 0x000fc40000000000 */
[CC--:B------:R-:W-:Y:S01]  /*13df0*/  FFMA R68, R18.reuse, R6.reuse, -R83 ;  /* 0x0000000612447223 */ /* 0x0c0fe20000000853 */
[----:B------:R-:W-:Y:S01]  /*13e00*/  FMUL R6, R17, R6 ;  /* 0x0000000611067220 */ /* 0x000fe20000400000 */
[-C--:B------:R-:W-:Y:S01]  /*13e10*/  FFMA R28, R37, R42.reuse, R28 ;  /* 0x0000002a251c7223 */ /* 0x080fe2000000001c */
[----:B------:R-:W-:Y:S02]  /*13e20*/  FMUL R65, R29, R42 ;  /* 0x0000002a1d417220 */ /* 0x000fe40000400000 */
[----:B------:R-:W-:Y:S01]  /*13e30*/  FFMA R69, R18, R69, R6 ;  /* 0x0000004512457223 */ /* 0x000fe20000000006 */
[----:B------:R-:W-:Y:S01]  /*13e40*/  FADD R6, R104, R67 ;  /* 0x0000004368067221 */ /* 0x000fe20000000000 */
[----:B------:R-:W-:Y:S01]  /*13e50*/  FFMA R65, R37, R40, -R65 ;  /* 0x0000002825417223 */ /* 0x000fe20000000841 */
[----:B------:R-:W-:Y:S01]  /*13e60*/  FMUL R67, R9, R28 ;  /* 0x0000001c09437220 */ /* 0x000fe20000400000 */
[----:B------:R-:W-:-:S03]  /*13e70*/  FMUL R50, R29, R41 ;  /* 0x000000291d327220 */ /* 0x000fc60000400000 */
[CC--:B------:R-:W-:Y:S01]  /*13e80*/  FFMA R67, R10.reuse, R65.reuse, -R67 ;  /* 0x000000410a437223 */ /* 0x0c0fe20000000843 */
[----:B------:R-:W-:Y:S01]  /*13e90*/  FMUL R65, R9, R65 ;  /* 0x0000004109417220 */ /* 0x000fe20000400000 */
[C---:B------:R-:W-:Y:S01]  /*13ea0*/  FFMA R107, R10.reuse, R36, R107 ;  /* 0x000000240a6b7223 */ /* 0x040fe2000000006b */
[-C--:B------:R-:W-:Y:S02]  /*13eb0*/  FMUL R36, R29, R43.reuse ;  /* 0x0000002b1d247220 */ /* 0x080fe40000400000 */
[----:B------:R-:W-:Y:S01]  /*13ec0*/  FFMA R28, R10, R28, R65 ;  /* 0x0000001c0a1c7223 */ /* 0x000fe20000000041 */
[C---:B------:R-:W-:Y:S01]  /*13ed0*/  FFMA R65, R37.reuse, R43, R50 ;  /* 0x0000002b25417223 */ /* 0x040fe20000000032 */
[----:B------:R-:W-:-:S03]  /*13ee0*/  FFMA R36, R37, R41, -R36 ;  /* 0x0000002925247223 */ /* 0x000fc60000000824 */
[----:B------:R-:W-:-:S04]  /*13ef0*/  FMUL R29, R9, R65 ;  /* 0x00000041091d7220 */ /* 0x000fc80000400000 */
[----:B------:R-:W-:Y:S01]  /*13f00*/  FFMA R66, R10, R36, -R29 ;  /* 0x000000240a427223 */ /* 0x000fe2000000081d */
[----:B------:R-:W-:-:S04]  /*13f10*/  FMUL R29, R30, R2 ;  /* 0x000000021e1d7220 */ /* 0x000fc80000400000 */
[-C--:B------:R-:W-:Y:S01]  /*13f20*/  FFMA R37, R38, R4.reuse, R29 ;  /* 0x0000000426257223 */ /* 0x080fe2000000001d */
[----:B------:R-:W-:Y:S01]  /*13f30*/  FMUL R29, R30, R4 ;  /* 0x000000041e1d7220 */ /* 0x000fe20000400000 */
[----:B------:R-:W-:Y:S02]  /*13f40*/  FMUL R36, R9, R36 ;  /* 0x0000002409247220 */ /* 0x000fe40000400000 */
[----:B------:R-:W-:Y:S01]  /*13f50*/  FMUL R83, R17, R37 ;  /* 0x0000002511537220 */ /* 0x000fe20000400000 */
[----:B------:R-:W-:Y:S01]  /*13f60*/  FFMA R29, R38, R2, -R29 ;  /* 0x00000002261d7223 */ /* 0x000fe2000000081d */
[----:B------:R-:W-:-:S03]  /*13f70*/  FFMA R65, R10, R65, R36 ;  /* 0x000000410a417223 */ /* 0x000fc60000000024 */
[-C--:B------:R-:W-:Y:S01]  /*13f80*/  FFMA R83, R18, R29.reuse, -R83 ;  /* 0x0000001d12537223 */ /* 0x080fe20000000853 */
[C---:B------:R-:W-:Y:S01]  /*13f90*/  FMUL R36, R17.reuse, R29 ;  /* 0x0000001d11247220 */ /* 0x040fe20000400000 */
[----:B------:R-:W-:Y:S01]  /*13fa0*/  FMUL R29, R30, R3 ;  /* 0x000000031e1d7220 */ /* 0x000fe20000400000 */
[----:B------:R-:W-:Y:S02]  /*13fb0*/  FADD R51, R106, R51 ;  /* 0x000000336a337221 */ /* 0x000fe40000000000 */
[----:B------:R-:W-:Y:S01]  /*13fc0*/  FFMA R37, R18, R37, R36 ;  /* 0x0000002512257223 */ /* 0x000fe20000000024 */
[-C--:B------:R-:W-:Y:S01]  /*13fd0*/  FFMA R106, R38, R5.reuse, R29 ;  /* 0x00000005266a7223 */ /* 0x080fe2000000001d */
[----:B------:R-:W-:Y:S01]  /*13fe0*/  FMUL R36, R30, R5 ;  /* 0x000000051e247220 */ /* 0x000fe20000400000 */
[----:B------:R-:W-:Y:S02]  /*13ff0*/  FADD R50, R76, R73 ;  /* 0x000000494c327221 */ /* 0x000fe40000000000 */
[----:B------:R-:W-:Y:S01]  /*14000*/  FMUL R73, R17, R106 ;  /* 0x0000006a11497220 */ /* 0x000fe20000400000 */
[----:B------:R-:W-:-:S04]  /*14010*/  FFMA R29, R38, R3, -R36 ;  /* 0x00000003261d7223 */ /* 0x000fc80000000824 */
[-C--:B------:R-:W-:Y:S01]  /*14020*/  FFMA R36, R18, R29.reuse, -R73 ;  /* 0x0000001d12247223 */ /* 0x080fe20000000849 */
[----:B------:R-:W-:-:S04]  /*14030*/  FMUL R29, R17, R29 ;  /* 0x0000001d111d7220 */ /* 0x000fc80000400000 */
[----:B------:R-:W-:Y:S01]  /*14040*/  FFMA R106, R18, R106, R29 ;  /* 0x0000006a126a7223 */ /* 0x000fe2000000001d */
[----:B------:R-:W-:-:S05]  /*14050*/  FADD R29, R98, R71 ;  /* 0x00000047621d7221 */ /* 0x000fca0000000000 */
[----:B------:R0:W-:Y:S02]  /*14060*/  STL [R1+0x8], R29 ;  /* 0x0000081d01007387 */ /* 0x0001e40000100800 */
[----:B0-----:R-:W-:-:S04]  /*14070*/  FMUL R29, R30, R40 ;  /* 0x000000281e1d7220 */ /* 0x001fc80000400000 */
[-C--:B------:R-:W-:Y:S01]  /*14080*/  FFMA R76, R38, R42.reuse, R29 ;  /* 0x0000002a264c7223 */ /* 0x080fe2000000001d */
[C---:B------:R-:W-:Y:S01]  /*14090*/  FMUL R29, R30.reuse, R42 ;  /* 0x0000002a1e1d7220 */ /* 0x040fe20000400000 */
[----:B------:R-:W-:Y:S02]  /*140a0*/  FMUL R71, R30, R41 ;  /* 0x000000291e477220 */ /* 0x000fe40000400000 */
[C---:B------:R-:W-:Y:S01]  /*140b0*/  FMUL R73, R9.reuse, R76 ;  /* 0x0000004c09497220 */ /* 0x040fe20000400000 */
[----:B------:R-:W-:Y:S01]  /*140c0*/  FFMA R29, R38, R40, -R29 ;  /* 0x00000028261d7223 */ /* 0x000fe2000000081d */
[-C--:B------:R-:W-:Y:S01]  /*140d0*/  FMUL R30, R30, R43.reuse ;  /* 0x0000002b1e1e7220 */ /* 0x080fe20000400000 */
[----:B------:R-:W-:Y:S02]  /*140e0*/  FFMA R71, R38, R43, R71 ;  /* 0x0000002b26477223 */ /* 0x000fe40000000047 */
[-C--:B------:R-:W-:Y:S01]  /*140f0*/  FFMA R73, R10, R29.reuse, -R73 ;  /* 0x0000001d0a497223 */ /* 0x080fe20000000849 */
[----:B------:R-:W-:Y:S01]  /*14100*/  FMUL R29, R9, R29 ;  /* 0x0000001d091d7220 */ /* 0x000fe20000400000 */
[----:B------:R-:W-:-:S03]  /*14110*/  FFMA R30, R38, R41, -R30 ;  /* 0x00000029261e7223 */ /* 0x000fc6000000081e */
[----:B------:R-:W-:Y:S01]  /*14120*/  FFMA R76, R10, R76, R29 ;  /* 0x0000004c0a4c7223 */ /* 0x000fe2000000001d */
[----:B------:R-:W-:Y:S01]  /*14130*/  FMUL R29, R9, R71 ;  /* 0x00000047091d7220 */ /* 0x000fe20000400000 */
[----:B------:R-:W-:-:S03]  /*14140*/  MOV R86, R72 ;  /* 0x0000004800567202 */ /* 0x000fc60000000f00 */
[-C--:B------:R-:W-:Y:S01]  /*14150*/  FFMA R72, R10, R30.reuse, -R29 ;  /* 0x0000001e0a487223 */ /* 0x080fe2000000081d */
[----:B------:R-:W-:Y:S01]  /*14160*/  FMUL R30, R9, R30 ;  /* 0x0000001e091e7220 */ /* 0x000fe20000400000 */
[----:B------:R-:W-:-:S03]  /*14170*/  FADD R108, R108, R60 ;  /* 0x0000003c6c6c7221 */ /* 0x000fc60000000000 */
[----:B------:R-:W-:Y:S01]  /*14180*/  FFMA R71, R10, R71, R30 ;  /* 0x000000470a477223 */ /* 0x000fe2000000001e */
[----:B------:R-:W-:Y:S01]  /*14190*/  FMUL R30, R31, R2 ;  /* 0x000000021f1e7220 */ /* 0x000fe20000400000 */
[----:B------:R-:W-:Y:S01]  /*141a0*/  FADD R60, R85, R70 ;  /* 0x00000046553c7221 */ /* 0x000fe20000000000 */
[-C--:B------:R-:W-:Y:S02]  /*141b0*/  FMUL R29, R31, R4.reuse ;  /* 0x000000041f1d7220 */ /* 0x080fe40000400000 */
[----:B------:R-:W-:Y:S01]  /*141c0*/  FFMA R70, R39, R4, R30 ;  /* 0x0000000427467223 */ /* 0x000fe2000000001e */
[----:B------:R-:W-:Y:S01]  /*141d0*/  FMUL R38, R31, R3 ;  /* 0x000000031f267220 */ /* 0x000fe20000400000 */
[----:B------:R-:W-:Y:S02]  /*141e0*/  FFMA R29, R39, R2, -R29 ;  /* 0x00000002271d7223 */ /* 0x000fe4000000081d */
[----:B------:R-:W-:Y:S01]  /*141f0*/  FMUL R85, R17, R70 ;  /* 0x0000004611557220 */ /* 0x000fe20000400000 */
[----:B------:R-:W-:Y:S01]  /*14200*/  FADD R61, R61, R69 ;  /* 0x000000453d3d7221 */ /* 0x000fe20000000000 */
[----:B------:R-:W-:-:S02]  /*14210*/  FFMA R69, R39, R5, R38 ;  /* 0x0000000527457223 */ /* 0x000fc40000000026 */
[-C--:B------:R-:W-:Y:S01]  /*14220*/  FFMA R30, R18, R29.reuse, -R85 ;  /* 0x0000001d121e7223 */ /* 0x080fe20000000855 */
[----:B------:R-:W-:Y:S01]  /*14230*/  FMUL R29, R17, R29 ;  /* 0x0000001d111d7220 */ /* 0x000fe20000400000 */
[----:B------:R-:W-:-:S03]  /*14240*/  FMUL R38, R31, R5 ;  /* 0x000000051f267220 */ /* 0x000fc60000400000 */
[----:B------:R-:W-:Y:S01]  /*14250*/  FFMA R70, R18, R70, R29 ;  /* 0x0000004612467223 */ /* 0x000fe2000000001d */
[----:B------:R-:W-:Y:S01]  /*14260*/  FFMA R38, R39, R3, -R38 ;  /* 0x0000000327267223 */ /* 0x000fe20000000826 */
[-C--:B------:R-:W-:Y:S01]  /*14270*/  FMUL R29, R17, R69.reuse ;  /* 0x00000045111d7220 */ /* 0x080fe20000400000 */
[----:B------:R-:W-:Y:S01]  /*14280*/  FADD R62, R62, R28 ;  /* 0x0000001c3e3e7221 */ /* 0x000fe20000000000 */
[----:B------:R-:W-:Y:S02]  /*14290*/  FMUL R28, R31, R40 ;  /* 0x000000281f1c7220 */ /* 0x000fe40000400000 */
[-C--:B------:R-:W-:Y:S01]  /*142a0*/  FFMA R29, R18, R38.reuse, -R29 ;  /* 0x00000026121d7223 */ /* 0x080fe2000000081d */
[----:B------:R-:W-:Y:S01]  /*142b0*/  FMUL R38, R17, R38 ;  /* 0x0000002611267220 */ /* 0x000fe20000400000 */
[----:B------:R-:W-:Y:S01]  /*142c0*/  FADD R110, R110, R67 ;  /* 0x000000436e6e7221 */ /* 0x000fe20000000000 */
[-C--:B------:R-:W-:Y:S01]  /*142d0*/  FFMA R28, R39, R42.reuse, R28 ;  /* 0x0000002a271c7223 */ /* 0x080fe2000000001c */
[C---:B------:R-:W-:Y:S01]  /*142e0*/  FMUL R67, R31.reuse, R42 ;  /* 0x0000002a1f437220 */ /* 0x040fe20000400000 */
[----:B------:R-:W-:Y:S01]  /*142f0*/  FFMA R69, R18, R69, R38 ;  /* 0x0000004512457223 */ /* 0x000fe20000000026 */
[----:B------:R-:W-:Y:S01]  /*14300*/  FMUL R38, R31, R43 ;  /* 0x0000002b1f267220 */ /* 0x000fe20000400000 */
[----:B------:R-:W-:Y:S01]  /*14310*/  FMUL R85, R9, R28 ;  /* 0x0000001c09557220 */ /* 0x000fe20000400000 */
[----:B------:R-:W-:Y:S01]  /*14320*/  FFMA R67, R39, R40, -R67 ;  /* 0x0000002827437223 */ /* 0x000fe20000000843 */
[----:B------:R-:W-:Y:S01]  /*14330*/  FADD R109, R109, R68 ;  /* 0x000000446d6d7221 */ /* 0x000fe20000000000 */
[----:B------:R-:W-:-:S02]  /*14340*/  FFMA R38, R39, R41, -R38 ;  /* 0x0000002927267223 */ /* 0x000fc40000000826 */
[-C--:B------:R-:W-:Y:S01]  /*14350*/  FFMA R68, R10, R67.reuse, -R85 ;  /* 0x000000430a447223 */ /* 0x080fe20000000855 */
[----:B------:R-:W-:-:S04]  /*14360*/  FMUL R67, R9, R67 ;  /* 0x0000004309437220 */ /* 0x000fc80000400000 */
[----:B------:R-:W-:Y:S01]  /*14370*/  FFMA R28, R10, R28, R67 ;  /* 0x0000001c0a1c7223 */ /* 0x000fe20000000043 */
[----:B------:R-:W-:Y:S01]  /*14380*/  FADD R107, R87, R107 ;  /* 0x0000006b576b7221 */ /* 0x000fe20000000000 */
[----:B------:R-:W-:Y:S01]  /*14390*/  FADD R59, R105, R59 ;  /* 0x0000003b693b7221 */ /* 0x000fe20000000000 */
[----:B------:R-:W-:-:S05]  /*143a0*/  FADD R36, R113, R36 ;  /* 0x0000002471247221 */ /* 0x000fca0000000000 */
[----:B------:R0:W-:Y:S01]  /*143b0*/  STL [R1], R36 ;  /* 0x0000002401007387 */ /* 0x0001e20000100800 */
[----:B------:R-:W-:Y:S01]  /*143c0*/  FADD R63, R63, R83 ;  /* 0x000000533f3f7221 */ /* 0x000fe20000000000 */
[----:B------:R-:W-:Y:S01]  /*143d0*/  FADD R64, R64, R37 ;  /* 0x0000002540407221 */ /* 0x000fe20000000000 */
[----:B------:R-:W-:-:S04]  /*143e0*/  FMUL R37, R24, R41 ;  /* 0x0000002918257220 */ /* 0x000fc80000400000 */
[----:B------:R-:W-:Y:S01]  /*143f0*/  FFMA R37, R32, R43, R37 ;  /* 0x0000002b20257223 */ /* 0x000fe20000000025 */
[----:B------:R-:W-:Y:S01]  /*14400*/  FADD R106, R84, R106 ;  /* 0x0000006a546a7221 */ /* 0x000fe20000000000 */
[----:B---3--:R-:W-:Y:S01]  /*14410*/  FADD R49, R112, R49 ;  /* 0x0000003170317221 */ /* 0x008fe20000000000 */
[----:B------:R-:W-:Y:S01]  /*14420*/  FMUL R112, R31, R41 ;  /* 0x000000291f707220 */ /* 0x000fe20000400000 */
[----:B------:R-:W-:-:S03]  /*14430*/  FMUL R31, R9, R38 ;  /* 0x00000026091f7220 */ /* 0x000fc60000400000 */
[----:B------:R-:W-:-:S04]  /*14440*/  FFMA R112, R39, R43, R112 ;  /* 0x0000002b27707223 */ /* 0x000fc80000000070 */
[-C--:B------:R-:W-:Y:S01]  /*14450*/  FMUL R67, R9, R112.reuse ;  /* 0x0000007009437220 */ /* 0x080fe20000400000 */
[----:B------:R-:W-:Y:S01]  /*14460*/  FFMA R112, R10, R112, R31 ;  /* 0x000000700a707223 */ /* 0x000fe2000000001f */
[----:B------:R-:W-:-:S04]  /*14470*/  FMUL R31, R24, R2 ;  /* 0x00000002181f7220 */ /* 0x000fc80000400000 */
[-C--:B------:R-:W-:Y:S01]  /*14480*/  FFMA R87, R32, R4.reuse, R31 ;  /* 0x0000000420577223 */ /* 0x080fe2000000001f */
[----:B------:R-:W-:Y:S01]  /*14490*/  FMUL R31, R24, R4 ;  /* 0x00000004181f7220 */ /* 0x000fe20000400000 */
[----:B------:R-:W-:-:S03]  /*144a0*/  FFMA R67, R10, R38, -R67 ;  /* 0x000000260a437223 */ /* 0x000fc60000000843 */
[----:B------:R-:W-:Y:S01]  /*144b0*/  FFMA R31, R32, R2, -R31 ;  /* 0x00000002201f7223 */ /* 0x000fe2000000081f */
[----:B------:R-:W-:-:S03]  /*144c0*/  FMUL R39, R15, R87 ;  /* 0x000000570f277220 */ /* 0x000fc60000400000 */
[----:B------:R-:W-:-:S04]  /*144d0*/  FMUL R38, R15, R31 ;  /* 0x0000001f0f267220 */ /* 0x000fc80000400000 */
[----:B------:R-:W-:Y:S01]  /*144e0*/  FFMA R87, R16, R87, R38 ;  /* 0x0000005710577223 */ /* 0x000fe20000000026 */
[----:B------:R-:W-:Y:S01]  /*144f0*/  FMUL R38, R24, R5 ;  /* 0x0000000518267220 */ /* 0x000fe20000400000 */
[----:B------:R-:W-:Y:S01]  /*14500*/  FFMA R98, R16, R31, -R39 ;  /* 0x0000001f10627223 */ /* 0x000fe20000000827 */
[-C--:B------:R-:W-:Y:S02]  /*14510*/  FMUL R31, R24, R3.reuse ;  /* 0x00000003181f7220 */ /* 0x080fe40000400000 */
[C---:B------:R-:W-:Y:S02]  /*14520*/  FFMA R38, R32.reuse, R3, -R38 ;  /* 0x0000000320267223 */ /* 0x040fe40000000826 */
[----:B------:R-:W-:Y:S02]  /*14530*/  FFMA R31, R32, R5, R31 ;  /* 0x00000005201f7223 */ /* 0x000fe4000000001f */
[C---:B------:R-:W-:Y:S02]  /*14540*/  FMUL R104, R15.reuse, R38 ;  /* 0x000000260f687220 */ /* 0x040fe40000400000 */
[----:B------:R-:W-:-:S02]  /*14550*/  FMUL R105, R15, R31 ;  /* 0x0000001f0f697220 */ /* 0x000fc40000400000 */
[----:B------:R-:W-:Y:S01]  /*14560*/  FFMA R104, R16, R31, R104 ;  /* 0x0000001f10687223 */ /* 0x000fe20000000068 */
[----:B------:R-:W-:-:S04]  /*14570*/  FMUL R31, R24, R40 ;  /* 0x00000028181f7220 */ /* 0x000fc80000400000 */
[-C--:B0-----:R-:W-:Y:S01]  /*14580*/  FFMA R36, R32, R42.reuse, R31 ;  /* 0x0000002a20247223 */ /* 0x081fe2000000001f */
[----:B------:R-:W-:-:S03]  /*14590*/  FMUL R31, R24, R42 ;  /* 0x0000002a181f7220 */ /* 0x000fc60000400000 */
[----:B------:R-:W-:Y:S01]  /*145a0*/  FMUL R83, R7, R36 ;  /* 0x0000002407537220 */ /* 0x000fe20000400000 */
[----:B------:R-:W-:Y:S01]  /*145b0*/  FFMA R31, R32, R40, -R31 ;  /* 0x00000028201f7223 */ /* 0x000fe2000000081f */
[----:B------:R-:W-:-:S03]  /*145c0*/  FMUL R24, R24, R43 ;  /* 0x0000002b18187220 */ /* 0x000fc60000400000 */
[-C--:B------:R-:W-:Y:S01]  /*145d0*/  FFMA R83, R8, R31.reuse, -R83 ;  /* 0x0000001f08537223 */ /* 0x080fe20000000853 */
[----:B------:R-:W-:Y:S01]  /*145e0*/  FMUL R31, R7, R31 ;  /* 0x0000001f071f7220 */ /* 0x000fe20000400000 */
[----:B------:R-:W-:-:S03]  /*145f0*/  FFMA R24, R32, R41, -R24 ;  /* 0x0000002920187223 */ /* 0x000fc60000000818 */
[----:B------:R-:W-:Y:S01]  /*14600*/  FFMA R36, R8, R36, R31 ;  /* 0x0000002408247223 */ /* 0x000fe2000000001f */
[----:B------:R-:W-:-:S04]  /*14610*/  FMUL R31, R7, R37 ;  /* 0x00000025071f7220 */ /* 0x000fc80000400000 */
[-C--:B------:R-:W-:Y:S01]  /*14620*/  FFMA R84, R8, R24.reuse, -R31 ;  /* 0x0000001808547223 */ /* 0x080fe2000000081f */
[----:B------:R-:W-:-:S04]  /*14630*/  FMUL R24, R7, R24 ;  /* 0x0000001807187220 */ /* 0x000fc80000400000 */
[----:B------:R-:W-:Y:S01]  /*14640*/  FFMA R37, R8, R37, R24 ;  /* 0x0000002508257223 */ /* 0x000fe20000000018 */
[----:B------:R-:W-:-:S05]  /*14650*/  FADD R24, R114, R73 ;  /* 0x0000004972187221 */ /* 0x000fca0000000000 */
[----:B------:R0:W-:Y:S01]  /*14660*/  STL [R1+0x4], R24 ;  /* 0x0000041801007387 */ /* 0x0001e20000100800 */
[C---:B------:R-:W-:Y:S01]  /*14670*/  FMUL R31, R25.reuse, R4 ;  /* 0x00000004191f7220 */ /* 0x040fe20000400000 */
[----:B0-----:R-:W-:-:S04]  /*14680*/  FMUL R24, R25, R2 ;  /* 0x0000000219187220 */ /* 0x001fc80000400000 */
[C---:B------:R-:W-:Y:S01]  /*14690*/  FFMA R24, R33.reuse, R4, R24 ;  /* 0x0000000421187223 */ /* 0x040fe20000000018 */
[----:B------:R-:W-:-:S03]  /*146a0*/  FFMA R31, R33, R2, -R31 ;  /* 0x00000002211f7223 */ /* 0x000fc6000000081f */
[----:B------:R-:W-:-:S04]  /*146b0*/  FMUL R85, R15, R24 ;  /* 0x000000180f557220 */ /* 0x000fc80000400000 */
[CC--:B------:R-:W-:Y:S01]  /*146c0*/  FFMA R85, R16.reuse, R31.reuse, -R85 ;  /* 0x0000001f10557223 */ /* 0x0c0fe20000000855 */
[----:B------:R-:W-:Y:S01]  /*146d0*/  FMUL R31, R15, R31 ;  /* 0x0000001f0f1f7220 */ /* 0x000fe20000400000 */
[----:B------:R-:W-:-:S03]  /*146e0*/  FFMA R105, R16, R38, -R105 ;  /* 0x0000002610697223 */ /* 0x000fc60000000869 */
[----:B------:R-:W-:Y:S01]  /*146f0*/  FFMA R38, R16, R24, R31 ;  /* 0x0000001810267223 */ /* 0x000fe2000000001f */
[----:B------:R-:W-:-:S04]  /*14700*/  FMUL R24, R25, R3 ;  /* 0x0000000319187220 */ /* 0x000fc80000400000 */
[-C--:B------:R-:W-:Y:S01]  /*14710*/  FFMA R39, R33, R5.reuse, R24 ;  /* 0x0000000521277223 */ /* 0x080fe20000000018 */
[----:B------:R-:W-:-:S03]  /*14720*/  FMUL R24, R25, R5 ;  /* 0x0000000519187220 */ /* 0x000fc60000400000 */
[----:B------:R-:W-:Y:S01]  /*14730*/  FMUL R31, R15, R39 ;  /* 0x000000270f1f7220 */ /* 0x000fe20000400000 */
[----:B------:R-:W-:Y:S01]  /*14740*/  FFMA R24, R33, R3, -R24 ;  /* 0x0000000321187223 */ /* 0x000fe20000000818 */
[----:B------:R-:W-:-:S03]  /*14750*/  MOV R113, R86 ;  /* 0x0000005600717202 */ /* 0x000fc60000000f00 */
[-C--:B------:R-:W-:Y:S01]  /*14760*/  FFMA R86, R16, R24.reuse, -R31 ;  /* 0x0000001810567223 */ /* 0x080fe2000000081f */
[----:B------:R-:W-:-:S04]  /*14770*/  FMUL R24, R15, R24 ;  /* 0x000000180f187220 */ /* 0x000fc80000400000 */
[----:B------:R-:W-:Y:S01]  /*14780*/  FFMA R39, R16, R39, R24 ;  /* 0x0000002710277223 */ /* 0x000fe20000000018 */
[C---:B------:R-:W-:Y:S01]  /*14790*/  FMUL R24, R25.reuse, R40 ;  /* 0x0000002819187220 */ /* 0x040fe20000400000 */
[----:B------:R-:W-:-:S03]  /*147a0*/  FMUL R31, R25, R42 ;  /* 0x0000002a191f7220 */ /* 0x000fc60000400000 */
[----:B------:R-:W-:Y:S01]  /*147b0*/  FFMA R24, R33, R42, R24 ;  /* 0x0000002a21187223 */ /* 0x000fe20000000018 */
[----:B------:R-:W-:Y:S01]  /*147c0*/  FADD R79, R79, R71 ;  /* 0x000000474f4f7221 */ /* 0x000fe20000000000 */
[----:B------:R-:W-:Y:S02]  /*147d0*/  FFMA R31, R33, R40, -R31 ;  /* 0x00000028211f7223 */ /* 0x000fe4000000081f */
[----:B------:R-:W-:Y:S01]  /*147e0*/  FMUL R71, R7, R24 ;  /* 0x0000001807477220 */ /* 0x000fe20000400000 */
[----:B------:R-:W-:-:S03]  /*147f0*/  FADD R78, R78, R76 ;  /* 0x0000004c4e4e7221 */ /* 0x000fc60000000000 */
[-C--:B------:R-:W-:Y:S01]  /*14800*/  FFMA R76, R8, R31.reuse, -R71 ;  /* 0x0000001f084c7223 */ /* 0x080fe20000000847 */
[----:B------:R-:W-:Y:S01]  /*14810*/  FMUL R31, R7, R31 ;  /* 0x0000001f071f7220 */ /* 0x000fe20000400000 */
[C---:B------:R-:W-:Y:S01]  /*14820*/  FMUL R32, R25.reuse, R41 ;  /* 0x0000002919207220 */ /* 0x040fe20000400000 */
[----:B------:R-:W-:Y:S02]  /*14830*/  FADD R116, R116, R30 ;  /* 0x0000001e74747221 */ /* 0x000fe40000000000 */
[----:B------:R-:W-:Y:S01]  /*14840*/  FFMA R30, R8, R24, R31 ;  /* 0x00000018081e7223 */ /* 0x000fe2000000001f */
[-C--:B------:R-:W-:Y:S01]  /*14850*/  FMUL R24, R25, R43.reuse ;  /* 0x0000002b19187220 */ /* 0x080fe20000400000 */
[----:B------:R-:W-:Y:S01]  /*14860*/  FFMA R31, R33, R43, R32 ;  /* 0x0000002b211f7223 */ /* 0x000fe20000000020 */
[----:B------:R-:W-:Y:S01]  /*14870*/  FMUL R25, R26, R2 ;  /* 0x000000021a197220 */ /* 0x000fe20000400000 */
[----:B------:R-:W-:Y:S01]  /*14880*/  FADD R117, R117, R29 ;  /* 0x0000001d75757221 */ /* 0x000fe20000000000 */
[----:B------:R-:W-:Y:S01]  /*14890*/  FFMA R24, R33, R41, -R24 ;  /* 0x0000002921187223 */ /* 0x000fe20000000818 */
[----:B------:R-:W-:Y:S01]  /*148a0*/  FMUL R33, R7, R31 ;  /* 0x0000001f07217220 */ /* 0x000fe20000400000 */
[-C--:B------:R-:W-:Y:S01]  /*148b0*/  FFMA R29, R34, R4.reuse, R25 ;  /* 0x00000004221d7223 */ /* 0x080fe20000000019 */
[----:B------:R-:W-:Y:S01]  /*148c0*/  FMUL R25, R26, R4 ;  /* 0x000000041a197220 */ /* 0x000fe20000400000 */
[----:B------:R-:W-:Y:S01]  /*148d0*/  FADD R81, R81, R69 ;  /* 0x0000004551517221 */ /* 0x000fe20000000000 */
[-C--:B------:R-:W-:Y:S01]  /*148e0*/  FFMA R33, R8, R24.reuse, -R33 ;  /* 0x0000001808217223 */ /* 0x080fe20000000821 */
[----:B------:R-:W-:Y:S01]  /*148f0*/  FMUL R24, R7, R24 ;  /* 0x0000001807187220 */ /* 0x000fe20000400000 */
[----:B------:R-:W-:Y:S01]  /*14900*/  FFMA R25, R34, R2, -R25 ;  /* 0x0000000222197223 */ /* 0x000fe20000000819 */
[----:B------:R-:W-:-:S02]  /*14910*/  FMUL R69, R15, R29 ;  /* 0x0000001d0f457220 */ /* 0x000fc40000400000 */
[----:B------:R-:W-:Y:S01]  /*14920*/  FFMA R31, R8, R31, R24 ;  /* 0x0000001f081f7223 */ /* 0x000fe20000000018 */
[-C--:B------:R-:W-:Y:S01]  /*14930*/  FMUL R24, R15, R25.reuse ;  /* 0x000000190f187220 */ /* 0x080fe20000400000 */
[----:B------:R-:W-:Y:S01]  /*14940*/  FFMA R32, R16, R25, -R69 ;  /* 0x0000001910207223 */ /* 0x000fe20000000845 */
[----:B------:R-:W-:Y:S01]  /*14950*/  FMUL R25, R26, R3 ;  /* 0x000000031a197220 */ /* 0x000fe20000400000 */
[----:B------:R-:W-:Y:S01]  /*14960*/  FADD R119, R119, R67 ;  /* 0x0000004377777221 */ /* 0x000fe20000000000 */
[----:B------:R-:W-:Y:S01]  /*14970*/  FFMA R29, R16, R29, R24 ;  /* 0x0000001d101d7223 */ /* 0x000fe20000000018 */
[-C--:B------:R-:W-:Y:S01]  /*14980*/  FMUL R24, R26, R5.reuse ;  /* 0x000000051a187220 */ /* 0x080fe20000400000 */
[----:B------:R-:W-:Y:S01]  /*14990*/  FFMA R25, R34, R5, R25 ;  /* 0x0000000522197223 */ /* 0x000fe20000000019 */
[----:B------:R-:W-:Y:S01]  /*149a0*/  FMUL R67, R26, R40 ;  /* 0x000000281a437220 */ /* 0x000fe20000400000 */
[----:B------:R-:W-:Y:S01]  /*149b0*/  FADD R118, R118, R68 ;  /* 0x0000004476767221 */ /* 0x000fe20000000000 */
[C---:B------:R-:W-:Y:S01]  /*149c0*/  FFMA R24, R34.reuse, R3, -R24 ;  /* 0x0000000322187223 */ /* 0x040fe20000000818 */
[----:B------:R-:W-:Y:S01]  /*149d0*/  FMUL R69, R15, R25 ;  /* 0x000000190f457220 */ /* 0x000fe20000400000 */
[-C--:B------:R-:W-:Y:S01]  /*149e0*/  FFMA R68, R34, R42.reuse, R67 ;  /* 0x0000002a22447223 */ /* 0x080fe20000000043 */
[----:B------:R-:W-:Y:S01]  /*149f0*/  FADD R66, R111, R66 ;  /* 0x000000426f427221 */ /* 0x000fe20000000000 */
[----:B------:R-:W-:Y:S01]  /*14a00*/  FMUL R67, R26, R42 ;  /* 0x0000002a1a437220 */ /* 0x000fe20000400000 */
[----:B------:R-:W-:Y:S01]  /*14a10*/  FADD R111, R82, R28 ;  /* 0x0000001c526f7221 */ /* 0x000fe20000000000 */
[-C--:B------:R-:W-:Y:S01]  /*14a20*/  FFMA R28, R16, R24.reuse, -R69 ;  /* 0x00000018101c7223 */ /* 0x080fe20000000845 */
[----:B------:R-:W-:Y:S01]  /*14a30*/  FMUL R24, R15, R24 ;  /* 0x000000180f187220 */ /* 0x000fe20000400000 */
[----:B------:R-:W-:Y:S01]  /*14a40*/  FFMA R67, R34, R40, -R67 ;  /* 0x0000002822437223 */ /* 0x000fe20000000843 */
[----:B------:R-:W-:-:S02]  /*14a50*/  FMUL R69, R7, R68 ;  /* 0x0000004407457220 */ /* 0x000fc40000400000 */
[----:B------:R-:W-:Y:S02]  /*14a60*/  FFMA R25, R16, R25, R24 ;  /* 0x0000001910197223 */ /* 0x000fe40000000018 */
[----:B------:R-:W-:Y:S01]  /*14a70*/  FFMA R24, R8, R67, -R69 ;  /* 0x0000004308187223 */ /* 0x000fe20000000845 */
[C---:B------:R-:W-:Y:S01]  /*14a80*/  FMUL R69, R26.reuse, R41 ;  /* 0x000000291a457220 */ /* 0x040fe20000400000 */
[----:B------:R-:W-:-:S03]  /*14a90*/  FMUL R26, R26, R43 ;  /* 0x0000002b1a1a7220 */ /* 0x000fc60000400000 */
[C---:B------:R-:W-:Y:S01]  /*14aa0*/  FFMA R69, R34.reuse, R43, R69 ;  /* 0x0000002b22457223 */ /* 0x040fe20000000045 */
[C---:B------:R-:W-:Y:S01]  /*14ab0*/  FMUL R67, R7.reuse, R67 ;  /* 0x0000004307437220 */ /* 0x040fe20000400000 */
[----:B------:R-:W-:Y:S02]  /*14ac0*/  FFMA R26, R34, R41, -R26 ;  /* 0x00000029221a7223 */ /* 0x000fe4000000081a */
[----:B------:R-:W-:Y:S01]  /*14ad0*/  FMUL R71, R7, R69 ;  /* 0x0000004507477220 */ /* 0x000fe20000400000 */
[----:B------:R-:W-:-:S03]  /*14ae0*/  FFMA R67, R8, R68, R67 ;  /* 0x0000004408437223 */ /* 0x000fc60000000043 */
[-C--:B------:R-:W-:Y:S01]  /*14af0*/  FFMA R68, R8, R26.reuse, -R71 ;  /* 0x0000001a08447223 */ /* 0x080fe20000000847 */
[----:B------:R-:W-:Y:S01]  /*14b00*/  FMUL R26, R7, R26 ;  /* 0x0000001a071a7220 */ /* 0x000fe20000400000 */
[----:B------:R-:W-:-:S03]  /*14b10*/  FMUL R71, R27, R2 ;  /* 0x000000021b477220 */ /* 0x000fc60000400000 */
[----:B------:R-:W-:Y:S01]  /*14b20*/  FFMA R69, R8, R69, R26 ;  /* 0x0000004508457223 */ /* 0x000fe2000000001a */
[-C--:B------:R-:W-:Y:S01]  /*14b30*/  FMUL R26, R27, R4.reuse ;  /* 0x000000041b1a7220 */ /* 0x080fe20000400000 */
[----:B------:R-:W-:Y:S01]  /*14b40*/  FFMA R71, R35, R4, R71 ;  /* 0x0000000423477223 */ /* 0x000fe20000000047 */
[----:B------:R-:W-:Y:S02]  /*14b50*/  FMUL R4, R27, R3 ;  /* 0x000000031b047220 */ /* 0x000fe40000400000 */
[----:B------:R-:W-:Y:S01]  /*14b60*/  FFMA R26, R35, R2, -R26 ;  /* 0x00000002231a7223 */ /* 0x000fe2000000081a */
[-C--:B------:R-:W-:Y:S01]  /*14b70*/  FMUL R2, R27, R5.reuse ;  /* 0x000000051b027220 */ /* 0x080fe20000400000 */
[----:B------:R-:W-:-:S03]  /*14b80*/  FFMA R4, R35, R5, R4 ;  /* 0x0000000523047223 */ /* 0x000fc60000000004 */
[----:B------:R-:W-:Y:S01]  /*14b90*/  FFMA R2, R35, R3, -R2 ;  /* 0x0000000323027223 */ /* 0x000fe20000000802 */
[----:B------:R-:W-:Y:S01]  /*14ba0*/  FMUL R3, R15, R4 ;  /* 0x000000040f037220 */ /* 0x000fe20000400000 */
[----:B------:R-:W-:Y:S01]  /*14bb0*/  FADD R115, R115, R72 ;  /* 0x0000004873737221 */ /* 0x000fe20000000000 */
[----:B------:R-:W-:Y:S02]  /*14bc0*/  FMUL R73, R15, R71 ;  /* 0x000000470f497220 */ /* 0x000fe40000400000 */
[----:B------:R-:W-:Y:S01]  /*14bd0*/  FFMA R72, R16, R2, -R3 ;  /* 0x0000000210487223 */ /* 0x000fe20000000803 */
[----:B------:R-:W-:Y:S01]  /*14be0*/  FMUL R3, R27, R40 ;  /* 0x000000281b037220 */ /* 0x000fe20000400000 */
[----:B------:R-:W-:Y:S01]  /*14bf0*/  FADD R114, R80, R70 ;  /* 0x0000004650727221 */ /* 0x000fe20000000000 */
[----:B------:R-:W-:Y:S01]  /*14c00*/  FFMA R70, R16, R26, -R73 ;  /* 0x0000001a10467223 */ /* 0x000fe20000000849 */
[----:B------:R-:W-:Y:S01]  /*14c10*/  FMUL R73, R15, R2 ;  /* 0x000000020f497220 */ /* 0x000fe20000400000 */
[-C--:B------:R-:W-:Y:S01]  /*14c20*/  FMUL R2, R27, R42.reuse ;  /* 0x0000002a1b027220 */ /* 0x080fe20000400000 */
[----:B------:R-:W-:-:S03]  /*14c30*/  FFMA R3, R35, R42, R3 ;  /* 0x0000002a23037223 */ /* 0x000fc60000000003 */
[----:B------:R-:W-:Y:S01]  /*14c40*/  FFMA R2, R35, R40, -R2 ;  /* 0x0000002823027223 */ /* 0x000fe20000000802 */
[----:B------:R-:W-:Y:S01]  /*14c50*/  FMUL R5, R7, R3 ;  /* 0x0000000307057220 */ /* 0x000fe20000400000 */
[----:B------:R-:W-:-:S03]  /*14c60*/  FADD R65, R74, R65 ;  /* 0x000000414a417221 */ /* 0x000fc60000000000 */
[-C--:B------:R-:W-:Y:S01]  /*14c70*/  FFMA R74, R8, R2.reuse, -R5 ;  /* 0x00000002084a7223 */ /* 0x080fe20000000805 */
[----:B------:R-:W-:Y:S01]  /*14c80*/  FMUL R2, R7, R2 ;  /* 0x0000000207027220 */ /* 0x000fe20000400000 */
[----:B------:R-:W-:Y:S01]  /*14c90*/  FADD R112, R75, R112 ;  /* 0x000000704b707221 */ /* 0x000fe20000000000 */
[----:B------:R-:W-:Y:S01]  /*14ca0*/  FFMA R73, R16, R4, R73 ;  /* 0x0000000410497223 */ /* 0x000fe20000000049 */
[C---:B------:R-:W-:Y:S01]  /*14cb0*/  FMUL R4, R27.reuse, R41 ;  /* 0x000000291b047220 */ /* 0x040fe20000400000 */
[----:B------:R-:W-:Y:S01]  /*14cc0*/  FFMA R75, R8, R3, R2 ;  /* 0x00000003084b7223 */ /* 0x000fe20000000002 */
[-C--:B------:R-:W-:Y:S02]  /*14cd0*/  FMUL R2, R27, R43.reuse ;  /* 0x0000002b1b027220 */ /* 0x080fe40000400000 */
[C---:B------:R-:W-:Y:S02]  /*14ce0*/  FFMA R4, R35.reuse, R43, R4 ;  /* 0x0000002b23047223 */ /* 0x040fe40000000004 */
[----:B------:R-:W-:Y:S01]  /*14cf0*/  FFMA R2, R35, R41, -R2 ;  /* 0x0000002923027223 */ /* 0x000fe20000000802 */
[----:B------:R-:W-:Y:S01]  /*14d00*/  FMUL R26, R15, R26 ;  /* 0x0000001a0f1a7220 */ /* 0x000fe20000400000 */
[C---:B------:R-:W-:Y:S01]  /*14d10*/  FMUL R3, R7.reuse, R4 ;  /* 0x0000000407037220 */ /* 0x040fe20000400000 */
[----:B------:R-:W-:Y:S01]  /*14d20*/  FADD R90, R90, R36 ;  /* 0x000000245a5a7221 */ /* 0x000fe20000000000 */
[-C--:B------:R-:W-:Y:S01]  /*14d30*/  FMUL R5, R7, R2.reuse ;  /* 0x0000000207057220 */ /* 0x080fe20000400000 */
[----:B------:R-:W-:Y:S01]  /*14d40*/  FFMA R71, R16, R71, R26 ;  /* 0x0000004710477223 */ /* 0x000fe2000000001a */
[C---:B------:R-:W-:Y:S01]  /*14d50*/  FFMA R82, R8.reuse, R2, -R3 ;  /* 0x0000000208527223 */ /* 0x040fe20000000803 */
[----:B------:R-:W-:Y:S01]  /*14d60*/  FADD R91, R91, R37 ;  /* 0x000000255b5b7221 */ /* 0x000fe20000000000 */
        /* <DEDUP_REMOVED lines=11> */
[----:B------:R0:W1:Y:S04]  /*14e20*/  LDS.64 R42, [R13+0x200] ;  /* 0x000200000d2a7984 */ /* 0x0000680000000a00 */
[----:B------:R0:W2:Y:S04]  /*14e30*/  LDS.64 R40, [R11+0x200] ;  /* 0x000200000b287984 */ /* 0x0000a80000000a00 */
[----:B------:R0:W3:Y:S04]  /*14e40*/  LDS.64 R4, [R13+0x240] ;  /* 0x000240000d047984 */ /* 0x0000e80000000a00 */
[----:B------:R0:W4:Y:S04]  /*14e50*/  LDS.64 R2, [R11+0x240] ;  /* 0x000240000b027984 */ /* 0x0001280000000a00 */
[----:B------:R0:W0:Y:S04]  /*14e60*/  LDS.128 R24, [R14+0x420] ;  /* 0x000420000e187984 */ /* 0x0000280000000c00 */
[----:B------:R0:W0:Y:S04]  /*14e70*/  LDS.128 R28, [R12+0x420] ;  /* 0x000420000c1c7984 */ /* 0x0000280000000c00 */
[----:B------:R0:W0:Y:S04]  /*14e80*/  LDS.128 R32, [R14+0x460] ;  /* 0x000460000e207984 */ /* 0x0000280000000c00 */
[----:B------:R0:W0:Y:S01]  /*14e90*/  LDS.128 R36, [R12+0x460] ;  /* 0x000460000c247984 */ /* 0x0000220000000c00 */
[----:B------:R-:W-:-:S04]  /*14ea0*/  UIADD3 UR12, UPT, UPT, UR4, 0x2, URZ ;  /* 0x00000002040c7890 */ /* 0x000fc8000fffe0ff */
[----:B------:R-:W-:Y:S01]  /*14eb0*/  UISETP.NE.AND UP0, UPT, UR12, UR5, UPT ;  /* 0x000000050c00728c */ /* 0x000fe2000bf05270 */
        /* <DEDUP_REMOVED lines=20> */
[----:B-1234-:R-:W-:Y:S06]  /*15000*/  BRA.U UP0, `(.L_x_74) ;  /* 0x0000000900407547 */ /* 0x01efec000b800000 */
[----:B------:R-:W-:-:S09]  /*15010*/  ULEA UR12, UR6, UR9, 0x2 ;  /* 0x00000009060c7291 */ /* 0x000fd2000f8e10ff */
[----:B------:R-:W1:Y:S01]  /*15020*/  LDS R68, [UR12] ;  /* 0x0000000cff447984 */ /* 0x000e620008000800 */
[----:B------:R-:W-:Y:S02]  /*15030*/  ULEA UR12, UR6, UR10, 0x2 ;  /* 0x0000000a060c7291 */ /* 0x000fe4000f8e10ff */
[----:B------:R-:W-:-:S07]  /*15040*/  UIADD3 UR6, UPT, UPT, UR6, 0x1, URZ ;  /* 0x0000000106067890 */ /* 0x000fce000fffe0ff */
[----:B------:R-:W2:Y:S02]  /*15050*/  LDS R69, [UR12] ;  /* 0x0000000cff457984 */ /* 0x000ea40008000800 */
[----:B------:R-:W3:Y:S02]  /*15060*/  LDCU UR12, c[0x0][0x3e0] ;  /* 0x00007c00ff0c77ac */ /* 0x000ee40008000800 */
[----:B---3--:R-:W-:-:S06]  /*15070*/  UISETP.GE.AND UP0, UPT, UR6, UR12, UPT ;  /* 0x0000000c0600728c */ /* 0x008fcc000bf06270 */
[----:B------:R-:W-:Y:S02]  /*15080*/  PLOP3.LUT P2, PT, PT, PT, UP0, 0x80, 0x8 ;  /* 0x000000000008781c */ /* 0x000fe40003f4f008 */
[----:B-1----:R-:W-:-:S03]  /*15090*/  ISETP.GE.AND P0, PT, R68, R22, PT ;  /* 0x000000164400720c */ /* 0x002fc60003f06270 */
[----:B------:R-:W-:Y:S01]  /*150a0*/  @!UP0 ULEA UR12, UR6, UR11, 0x2 ;  /* 0x0000000b060c8291 */ /* 0x000fe2000f8e10ff */
[CC--:B------:R-:W-:Y:S02]  /*150b0*/  ISETP.LT.OR P1, PT, R58.reuse, R68.reuse, !P0 ;  /* 0x000000443a00720c */ /* 0x0c0fe40004721670 */
[C---:B------:R-:W-:Y:S02]  /*150c0*/  ISETP.LT.OR P0, PT, R57.reuse, R68, !P0 ;  /* 0x000000443900720c */ /* 0x040fe40004701670 */
[----:B------:R-:W-:Y:S02]  /*150d0*/  ISETP.EQ.OR P1, PT, R58, -0x1, P1 ;  /* 0xffffffff3a00780c */ /* 0x000fe40000f22670 */
[----:B------:R-:W-:Y:S02]  /*150e0*/  ISETP.EQ.OR P0, PT, R57, -0x1, P0 ;  /* 0xffffffff3900780c */ /* 0x000fe40000702670 */
[----:B------:R-:W1:Y:S01]  /*150f0*/  @!P2 LDS R67, [UR12] ;  /* 0x0000000cff43a984 */ /* 0x000e620008000800 */
[----:B------:R-:W-:Y:S01]  /*15100*/  BAR.SYNC.DEFER_BLOCKING 0x0 ;  /* 0x0000000000007b1d */ /* 0x000fe20000010000 */
[----:B------:R-:W-:-:S02]  /*15110*/  ISETP.EQ.OR P1, PT, R22, -0x1, P1 ;  /* 0xffffffff1600780c */ /* 0x000fc40000f22670 */
[----:B------:R-:W-:Y:S02]  /*15120*/  ISETP.EQ.OR P0, PT, R22, -0x1, P0 ;  /* 0xffffffff1600780c */ /* 0x000fe40000702670 */
[CC--:B--2---:R-:W-:Y:S02]  /*15130*/  ISETP.LT.OR P1, PT, R56.reuse, R69.reuse, P1 ;  /* 0x000000453800720c */ /* 0x0c4fe40000f21670 */
[----:B------:R-:W-:Y:S02]  /*15140*/  ISETP.LT.OR P0, PT, R23, R69, P0 ;  /* 0x000000451700720c */ /* 0x000fe40000701670 */
[CC--:B------:R-:W-:Y:S02]  /*15150*/  ISETP.LT.OR P1, PT, R69.reuse, R21.reuse, P1 ;  /* 0x000000154500720c */ /* 0x0c0fe40000f21670 */
[----:B------:R-:W-:Y:S02]  /*15160*/  ISETP.LT.OR P0, PT, R69, R21, P0 ;  /* 0x000000154500720c */ /* 0x000fe40000701670 */
[----:B------:R-:W-:-:S02]  /*15170*/  ISETP.EQ.OR P1, PT, R56, -0x1, P1 ;  /* 0xffffffff3800780c */ /* 0x000fc40000f22670 */
[----:B------:R-:W-:Y:S02]  /*15180*/  ISETP.EQ.OR P0, PT, R23, -0x1, P0 ;  /* 0xffffffff1700780c */ /* 0x000fe40000702670 */
[C---:B------:R-:W-:Y:S02]  /*15190*/  ISETP.EQ.OR P1, PT, R21.reuse, -0x1, P1 ;  /* 0xffffffff1500780c */ /* 0x040fe40000f22670 */
[----:B------:R-:W-:-:S11]  /*151a0*/  ISETP.EQ.OR P0, PT, R21, -0x1, P0 ;  /* 0xffffffff1500780c */ /* 0x000fd60000702670 */
[----:B------:R-:W2:Y:S08]  /*151b0*/  @!P1 LDC.64 R16, c[0x0][0x380] ;  /* 0x0000e000ff109b82 */ /* 0x000eb00000000a00 */
[----:B------:R-:W3:Y:S08]  /*151c0*/  @!P1 LDC R8, c[0x0][0x388] ;  /* 0x0000e200ff089b82 */ /* 0x000ef00000000800 */
[----:B------:R-:W4:Y:S01]  /*151d0*/  @!P0 LDC R10, c[0x0][0x388] ;  /* 0x0000e200ff0a8b82 */ /* 0x000f220000000800 */
[----:B--2---:R-:W-:-:S02]  /*151e0*/  @!P1 IADD3 R7, PT, PT, R58, -R17, RZ ;  /* 0x800000113a079210 */ /* 0x004fc40007ffe0ff */
[----:B------:R-:W-:Y:S02]  /*151f0*/  @!P1 IADD3 R17, PT, PT, -R22, R17, RZ ;  /* 0x0000001116119210 */ /* 0x000fe40007ffe1ff */
[-C--:B---3--:R-:W-:Y:S02]  /*15200*/  @!P1 IADD3 R44, PT, PT, -R21, R8.reuse, RZ ;  /* 0x00000008152c9210 */ /* 0x088fe40007ffe1ff */
[----:B------:R-:W-:Y:S02]  /*15210*/  @!P1 IADD3 R15, PT, PT, R56, -R8, RZ ;  /* 0x80000008380f9210 */ /* 0x000fe40007ffe0ff */
[----:B------:R-:W2:Y:S01]  /*15220*/  @!P0 LDC.64 R8, c[0x0][0x380] ;  /* 0x0000e000ff088b82 */ /* 0x000ea20000000a00 */
[-C--:B------:R-:W-:Y:S02]  /*15230*/  @!P1 IMAD R17, R17, R16.reuse, R44 ;  /* 0x0000001011119224 */ /* 0x080fe400078e022c */
[----:B------:R-:W-:Y:S01]  /*15240*/  @!P1 IMAD R18, R7, R16, R15 ;  /* 0x0000001007129224 */ /* 0x000fe200078e020f */
[----:B----4-:R-:W-:Y:S01]  /*15250*/  @!P0 IADD3 R46, PT, PT, R23, -R10, RZ ;  /* 0x8000000a172e8210 */ /* 0x010fe20007ffe0ff */
[----:B------:R-:W-:-:S03]  /*15260*/  @!P1 IMAD R7, R16, R16, RZ ;  /* 0x0000001010079224 */ /* 0x000fc600078e02ff */
[----:B------:R-:W3:Y:S01]  /*15270*/  LDC.64 R44, c[0x0][0x390] ;  /* 0x0000e400ff2c7b82 */ /* 0x000ee20000000a00 */
[----:B------:R-:W-:Y:S01]  /*15280*/  @!P1 IMAD R15, R7, R7, RZ ;  /* 0x00000007070f9224 */ /* 0x000fe200078e02ff */
[----:B------:R-:W-:-:S03]  /*15290*/  @!P1 IADD3 R7, PT, PT, -R68, R58, RZ ;  /* 0x0000003a44079210 */ /* 0x000fc60007ffe1ff */
[----:B------:R-:W-:Y:S02]  /*152a0*/  @!P1 IMAD R15, R15, R18, -R69 ;  /* 0x000000120f0f9224 */ /* 0x000fe400078e0a45 */
[----:B------:R-:W-:Y:S02]  /*152b0*/  HFMA2 R18, -RZ, RZ, 0, 0 ;  /* 0x00000000ff127431 */ /* 0x000fe400000001ff */
[----:B------:R-:W-:Y:S01]  /*152c0*/  @!P1 IMAD R7, R17, R16, R7 ;  /* 0x0000001011079224 */ /* 0x000fe200078e0207 */
[----:B------:R-:W-:-:S05]  /*152d0*/  @!P1 IADD3 R15, PT, PT, R15, R56, RZ ;  /* 0x000000380f0f9210 */ /* 0x000fca0007ffe0ff */
[----:B------:R-:W-:Y:S01]  /*152e0*/  @!P1 IMAD R7, R7, R16, R15 ;  /* 0x0000001007079224 */ /* 0x000fe200078e020f */
[----:B--2---:R-:W-:-:S05]  /*152f0*/  @!P0 IADD3 R15, PT, PT, R57, -R9, RZ ;  /* 0x80000009390f8210 */ /* 0x004fca0007ffe0ff */
[----:B------:R-:W-:Y:S01]  /*15300*/  @!P0 IMAD R46, R15, R8, R46 ;  /* 0x000000080f2e8224 */ /* 0x000fe200078e022e */
[----:B------:R-:W-:Y:S01]  /*15310*/  @!P0 IADD3 R15, PT, PT, -R22, R9, RZ ;  /* 0x00000009160f8210 */ /* 0x000fe20007ffe1ff */
[----:B---3--:R-:W-:Y:S01]  /*15320*/  @!P1 IMAD.WIDE R16, R7, 0x4, R44 ;  /* 0x0000000407109825 */ /* 0x008fe200078e022c */
[----:B------:R-:W-:-:S03]  /*15330*/  @!P0 IADD3 R44, PT, PT, -R21, R10, RZ ;  /* 0x0000000a152c8210 */ /* 0x000fc60007ffe1ff */
[-C--:B------:R-:W-:Y:S01]  /*15340*/  @!P0 IMAD R9, R8, R8.reuse, RZ ;  /* 0x0000000808098224 */ /* 0x080fe200078e02ff */
[----:B------:R2:W5:Y:S01]  /*15350*/  @!P1 LDG.E R18, desc[UR18][R16.64] ;  /* 0x0000001210129981 */ /* 0x000562000c1e1900 */
[----:B------:R-:W-:Y:S02]  /*15360*/  @!P0 IMAD R15, R15, R8, R44 ;  /* 0x000000080f0f8224 */ /* 0x000fe400078e022c */
[----:B------:R-:W-:Y:S01]  /*15370*/  @!P0 IMAD R10, R9, R9, RZ ;  /* 0x00000009090a8224 */ /* 0x000fe200078e02ff */
[----:B------:R-:W3:Y:S01]  /*15380*/  LDC.64 R44, c[0x0][0x390] ;  /* 0x0000e400ff2c7b82 */ /* 0x000ee20000000a00 */
[----:B------:R-:W-:Y:S02]  /*15390*/  @!P0 IADD3 R9, PT, PT, -R68, R57, RZ ;  /* 0x0000003944098210 */ /* 0x000fe40007ffe1ff */
[----:B------:R-:W-:-:S03]  /*153a0*/  @!P0 IMAD R10, R10, R46, -R69 ;  /* 0x0000002e0a0a8224 */ /* 0x000fc600078e0a45 */
[----:B------:R-:W-:Y:S02]  /*153b0*/  @!P0 IMAD R9, R15, R8, R9 ;  /* 0x000000080f098224 */ /* 0x000fe400078e0209 */
[----:B--2---:R-:W2:Y:S01]  /*153c0*/  LDC.64 R16, c[0x0][0x398] ;  /* 0x0000e600ff107b82 */ /* 0x004ea20000000a00 */
[----:B------:R-:W-:-:S05]  /*153d0*/  @!P0 IADD3 R10, PT, PT, R10, R23, RZ ;  /* 0x000000170a0a8210 */ /* 0x000fca0007ffe0ff */
[----:B------:R-:W-:Y:S02]  /*153e0*/  @!P0 IMAD R15, R9, R8, R10 ;  /* 0x00000008090f8224 */ /* 0x000fe400078e020a */
[----:B------:R-:W4:Y:S01]  /*153f0*/  LDC.64 R46, c[0x0][0x398] ;  /* 0x0000e600ff2e7b82 */ /* 0x000f220000000a00 */
[----:B--2---:R-:W-:Y:S01]  /*15400*/  @!P1 IMAD.WIDE R8, R7, 0x4, R16 ;  /* 0x0000000407089825 */ /* 0x004fe200078e0210 */
[----:B------:R-:W-:-:S06]  /*15410*/  CS2R R16, SRZ ;  /* 0x0000000000107805 */ /* 0x000fcc000001ff00 */
[----:B------:R3:W5:Y:S02]  /*15420*/  @!P1 LDG.E R17, desc[UR18][R8.64] ;  /* 0x0000001208119981 */ /* 0x000764000c1e1900 */
[----:B---3--:R-:W-:-:S04]  /*15430*/  @!P0 IMAD.WIDE R8, R15, 0x4, R44 ;  /* 0x000000040f088825 */ /* 0x008fc800078e022c */
[----:B----4-:R-:W-:Y:S01]  /*15440*/  @!P0 IMAD.WIDE R44, R15, 0x4, R46 ;  /* 0x000000040f2c8825 */ /* 0x010fe200078e022e */
[----:B------:R-:W-:Y:S01]  /*15450*/  MOV R15, RZ ;  /* 0x000000ff000f7202 */ /* 0x000fe20000000f00 */
[----:B------:R2:W5:Y:S05]  /*15460*/  @!P0 LDG.E R16, desc[UR18][R8.64] ;  /* 0x0000001208108981 */ /* 0x00056a000c1e1900 */
[----:B------:R3:W5:Y:S01]  /*15470*/  @!P0 LDG.E R15, desc[UR18][R44.64] ;  /* 0x000000122c0f8981 */ /* 0x000762000c1e1900 */
[-C--:B------:R-:W-:Y:S01]  /*15480*/  ISETP.GE.AND P0, PT, R58, R68.reuse, PT ;  /* 0x000000443a00720c */ /* 0x080fe20003f06270 */
[----:B------:R-:W-:Y:S01]  /*15490*/  BSSY.RECONVERGENT B0, `(.L_x_75) ;  /* 0x0000024000007945 */ /* 0x000fe20003800200 */
[----:B------:R-:W-:Y:S01]  /*154a0*/  HFMA2 R10, -RZ, RZ, 0, 0 ;  /* 0x00000000ff0a7431 */ /* 0x000fe200000001ff */
[----:B------:R-:W-:-:S02]  /*154b0*/  ISETP.GE.AND P3, PT, R57, R68, PT ;  /* 0x000000443900720c */ /* 0x000fc40003f66270 */
[----:B--2---:R-:W-:Y:S02]  /*154c0*/  CS2R R8, SRZ ;  /* 0x0000000000087805 */ /* 0x004fe4000001ff00 */
[----:B------:R-:W-:-:S06]  /*154d0*/  MOV R7, RZ ;  /* 0x000000ff00077202 */ /* 0x000fcc0000000f00 */
[----:B-1-3--:R-:W-:Y:S05]  /*154e0*/  @!P0 BRA `(.L_x_76) ;  /* 0x0000000000788947 */ /* 0x00afea0003800000 */
        /* <DEDUP_REMOVED lines=10> */
[----:B------:R-:W2:Y:S01]  /*15590*/  LDC.64 R46, c[0x0][0x390] ;  /* 0x0000e400ff2e7b82 */ /* 0x000ea20000000a00 */
[----:B------:R-:W3:Y:S07]  /*155a0*/  LDCU UR13, c[0x0][0x388] ;  /* 0x00007100ff0d77ac */ /* 0x000eee0008000800 */
[----:B------:R-:W4:Y:S01]  /*155b0*/  LDC.64 R44, c[0x0][0x398] ;  /* 0x0000e600ff2c7b82 */ /* 0x000f220000000a00 */
[----:B-1----:R-:W-:Y:S01]  /*155c0*/  UIMAD UR12, UR14, UR14, URZ ;  /* 0x0000000e0e0c72a4 */ /* 0x002fe2000f8e02ff */
[----:B------:R-:W-:-:S02]  /*155d0*/  IADD3 R9, PT, PT, R58, -UR15, RZ ;  /* 0x8000000f3a097c10 */ /* 0x000fc4000fffe0ff */
[----:B---3--:R-:W-:Y:S01]  /*155e0*/  IADD3 R10, PT, PT, R56, -UR13, RZ ;  /* 0x8000000d380a7c10 */ /* 0x008fe2000fffe0ff */
        /* <DEDUP_REMOVED lines=10> */
[----:B--2---:R-:W-:-:S04]  /*15690*/  IMAD.WIDE R46, R9, 0x4, R46 ;  /* 0x00000004092e7825 */ /* 0x004fc800078e022e */
[----:B----4-:R-:W-:Y:S01]  /*156a0*/  IMAD.WIDE R44, R9, 0x4, R44 ;  /* 0x00000004092c7825 */ /* 0x010fe200078e022c */
[----:B------:R1:W5:Y:S04]  /*156b0*/  LDG.E R10, desc[UR18][R46.64] ;  /* 0x000000122e0a7981 */ /* 0x000368000c1e1900 */
[----:B------:R1:W5:Y:S02]  /*156c0*/  LDG.E R9, desc[UR18][R44.64] ;  /* 0x000000122c097981 */ /* 0x000364000c1e1900 */
.L_x_76:
[----:B------:R-:W-:Y:S05]  /*156d0*/  BSYNC.RECONVERGENT B0 ;  /* 0x0000000000007941 */ /* 0x000fea0003800200 */
.L_x_75:
        /* <DEDUP_REMOVED lines=11> */
[----:B------:R-:W2:Y:S01]  /*15790*/  LDCU.64 UR14, c[0x0][0x380] ;  /* 0x00007000ff0e77ac */ /* 0x000ea20008000a00 */
[----:B-1----:R-:W1:Y:S01]  /*157a0*/  LDC.64 R46, c[0x0][0x390] ;  /* 0x0000e400ff2e7b82 */ /* 0x002e620000000a00 */
[----:B------:R-:W-:Y:S01]  /*157b0*/  IADD3 R68, PT, PT, -R68, R57, RZ ;  /* 0x0000003944447210 */ /* 0x000fe20007ffe1ff */
[----:B------:R-:W3:Y:S06]  /*157c0*/  LDCU UR13, c[0x0][0x388] ;  /* 0x00007100ff0d77ac */ /* 0x000eec0008000800 */
[----:B------:R-:W4:Y:S01]  /*157d0*/  LDC.64 R44, c[0x0][0x398] ;  /* 0x0000e600ff2c7b82 */ /* 0x000f220000000a00 */
[----:B--2---:R-:W-:Y:S01]  /*157e0*/  UIMAD UR12, UR14, UR14, URZ ;  /* 0x0000000e0e0c72a4 */ /* 0x004fe2000f8e02ff */
[----:B------:R-:W-:-:S02]  /*157f0*/  IADD3 R7, PT, PT, R57, -UR15, RZ ;  /* 0x8000000f39077c10 */ /* 0x000fc4000fffe0ff */
[----:B---3--:R-:W-:Y:S01]  /*15800*/  IADD3 R8, PT, PT, R23, -UR13, RZ ;  /* 0x8000000d17087c10 */ /* 0x008fe2000fffe0ff */
[----:B------:R-:W-:-:S04]  /*15810*/  UIMAD UR12, UR12, UR12, URZ ;  /* 0x0000000c0c0c72a4 */ /* 0x000fc8000f8e02ff */
[----:B------:R-:W-:Y:S01]  /*15820*/  IMAD R8, R7, UR14, R8 ;  /* 0x0000000e07087c24 */ /* 0x000fe2000f8e0208 */
[----:B------:R-:W-:-:S03]  /*15830*/  IADD3 R7, PT, PT, -R20, UR15, RZ ;  /* 0x0000000f14077c10 */ /* 0x000fc6000fffe1ff */
[----:B------:R-:W-:Y:S01]  /*15840*/  IMAD R70, R8, UR12, -R69 ;  /* 0x0000000c08467c24 */ /* 0x000fe2000f8e0a45 */
[----:B------:R-:W-:-:S04]  /*15850*/  IADD3 R8, PT, PT, -R19, UR13, RZ ;  /* 0x0000000d13087c10 */ /* 0x000fc8000fffe1ff */
[----:B------:R-:W-:Y:S01]  /*15860*/  IADD3 R70, PT, PT, R70, R23, RZ ;  /* 0x0000001746467210 */ /* 0x000fe20007ffe0ff */
[----:B------:R-:W-:-:S04]  /*15870*/  IMAD R7, R7, UR14, R8 ;  /* 0x0000000e07077c24 */ /* 0x000fc8000f8e0208 */
[----:B------:R-:W-:-:S04]  /*15880*/  IMAD R7, R7, UR14, R68 ;  /* 0x0000000e07077c24 */ /* 0x000fc8000f8e0244 */
[----:B------:R-:W-:-:S04]  /*15890*/  IMAD R7, R7, UR14, R70 ;  /* 0x0000000e07077c24 */ /* 0x000fc8000f8e0246 */
[----:B-1----:R-:W-:-:S04]  /*158a0*/  IMAD.WIDE R46, R7, 0x4, R46 ;  /* 0x00000004072e7825 */ /* 0x002fc800078e022e */
[----:B----4-:R-:W-:Y:S01]  /*158b0*/  IMAD.WIDE R44, R7, 0x4, R44 ;  /* 0x00000004072c7825 */ /* 0x010fe200078e022c */
[----:B------:R2:W5:Y:S04]  /*158c0*/  LDG.E R8, desc[UR18][R46.64] ;  /* 0x000000122e087981 */ /* 0x000568000c1e1900 */
[----:B------:R2:W5:Y:S02]  /*158d0*/  LDG.E R7, desc[UR18][R44.64] ;  /* 0x000000122c077981 */ /* 0x000564000c1e1900 */
.L_x_78:
[----:B------:R-:W-:Y:S05]  /*158e0*/  BSYNC.RECONVERGENT B0 ;  /* 0x0000000000007941 */ /* 0x000fea0003800200 */
.L_x_77:
[----:B------:R-:W-:Y:S01]  /*158f0*/  BAR.SYNC.DEFER_BLOCKING 0x0 ;  /* 0x0000000000007b1d */ /* 0x000fe20000010000 */
[----:B------:R-:W-:-:S15]  /*15900*/  @!P2 R2UR UR5, R67 ;  /* 0x000000004305a2ca */ /* 0x000fde00000e0000 */
.L_x_74:
[----:B------:R-:W3:Y:S01]  /*15910*/  LDL.LU R80, [R1+0x4] ;  /* 0x0000040001507983 */ /* 0x000ee20000300800 */
[C---:B0-----:R-:W-:Y:S01]  /*15920*/  FMUL R73, R28.reuse, R42 ;  /* 0x0000002a1c497220 */ /* 0x041fe20000400000 */
[C---:B-12---:R-:W-:Y:S01]  /*15930*/  FMUL R45, R28.reuse, R2 ;  /* 0x000000021c2d7220 */ /* 0x046fe20000400000 */
[C---:B------:R-:W-:Y:S01]  /*15940*/  FMUL R75, R28.reuse, R40 ;  /* 0x000000281c4b7220 */ /* 0x040fe20000400000 */
[C---:B------:R-:W-:Y:S01]  /*15950*/  FMUL R47, R28.reuse, R4 ;  /* 0x000000041c2f7220 */ /* 0x040fe20000400000 */
[----:B------:R-:W-:Y:S01]  /*15960*/  FMUL R44, R28, R43 ;  /* 0x0000002b1c2c7220 */ /* 0x000fe20000400000 */
[----:B------:R-:W-:Y:S01]  /*15970*/  FFMA R73, R24, R40, R73 ;  /* 0x0000002818497223 */ /* 0x000fe20000000049 */
[C---:B------:R-:W-:Y:S01]  /*15980*/  FMUL R70, R28.reuse, R41 ;  /* 0x000000291c467220 */ /* 0x040fe20000400000 */
[C---:B------:R-:W-:Y:S01]  /*15990*/  FMUL R68, R28.reuse, R3 ;  /* 0x000000031c447220 */ /* 0x040fe20000400000 */
[----:B------:R-:W-:Y:S01]  /*159a0*/  FMUL R28, R28, R5 ;  /* 0x000000051c1c7220 */ /* 0x000fe20000400000 */
[C---:B------:R-:W-:Y:S01]  /*159b0*/  FFMA R46, R24.reuse, R4, -R45 ;  /* 0x00000004182e7223 */ /* 0x040fe2000000082d */
[C---:B------:R-:W-:Y:S01]  /*159c0*/  FFMA R75, R24.reuse, R42, -R75 ;  /* 0x0000002a184b7223 */ /* 0x040fe2000000084b */
[C---:B------:R-:W-:Y:S01]  /*159d0*/  FFMA R45, R24.reuse, R2, R47 ;  /* 0x00000002182d7223 */ /* 0x040fe2000000002f */
[C---:B------:R-:W-:Y:S01]  /*159e0*/  FFMA R71, R24.reuse, R41, R44 ;  /* 0x0000002918477223 */ /* 0x040fe2000000002c */
[C---:B-----5:R-:W-:Y:S01]  /*159f0*/  FMUL R47, R17.reuse, R73 ;  /* 0x00000049112f7220 */ /* 0x060fe20000400000 */
[C---:B------:R-:W-:Y:S01]  /*15a00*/  FFMA R70, R24.reuse, R43, -R70 ;  /* 0x0000002b18467223 */ /* 0x040fe20000000846 */
[C---:B------:R-:W-:Y:S01]  /*15a10*/  FFMA R44, R24.reuse, R5, -R68 ;  /* 0x00000005182c7223 */ /* 0x040fe20000000844 */
[----:B------:R-:W-:Y:S01]  /*15a20*/  FFMA R24, R24, R3, R28 ;  /* 0x0000000318187223 */ /* 0x000fe2000000001c */
[CC--:B------:R-:W-:Y:S01]  /*15a30*/  FMUL R28, R17.reuse, R75.reuse ;  /* 0x0000004b111c7220 */ /* 0x0c0fe20000400000 */
[C---:B------:R-:W-:Y:S01]  /*15a40*/  FFMA R75, R18.reuse, R75, -R47 ;  /* 0x0000004b124b7223 */ /* 0x040fe2000000082f */
[----:B------:R-:W-:Y:S01]  /*15a50*/  FMUL R47, R17, R71 ;  /* 0x00000047112f7220 */ /* 0x000fe20000400000 */
[----:B------:R-:W-:Y:S01]  /*15a60*/  FMUL R74, R29, R5 ;  /* 0x000000051d4a7220 */ /* 0x000fe20000400000 */
[C---:B------:R-:W-:Y:S01]  /*15a70*/  FFMA R73, R18.reuse, R73, R28 ;  /* 0x0000004912497223 */ /* 0x040fe2000000001c */
[-C--:B------:R-:W-:Y:S01]  /*15a80*/  FMUL R28, R17, R70.reuse ;  /* 0x00000046111c7220 */ /* 0x080fe20000400000 */
[C---:B------:R-:W-:Y:S01]  /*15a90*/  FFMA R70, R18.reuse, R70, -R47 ;  /* 0x0000004612467223 */ /* 0x040fe2000000082f */
[C---:B------:R-:W-:Y:S01]  /*15aa0*/  FMUL R47, R9.reuse, R45 ;  /* 0x0000002d092f7220 */ /* 0x040fe20000400000 */
[----:B------:R-:W2:Y:S01]  /*15ab0*/  LDL.LU R82, [R1] ;  /* 0x0000000001527983 */ /* 0x000ea20000300800 */
[----:B------:R-:W-:Y:S01]  /*15ac0*/  FFMA R71, R18, R71, R28 ;  /* 0x0000004712477223 */ /* 0x000fe2000000001c */
[CC--:B------:R-:W-:Y:S01]  /*15ad0*/  FMUL R28, R9.reuse, R46.reuse ;  /* 0x0000002e091c7220 */ /* 0x0c0fe20000400000 */
[----:B------:R-:W-:Y:S01]  /*15ae0*/  FFMA R46, R10, R46, -R47 ;  /* 0x0000002e0a2e7223 */ /* 0x000fe2000000082f */
[C---:B------:R-:W-:Y:S01]  /*15af0*/  FMUL R47, R9.reuse, R24 ;  /* 0x00000018092f7220 */ /* 0x040fe20000400000 */
[-C--:B------:R-:W-:Y:S01]  /*15b00*/  FMUL R67, R9, R44.reuse ;  /* 0x0000002c09437220 */ /* 0x080fe20000400000 */
[----:B------:R-:W-:Y:S01]  /*15b10*/  FADD R48, R48, R73 ;  /* 0x0000004930307221 */ /* 0x000fe20000000000 */
[----:B------:R-:W-:Y:S01]  /*15b20*/  FADD R6, R6, R75 ;  /* 0x0000004b06067221 */ /* 0x000fe20000000000 */
[C---:B------:R-:W-:Y:S01]  /*15b30*/  FFMA R44, R10.reuse, R44, -R47 ;  /* 0x0000002c0a2c7223 */ /* 0x040fe2000000082f */
[C---:B------:R-:W-:Y:S01]  /*15b40*/  FMUL R47, R29.reuse, R40 ;  /* 0x000000281d2f7220 */ /* 0x040fe20000400000 */
[C---:B------:R-:W-:Y:S01]  /*15b50*/  FFMA R45, R10.reuse, R45, R28 ;  /* 0x0000002d0a2d7223 */ /* 0x040fe2000000001c */
[----:B------:R-:W-:Y:S01]  /*15b60*/  FFMA R28, R10, R24, R67 ;  /* 0x000000180a1c7223 */ /* 0x000fe20000000043 */
[-C--:B------:R-:W-:Y:S01]  /*15b70*/  FMUL R24, R29, R42.reuse ;  /* 0x0000002a1d187220 */ /* 0x080fe20000400000 */
[----:B------:R-:W-:Y:S01]  /*15b80*/  FFMA R47, R25, R42, -R47 ;  /* 0x0000002a192f7223 */ /* 0x000fe2000000082f */
[----:B------:R-:W-:Y:S01]  /*15b90*/  FADD R49, R49, R70 ;  /* 0x0000004631317221 */ /* 0x000fe20000000000 */
[----:B------:R-:W4:Y:S01]  /*15ba0*/  LDL.LU R84, [R1+0x8] ;  /* 0x0000080001547983 */ /* 0x000f220000300800 */
[----:B------:R-:W-:Y:S01]  /*15bb0*/  FFMA R24, R25, R40, R24 ;  /* 0x0000002819187223 */ /* 0x000fe20000000018 */
[----:B------:R-:W-:Y:S01]  /*15bc0*/  FMUL R69, R17, R47 ;  /* 0x0000002f11457220 */ /* 0x000fe20000400000 */
[----:B------:R-:W-:Y:S01]  /*15bd0*/  FMUL R73, R29, R2 ;  /* 0x000000021d497220 */ /* 0x000fe20000400000 */
[----:B------:R-:W-:Y:S01]  /*15be0*/  FADD R50, R50, R71 ;  /* 0x0000004732327221 */ /* 0x000fe20000000000 */
[-C--:B------:R-:W-:Y:S01]  /*15bf0*/  FMUL R67, R17, R24.reuse ;  /* 0x0000001811437220 */ /* 0x080fe20000400000 */
[C---:B------:R-:W-:Y:S01]  /*15c00*/  FFMA R69, R18.reuse, R24, R69 ;  /* 0x0000001812457223 */ /* 0x040fe20000000045 */
[----:B------:R-:W-:Y:S01]  /*15c10*/  FMUL R24, R29, R43 ;  /* 0x0000002b1d187220 */ /* 0x000fe20000400000 */
[----:B------:R-:W-:Y:S01]  /*15c20*/  FFMA R73, R25, R4, -R73 ;  /* 0x0000000419497223 */ /* 0x000fe20000000849 */
[----:B------:R-:W-:Y:S01]  /*15c30*/  FFMA R47, R18, R47, -R67 ;  /* 0x0000002f122f7223 */ /* 0x000fe20000000843 */
[----:B------:R-:W-:Y:S01]  /*15c40*/  FADD R51, R51, R46 ;  /* 0x0000002e33337221 */ /* 0x000fe20000000000 */
[-C--:B------:R-:W-:Y:S01]  /*15c50*/  FFMA R68, R25, R41.reuse, R24 ;  /* 0x0000002919447223 */ /* 0x080fe20000000018 */
[----:B------:R-:W-:Y:S01]  /*15c60*/  FMUL R24, R29, R41 ;  /* 0x000000291d187220 */ /* 0x000fe20000400000 */
[----:B------:R-:W-:Y:S01]  /*15c70*/  FMUL R72, R9, R73 ;  /* 0x0000004909487220 */ /* 0x000fe20000400000 */
[----:B------:R-:W-:Y:S01]  /*15c80*/  FADD R59, R59, R45 ;  /* 0x0000002d3b3b7221 */ /* 0x000fe20000000000 */
[----:B------:R-:W-:Y:S01]  /*15c90*/  FMUL R77, R17, R68 ;  /* 0x00000044114d7220 */ /* 0x000fe20000400000 */
[----:B------:R-:W-:Y:S01]  /*15ca0*/  FFMA R67, R25, R43, -R24 ;  /* 0x0000002b19437223 */ /* 0x000fe20000000818 */
[----:B------:R-:W-:Y:S01]  /*15cb0*/  FMUL R46, R30, R41 ;  /* 0x000000291e2e7220 */ /* 0x000fe20000400000 */
[----:B------:R-:W-:Y:S01]  /*15cc0*/  FADD R47, R108, R47 ;  /* 0x0000002f6c2f7221 */ /* 0x000fe20000000000 */
[----:B------:R-:W-:Y:S01]  /*15cd0*/  UIADD3 UR12, UPT, UPT, UR4, 0x3, URZ ;  /* 0x00000003040c7890 */ /* 0x000fe2000fffe0ff */
[-C--:B------:R-:W-:Y:S01]  /*15ce0*/  FFMA R24, R18, R67.reuse, -R77 ;  /* 0x0000004312187223 */ /* 0x080fe2000000084d */
[----:B------:R-:W-:-:S02]  /*15cf0*/  FMUL R67, R17, R67 ;  /* 0x0000004311437220 */ /* 0x000fc40000400000 */
[----:B------:R-:W-:Y:S02]  /*15d00*/  UISETP.NE.AND UP0, UPT, UR12, UR5, UPT ;  /* 0x000000050c00728c */ /* 0x000fe4000bf05270 */
[----:B------:R-:W-:Y:S01]  /*15d10*/  FFMA R67, R18, R68, R67 ;  /* 0x0000004412437223 */ /* 0x000fe20000000043 */
[----:B------:R-:W-:-:S04]  /*15d20*/  FMUL R68, R29, R4 ;  /* 0x000000041d447220 */ /* 0x000fc80000400000 */
[----:B------:R-:W-:-:S04]  /*15d30*/  FFMA R75, R25, R2, R68 ;  /* 0x00000002194b7223 */ /* 0x000fc80000000044 */
[-C--:B------:R-:W-:Y:S01]  /*15d40*/  FMUL R77, R9, R75.reuse ;  /* 0x0000004b094d7220 */ /* 0x080fe20000400000 */
[C---:B------:R-:W-:Y:S01]  /*15d50*/  FFMA R75, R10.reuse, R75, R72 ;  /* 0x0000004b0a4b7223 */ /* 0x040fe20000000048 */
[----:B------:R-:W-:Y:S02]  /*15d60*/  FMUL R72, R29, R3 ;  /* 0x000000031d487220 */ /* 0x000fe40000400000 */
[----:B------:R-:W-:Y:S01]  /*15d70*/  FFMA R68, R10, R73, -R77 ;  /* 0x000000490a447223 */ /* 0x000fe2000000084d */
[C---:B------:R-:W-:Y:S01]  /*15d80*/  FFMA R73, R25.reuse, R3, R74 ;  /* 0x0000000319497223 */ /* 0x040fe2000000004a */
[----:B------:R-:W-:Y:S01]  /*15d90*/  FFMA R72, R25, R5, -R72 ;  /* 0x0000000519487223 */ /* 0x000fe20000000848 */
[----:B------:R-:W-:Y:S02]  /*15da0*/  FADD R62, R62, R75 ;  /* 0x0000004b3e3e7221 */ /* 0x000fe40000000000 */
[----:B------:R-:W-:-:S04]  /*15db0*/  FMUL R25, R9, R73 ;  /* 0x0000004909197220 */ /* 0x000fc80000400000 */
[----:B------:R-:W-:Y:S01]  /*15dc0*/  FFMA R74, R10, R72, -R25 ;  /* 0x000000480a4a7223 */ /* 0x000fe20000000819 */
[----:B------:R-:W-:Y:S01]  /*15dd0*/  FMUL R25, R30, R42 ;  /* 0x0000002a1e197220 */ /* 0x000fe20000400000 */
[----:B------:R-:W-:Y:S02]  /*15de0*/  FMUL R72, R9, R72 ;  /* 0x0000004809487220 */ /* 0x000fe40000400000 */
[----:B------:R-:W-:Y:S01]  /*15df0*/  FADD R66, R66, R74 ;  /* 0x0000004a42427221 */ /* 0x000fe20000000000 */
[-C--:B------:R-:W-:Y:S01]  /*15e00*/  FFMA R71, R26, R40.reuse, R25 ;  /* 0x000000281a477223 */ /* 0x080fe20000000019 */
[----:B------:R-:W-:Y:S01]  /*15e10*/  FMUL R25, R30, R40 ;  /* 0x000000281e197220 */ /* 0x000fe20000400000 */
[----:B------:R-:W-:Y:S02]  /*15e20*/  FFMA R73, R10, R73, R72 ;  /* 0x000000490a497223 */ /* 0x000fe40000000048 */
[----:B------:R-:W-:Y:S01]  /*15e30*/  FMUL R29, R17, R71 ;  /* 0x00000047111d7220 */ /* 0x000fe20000400000 */
[----:B------:R-:W-:Y:S01]  /*15e40*/  FFMA R25, R26, R42, -R25 ;  /* 0x0000002a1a197223 */ /* 0x000fe20000000819 */
[----:B------:R-:W-:-:S03]  /*15e50*/  FADD R65, R65, R73 ;  /* 0x0000004941417221 */ /* 0x000fc60000000000 */
[-C--:B------:R-:W-:Y:S01]  /*15e60*/  FFMA R72, R18, R25.reuse, -R29 ;  /* 0x0000001912487223 */ /* 0x080fe2000000081d */
[----:B------:R-:W-:Y:S01]  /*15e70*/  FMUL R70, R17, R25 ;  /* 0x0000001911467220 */ /* 0x000fe20000400000 */
[----:B------:R-:W-:Y:S02]  /*15e80*/  FMUL R25, R30, R43 ;  /* 0x0000002b1e197220 */ /* 0x000fe40000400000 */
[----:B------:R-:W-:Y:S01]  /*15e90*/  FADD R63, R63, R72 ;  /* 0x000000483f3f7221 */ /* 0x000fe20000000000 */
[----:B------:R-:W-:Y:S01]  /*15ea0*/  FFMA R71, R18, R71, R70 ;  /* 0x0000004712477223 */ /* 0x000fe20000000046 */
[C---:B------:R-:W-:Y:S01]  /*15eb0*/  FFMA R45, R26.reuse, R41, R25 ;  /* 0x000000291a2d7223 */ /* 0x040fe20000000019 */
[----:B------:R-:W-:Y:S01]  /*15ec0*/  FFMA R25, R26, R43, -R46 ;  /* 0x0000002b1a197223 */ /* 0x000fe2000000082e */
[----:B------:R-:W-:Y:S01]  /*15ed0*/  FMUL R72, R37, R5 ;  /* 0x0000000525487220 */ /* 0x000fe20000400000 */
[----:B------:R-:W-:Y:S01]  /*15ee0*/  FADD R64, R64, R71 ;  /* 0x0000004740407221 */ /* 0x000fe20000000000 */
[C---:B------:R-:W-:Y:S01]  /*15ef0*/  FMUL R29, R17.reuse, R45 ;  /* 0x0000002d111d7220 */ /* 0x040fe20000400000 */
[----:B------:R-:W-:-:S03]  /*15f00*/  FMUL R70, R17, R25 ;  /* 0x0000001911467220 */ /* 0x000fc60000400000 */
[C---:B------:R-:W-:Y:S01]  /*15f10*/  FFMA R46, R18.reuse, R25, -R29 ;  /* 0x00000019122e7223 */ /* 0x040fe2000000081d */
[----:B------:R-:W-:Y:S01]  /*15f20*/  FADD R25, R107, R28 ;  /* 0x0000001c6b197221 */ /* 0x000fe20000000000 */
[----:B------:R-:W-:-:S04]  /*15f30*/  FFMA R45, R18, R45, R70 ;  /* 0x0000002d122d7223 */ /* 0x000fc80000000046 */
[----:B------:R0:W-:Y:S01]  /*15f40*/  STL [R1+0x14], R25 ;  /* 0x0000141901007387 */ /* 0x0001e20000100800 */
[----:B------:R-:W-:-:S03]  /*15f50*/  FADD R45, R106, R45 ;  /* 0x0000002d6a2d7221 */ /* 0x000fc60000000000 */
[----:B------:R1:W-:Y:S01]  /*15f60*/  STL [R1+0x1c], R47 ;  /* 0x00001c2f01007387 */ /* 0x0003e20000100800 */
[----:B0-----:R-:W-:-:S04]  /*15f70*/  FMUL R25, R30, R4 ;  /* 0x000000041e197220 */ /* 0x001fc80000400000 */
[-C--:B------:R-:W-:Y:S01]  /*15f80*/  FFMA R70, R26, R2.reuse, R25 ;  /* 0x000000021a467223 */ /* 0x080fe20000000019 */
[----:B------:R-:W-:-:S03]  /*15f90*/  FMUL R25, R30, R2 ;  /* 0x000000021e197220 */ /* 0x000fc60000400000 */
[----:B------:R-:W-:Y:S01]  /*15fa0*/  FMUL R29, R9, R70 ;  /* 0x00000046091d7220 */ /* 0x000fe20000400000 */
[----:B------:R-:W-:-:S04]  /*15fb0*/  FFMA R25, R26, R4, -R25 ;  /* 0x000000041a197223 */ /* 0x000fc80000000819 */
[-C--:B------:R-:W-:Y:S01]  /*15fc0*/  FFMA R29, R10, R25.reuse, -R29 ;  /* 0x000000190a1d7223 */ /* 0x080fe2000000081d */
[----:B------:R-:W-:-:S04]  /*15fd0*/  FMUL R25, R9, R25 ;  /* 0x0000001909197220 */ /* 0x000fc80000400000 */
[----:B------:R-:W-:Y:S01]  /*15fe0*/  FFMA R70, R10, R70, R25 ;  /* 0x000000460a467223 */ /* 0x000fe20000000019 */
[C---:B------:R-:W-:Y:S01]  /*15ff0*/  FMUL R25, R30.reuse, R5 ;  /* 0x000000051e197220 */ /* 0x040fe20000400000 */
[-C--:B------:R-:W-:Y:S02]  /*16000*/  FMUL R30, R30, R3.reuse ;  /* 0x000000031e1e7220 */ /* 0x080fe40000400000 */
[----:B------:R-:W-:Y:S01]  /*16010*/  FADD R78, R78, R70 ;  /* 0x000000464e4e7221 */ /* 0x000fe20000000000 */
[C---:B------:R-:W-:Y:S01]  /*16020*/  FFMA R25, R26.reuse, R3, R25 ;  /* 0x000000031a197223 */ /* 0x040fe20000000019 */
[----:B------:R-:W-:Y:S01]  /*16030*/  FFMA R30, R26, R5, -R30 ;  /* 0x000000051a1e7223 */ /* 0x000fe2000000081e */
[----:B------:R-:W-:Y:S02]  /*16040*/  FMUL R70, R37, R3 ;  /* 0x0000000325467220 */ /* 0x000fe40000400000 */
[C---:B------:R-:W-:Y:S01]  /*16050*/  FMUL R77, R9.reuse, R25 ;  /* 0x00000019094d7220 */ /* 0x040fe20000400000 */
[----:B------:R-:W-:Y:S01]  /*16060*/  FMUL R26, R9, R30 ;  /* 0x0000001e091a7220 */ /* 0x000fe20000400000 */
[----:B------:R-:W-:-:S02]  /*16070*/  FFMA R70, R33, R5, -R70 ;  /* 0x0000000521467223 */ /* 0x000fc40000000846 */
[C---:B------:R-:W-:Y:S01]  /*16080*/  FFMA R28, R10.reuse, R30, -R77 ;  /* 0x0000001e0a1c7223 */ /* 0x040fe2000000084d */
[----:B------:R-:W-:Y:S01]  /*16090*/  FFMA R26, R10, R25, R26 ;  /* 0x000000190a1a7223 */ /* 0x000fe2000000001a */
[----:B------:R-:W-:Y:S01]  /*160a0*/  FADD R25, R60, R69 ;  /* 0x000000453c197221 */ /* 0x000fe20000000000 */
[----:B------:R-:W-:Y:S01]  /*160b0*/  FMUL R30, R31, R42 ;  /* 0x0000002a1f1e7220 */ /* 0x000fe20000400000 */
[----:B------:R-:W-:Y:S01]  /*160c0*/  FADD R115, R115, R28 ;  /* 0x0000001c73737221 */ /* 0x000fe20000000000 */
[----:B------:R-:W-:Y:S01]  /*160d0*/  FADD R79, R79, R26 ;  /* 0x0000001a4f4f7221 */ /* 0x000fe20000000000 */
[----:B------:R-:W-:Y:S01]  /*160e0*/  FMUL R26, R37, R43 ;  /* 0x0000002b251a7220 */ /* 0x000fe20000400000 */
[----:B------:R0:W-:Y:S01]  /*160f0*/  STL [R1+0x10], R25 ;  /* 0x0000101901007387 */ /* 0x0001e20000100800 */
[----:B------:R-:W-:-:S04]  /*16100*/  FFMA R30, R27, R40, R30 ;  /* 0x000000281b1e7223 */ /* 0x000fc8000000001e */
[----:B-1----:R-:W-:Y:S01]  /*16110*/  FMUL R47, R17, R30 ;  /* 0x0000001e112f7220 */ /* 0x002fe20000400000 */
[----:B0-----:R-:W-:-:S04]  /*16120*/  FMUL R25, R31, R40 ;  /* 0x000000281f197220 */ /* 0x001fc80000400000 */
[----:B------:R-:W-:-:S04]  /*16130*/  FFMA R25, R27, R42, -R25 ;  /* 0x0000002a1b197223 */ /* 0x000fc80000000819 */
[-C--:B------:R-:W-:Y:S01]  /*16140*/  FFMA R60, R18, R25.reuse, -R47 ;  /* 0x00000019123c7223 */ /* 0x080fe2000000082f */
[----:B------:R-:W-:Y:S01]  /*16150*/  FMUL R47, R17, R25 ;  /* 0x00000019112f7220 */ /* 0x000fe20000400000 */
[----:B------:R-:W-:Y:S01]  /*16160*/  FADD R25, R61, R67 ;  /* 0x000000433d197221 */ /* 0x000fe20000000000 */
[----:B------:R-:W-:Y:S01]  /*16170*/  FMUL R61, R31, R2 ;  /* 0x000000021f3d7220 */ /* 0x000fe20000400000 */
[----:B------:R-:W-:Y:S01]  /*16180*/  FADD R60, R116, R60 ;  /* 0x0000003c743c7221 */ /* 0x000fe20000000000 */
[----:B------:R-:W-:Y:S01]  /*16190*/  FFMA R47, R18, R30, R47 ;  /* 0x0000001e122f7223 */ /* 0x000fe2000000002f */
[----:B------:R-:W-:Y:S01]  /*161a0*/  FADD R30, R109, R24 ;  /* 0x000000186d1e7221 */ /* 0x000fe20000000000 */
[----:B------:R-:W-:Y:S01]  /*161b0*/  FMUL R24, R31, R43 ;  /* 0x0000002b1f187220 */ /* 0x000fe20000400000 */
[C---:B------:R-:W-:Y:S01]  /*161c0*/  FFMA R61, R27.reuse, R4, -R61 ;  /* 0x000000041b3d7223 */ /* 0x040fe2000000083d */
[----:B------:R-:W-:Y:S01]  /*161d0*/  MOV R116, R83 ;  /* 0x0000005300747202 */ /* 0x000fe20000000f00 */
[----:B------:R-:W-:Y:S01]  /*161e0*/  FADD R47, R114, R47 ;  /* 0x0000002f722f7221 */ /* 0x000fe20000000000 */
[-C--:B------:R-:W-:Y:S01]  /*161f0*/  FFMA R69, R27, R41.reuse, R24 ;  /* 0x000000291b457223 */ /* 0x080fe20000000018 */
[----:B------:R-:W-:Y:S01]  /*16200*/  FMUL R24, R31, R41 ;  /* 0x000000291f187220 */ /* 0x000fe20000400000 */
[----:B------:R-:W-:Y:S03]  /*16210*/  STL [R1+0x18], R30 ;  /* 0x0000181e01007387 */ /* 0x000fe60000100800 */
[----:B------:R-:W-:Y:S01]  /*16220*/  FFMA R24, R27, R43, -R24 ;  /* 0x0000002b1b187223 */ /* 0x000fe20000000818 */
[----:B------:R0:W-:Y:S02]  /*16230*/  STL [R1+0xc], R25 ;  /* 0x00000c1901007387 */ /* 0x0001e40000100800 */
[----:B0-----:R-:W-:-:S04]  /*16240*/  FMUL R25, R17, R69 ;  /* 0x0000004511197220 */ /* 0x001fc80000400000 */
[-C--:B------:R-:W-:Y:S01]  /*16250*/  FFMA R25, R18, R24.reuse, -R25 ;  /* 0x0000001812197223 */ /* 0x080fe20000000819 */
[----:B------:R-:W-:-:S03]  /*16260*/  FMUL R24, R17, R24 ;  /* 0x0000001811187220 */ /* 0x000fc60000400000 */
[----:B------:R-:W-:Y:S01]  /*16270*/  FADD R117, R117, R25 ;  /* 0x0000001975757221 */ /* 0x000fe20000000000 */
[----:B------:R-:W-:Y:S01]  /*16280*/  FFMA R69, R18, R69, R24 ;  /* 0x0000004512457223 */ /* 0x000fe20000000018 */
[----:B------:R-:W-:Y:S01]  /*16290*/  FADD R24, R110, R68 ;  /* 0x000000446e187221 */ /* 0x000fe20000000000 */
[----:B------:R-:W-:Y:S01]  /*162a0*/  FMUL R68, R31, R5 ;  /* 0x000000051f447220 */ /* 0x000fe20000400000 */
[----:B------:R-:W-:Y:S01]  /*162b0*/  FMUL R25, R38, R42 ;  /* 0x0000002a26197220 */ /* 0x000fe20000400000 */
[----:B------:R-:W-:Y:S02]  /*162c0*/  FADD R81, R81, R69 ;  /* 0x0000004551517221 */ /* 0x000fe40000000000 */
[----:B------:R0:W-:Y:S02]  /*162d0*/  STL [R1+0x8], R24 ;  /* 0x0000081801007387 */ /* 0x0001e40000100800 */
[----:B0-----:R-:W-:-:S04]  /*162e0*/  FMUL R24, R31, R4 ;  /* 0x000000041f187220 */ /* 0x001fc80000400000 */
[----:B------:R-:W-:-:S04]  /*162f0*/  FFMA R30, R27, R2, R24 ;  /* 0x000000021b1e7223 */ /* 0x000fc80000000018 */
[----:B------:R-:W-:-:S04]  /*16300*/  FMUL R67, R9, R30 ;  /* 0x0000001e09437220 */ /* 0x000fc80000400000 */
[-C--:B------:R-:W-:Y:S01]  /*16310*/  FFMA R24, R10, R61.reuse, -R67 ;  /* 0x0000003d0a187223 */ /* 0x080fe20000000843 */
[----:B------:R-:W-:Y:S01]  /*16320*/  FMUL R61, R9, R61 ;  /* 0x0000003d093d7220 */ /* 0x000fe20000400000 */
[-C--:B------:R-:W-:Y:S02]  /*16330*/  FFMA R67, R27, R3.reuse, R68 ;  /* 0x000000031b437223 */ /* 0x080fe40000000044 */
[----:B------:R-:W-:Y:S01]  /*16340*/  FADD R118, R118, R24 ;  /* 0x0000001876767221 */ /* 0x000fe20000000000 */
[----:B------:R-:W-:Y:S01]  /*16350*/  FFMA R61, R10, R30, R61 ;  /* 0x0000001e0a3d7223 */ /* 0x000fe2000000003d */
[----:B------:R-:W-:Y:S01]  /*16360*/  FMUL R30, R31, R3 ;  /* 0x000000031f1e7220 */ /* 0x000fe20000400000 */
[----:B------:R-:W-:Y:S02]  /*16370*/  FMUL R24, R38, R41 ;  /* 0x0000002926187220 */ /* 0x000fe40000400000 */
[----:B------:R-:W-:Y:S01]  /*16380*/  FADD R61, R111, R61 ;  /* 0x0000003d6f3d7221 */ /* 0x000fe20000000000 */
[----:B------:R-:W-:Y:S01]  /*16390*/  FFMA R30, R27, R5, -R30 ;  /* 0x000000051b1e7223 */ /* 0x000fe2000000081e */
[----:B------:R-:W-:Y:S01]  /*163a0*/  FMUL R27, R9, R67 ;  /* 0x00000043091b7220 */ /* 0x000fe20000400000 */
[----:B------:R-:W-:-:S03]  /*163b0*/  FFMA R24, R34, R43, -R24 ;  /* 0x0000002b22187223 */ /* 0x000fc60000000818 */
        /* <DEDUP_REMOVED lines=11> */
[C---:B------:R-:W-:Y:S01]  /*16470*/  FMUL R30, R15.reuse, R27 ;  /* 0x0000001b0f1e7220 */ /* 0x040fe20000400000 */
[----:B------:R-:W-:Y:S02]  /*16480*/  FMUL R27, R36, R43 ;  /* 0x0000002b241b7220 */ /* 0x000fe40000400000 */
[----:B------:R-:W-:Y:S01]  /*16490*/  FADD R120, R120, R108 ;  /* 0x0000006c78787221 */ /* 0x000fe20000000000 */
[----:B------:R-:W-:Y:S01]  /*164a0*/  FFMA R107, R16, R107, R30 ;  /* 0x0000006b106b7223 */ /* 0x000fe2000000001e */
[-C--:B------:R-:W-:Y:S01]  /*164b0*/  FFMA R27, R32, R41.reuse, R27 ;  /* 0x00000029201b7223 */ /* 0x080fe2000000001b */
[----:B------:R-:W-:Y:S02]  /*164c0*/  FMUL R30, R36, R41 ;  /* 0x00000029241e7220 */ /* 0x000fe40000400000 */
[----:B------:R-:W-:Y:S01]  /*164d0*/  FADD R88, R88, R107 ;  /* 0x0000006b58587221 */ /* 0x000fe20000000000 */
        /* <DEDUP_REMOVED lines=13> */
[----:B------:R-:W-:Y:S01]  /*165b0*/  FMUL R30, R7, R27 ;  /* 0x0000001b071e7220 */ /* 0x000fe20000400000 */
[C---:B------:R-:W-:Y:S01]  /*165c0*/  FMUL R27, R36.reuse, R5 ;  /* 0x00000005241b7220 */ /* 0x040fe20000400000 */
[----:B------:R-:W-:Y:S01]  /*165d0*/  FMUL R36, R36, R3 ;  /* 0x0000000324247220 */ /* 0x000fe20000400000 */
[----:B------:R-:W-:Y:S01]  /*165e0*/  FADD R122, R122, R105 ;  /* 0x000000697a7a7221 */ /* 0x000fe20000000000 */
[----:B------:R-:W-:Y:S01]  /*165f0*/  FFMA R31, R8, R31, R30 ;  /* 0x0000001f081f7223 */ /* 0x000fe2000000001e */
[C---:B------:R-:W-:Y:S01]  /*16600*/  FFMA R27, R32.reuse, R3, R27 ;  /* 0x00000003201b7223 */ /* 0x040fe2000000001b */
[----:B------:R-:W-:Y:S01]  /*16610*/  FFMA R36, R32, R5, -R36 ;  /* 0x0000000520247223 */ /* 0x000fe20000000824 */
[----:B------:R-:W-:Y:S01]  /*16620*/  FMUL R30, R37, R42 ;  /* 0x0000002a251e7220 */ /* 0x000fe20000400000 */
[----:B------:R-:W-:Y:S01]  /*16630*/  FADD R90, R90, R31 ;  /* 0x0000001f5a5a7221 */ /* 0x000fe20000000000 */
[CC--:B------:R-:W-:Y:S01]  /*16640*/  FMUL R71, R7.reuse, R27.reuse ;  /* 0x0000001b07477220 */ /* 0x0c0fe20000400000 */
[----:B------:R-:W-:Y:S01]  /*16650*/  FMUL R32, R7, R36 ;  /* 0x0000002407207220 */ /* 0x000fe20000400000 */
[----:B------:R-:W-:Y:S01]  /*16660*/  FFMA R30, R33, R40, R30 ;  /* 0x00000028211e7223 */ /* 0x000fe2000000001e */
[----:B--2---:R-:W-:Y:S01]  /*16670*/  FADD R46, R82, R46 ;  /* 0x0000002e522e7221 */ /* 0x004fe20000000000 */
[C---:B------:R-:W-:Y:S01]  /*16680*/  FFMA R106, R8.reuse, R36, -R71 ;  /* 0x00000024086a7223 */ /* 0x040fe20000000847 */
[----:B------:R-:W-:Y:S01]  /*16690*/  FFMA R32, R8, R27, R32 ;  /* 0x0000001b08207223 */ /* 0x000fe20000000020 */
[----:B---3--:R-:W-:Y:S01]  /*166a0*/  FADD R27, R80, R29 ;  /* 0x0000001d501b7221 */ /* 0x008fe20000000000 */
[----:B------:R-:W-:Y:S01]  /*166b0*/  FMUL R29, R15, R30 ;  /* 0x0000001e0f1d7220 */ /* 0x000fe20000400000 */
[----:B------:R-:W-:Y:S01]  /*166c0*/  FADD R123, R123, R106 ;  /* 0x0000006a7b7b7221 */ /* 0x000fe20000000000 */
[----:B------:R-:W-:-:S02]  /*166d0*/  FADD R91, R91, R32 ;  /* 0x000000205b5b7221 */ /* 0x000fc40000000000 */
[----:B------:R0:W-:Y:S01]  /*166e0*/  STL [R1], R27 ;  /* 0x0000001b01007387 */ /* 0x0001e20000100800 */
[----:B----4-:R-:W-:Y:S01]  /*166f0*/  FADD R44, R84, R44 ;  /* 0x0000002c542c7221 */ /* 0x010fe20000000000 */
[----:B0-----:R-:W-:-:S04]  /*16700*/  FMUL R27, R37, R40 ;  /* 0x00000028251b7220 */ /* 0x001fc80000400000 */
[----:B------:R-:W-:-:S04]  /*16710*/  FFMA R27, R33, R42, -R27 ;  /* 0x0000002a211b7223 */ /* 0x000fc8000000081b */
[-C--:B------:R-:W-:Y:S01]  /*16720*/  FFMA R36, R16, R27.reuse, -R29 ;  /* 0x0000001b10247223 */ /* 0x080fe2000000081d */
[----:B------:R-:W-:-:S03]  /*16730*/  FMUL R29, R15, R27 ;  /* 0x0000001b0f1d7220 */ /* 0x000fc60000400000 */
[----:B------:R-:W-:Y:S01]  /*16740*/  FADD R124, R124, R36 ;  /* 0x000000247c7c7221 */ /* 0x000fe20000000000 */
[----:B------:R-:W-:Y:S01]  /*16750*/  FFMA R29, R16, R30, R29 ;  /* 0x0000001e101d7223 */ /* 0x000fe2000000001d */
[-C--:B------:R-:W-:Y:S01]  /*16760*/  FFMA R30, R33, R41.reuse, R26 ;  /* 0x00000029211e7223 */ /* 0x080fe2000000001a */
[----:B------:R-:W-:Y:S02]  /*16770*/  FMUL R26, R37, R41 ;  /* 0x00000029251a7220 */ /* 0x000fe40000400000 */
[----:B------:R-:W-:Y:S01]  /*16780*/  FADD R92, R92, R29 ;  /* 0x0000001d5c5c7221 */ /* 0x000fe20000000000 */
[----:B------:R-:W-:Y:S01]  /*16790*/  FMUL R27, R15, R30 ;  /* 0x0000001e0f1b7220 */ /* 0x000fe20000400000 */
[----:B------:R-:W-:-:S04]  /*167a0*/  FFMA R26, R33, R43, -R26 ;  /* 0x0000002b211a7223 */ /* 0x000fc8000000081a */
[CC--:B------:R-:W-:Y:S01]  /*167b0*/  FFMA R104, R16.reuse, R26.reuse, -R27 ;  /* 0x0000001a10687223 */ /* 0x0c0fe2000000081b */
[----:B------:R-:W-:Y:S01]  /*167c0*/  FMUL R27, R15, R26 ;  /* 0x0000001a0f1b7220 */ /* 0x000fe20000400000 */
        /* <DEDUP_REMOVED lines=12> */
[----:B------:R-:W-:Y:S01]  /*16890*/  FFMA R27, R33, R3, R72 ;  /* 0x00000003211b7223 */ /* 0x000fe20000000048 */
[----:B------:R0:W1:Y:S02]  /*168a0*/  LDS.128 R28, [R12+0x630] ;  /* 0x000630000c1c7984 */ /* 0x0000640000000c00 */
[----:B------:R-:W-:Y:S01]  /*168b0*/  FADD R94, R94, R26 ;  /* 0x0000001a5e5e7221 */ /* 0x000fe20000000000 */
[----:B------:R-:W-:-:S04]  /*168c0*/  FMUL R33, R7, R27 ;  /* 0x0000001b07217220 */ /* 0x000fc80000400000 */
[----:B------:R-:W-:Y:S01]  /*168d0*/  FFMA R72, R8, R70, -R33 ;  /* 0x0000004608487223 */ /* 0x000fe20000000821 */
[-C--:B------:R-:W-:Y:S01]  /*168e0*/  FFMA R33, R34, R40.reuse, R25 ;  /* 0x0000002822217223 */ /* 0x080fe20000000019 */
[----:B------:R-:W-:Y:S01]  /*168f0*/  FMUL R25, R38, R40 ;  /* 0x0000002826197220 */ /* 0x000fe20000400000 */
[----:B------:R-:W-:Y:S01]  /*16900*/  FMUL R70, R7, R70 ;  /* 0x0000004607467220 */ /* 0x000fe20000400000 */
[----:B------:R-:W-:Y:S01]  /*16910*/  FADD R72, R52, R72 ;  /* 0x0000004834487221 */ /* 0x000fe20000000000 */
[----:B------:R-:W-:Y:S01]  /*16920*/  FMUL R73, R15, R33 ;  /* 0x000000210f497220 */ /* 0x000fe20000400000 */
[----:B------:R-:W-:Y:S01]  /*16930*/  FFMA R25, R34, R42, -R25 ;  /* 0x0000002a22197223 */ /* 0x000fe20000000819 */
[----:B------:R-:W-:-:S03]  /*16940*/  FFMA R27, R8, R27, R70 ;  /* 0x0000001b081b7223 */ /* 0x000fc60000000046 */
[-C--:B------:R-:W-:Y:S01]  /*16950*/  FMUL R70, R15, R25.reuse ;  /* 0x000000190f467220 */ /* 0x080fe20000400000 */
[C---:B------:R-:W-:Y:S01]  /*16960*/  FFMA R73, R16.reuse, R25, -R73 ;  /* 0x0000001910497223 */ /* 0x040fe20000000849 */
[----:B------:R-:W-:Y:S02]  /*16970*/  FADD R95, R95, R27 ;  /* 0x0000001b5f5f7221 */ /* 0x000fe40000000000 */
[----:B------:R-:W-:Y:S01]  /*16980*/  FFMA R25, R16, R33, R70 ;  /* 0x0000002110197223 */ /* 0x000fe20000000046 */
[----:B------:R-:W-:Y:S01]  /*16990*/  FMUL R33, R38, R43 ;  /* 0x0000002b26217220 */ /* 0x000fe20000400000 */
[----:B------:R-:W-:Y:S02]  /*169a0*/  FADD R73, R53, R73 ;  /* 0x0000004935497221 */ /* 0x000fe40000000000 */
[----:B------:R-:W-:Y:S01]  /*169b0*/  FADD R96, R96, R25 ;  /* 0x0000001960607221 */ /* 0x000fe20000000000 */
[----:B------:R-:W-:Y:S01]  /*169c0*/  FFMA R33, R34, R41, R33 ;  /* 0x0000002922217223 */ /* 0x000fe20000000021 */
[----:B------:R0:W2:Y:S03]  /*169d0*/  LDS.64 R52, [R13+0x300] ;  /* 0x000300000d347984 */ /* 0x0000a60000000a00 */
[----:B------:R-:W-:-:S04]  /*169e0*/  FMUL R37, R15, R33 ;  /* 0x000000210f257220 */ /* 0x000fc80000400000 */
[-C--:B------:R-:W-:Y:S01]  /*169f0*/  FFMA R74, R16, R24.reuse, -R37 ;  /* 0x00000018104a7223 */ /* 0x080fe20000000825 */
[----:B------:R-:W-:Y:S01]  /*16a00*/  FMUL R24, R15, R24 ;  /* 0x000000180f187220 */ /* 0x000fe20000400000 */
[----:B------:R-:W-:Y:S02]  /*16a10*/  FMUL R37, R39, R42 ;  /* 0x0000002a27257220 */ /* 0x000fe40000400000 */
[----:B------:R-:W-:Y:S01]  /*16a20*/  FADD R74, R54, R74 ;  /* 0x0000004a364a7221 */ /* 0x000fe20000000000 */
[----:B------:R-:W-:Y:S01]  /*16a30*/  FFMA R24, R16, R33, R24 ;  /* 0x0000002110187223 */ /* 0x000fe20000000018 */
[----:B------:R-:W-:Y:S01]  /*16a40*/  FMUL R33, R38, R4 ;  /* 0x0000000426217220 */ /* 0x000fe20000400000 */
[----:B------:R-:W-:Y:S02]  /*16a50*/  FFMA R37, R35, R40, R37 ;  /* 0x0000002823257223 */ /* 0x000fe40000000025 */
[----:B------:R-:W-:Y:S01]  /*16a60*/  FADD R97, R97, R24 ;  /* 0x0000001861617221 */ /* 0x000fe20000000000 */
[-C--:B------:R-:W-:Y:S01]  /*16a70*/  FFMA R67, R34, R2.reuse, R33 ;  /* 0x0000000222437223 */ /* 0x080fe20000000021 */
[----:B------:R-:W-:Y:S01]  /*16a80*/  FMUL R33, R38, R2 ;  /* 0x0000000226217220 */ /* 0x000fe20000400000 */
[----:B------:R-:W-:Y:S01]  /*16a90*/  FMUL R71, R15, R37 ;  /* 0x000000250f477220 */ /* 0x000fe20000400000 */
[----:B------:R0:W3:Y:S01]  /*16aa0*/  LDS.128 R24, [R14+0x630] ;  /* 0x000630000e187984 */ /* 0x0000e20000000c00 */
        /* <DEDUP_REMOVED lines=15> */
[----:B------:R-:W-:Y:S01]  /*16ba0*/  FFMA R68, R8, R68, R33 ;  /* 0x0000004408447223 */ /* 0x000fe20000000021 */
[----:B------:R-:W-:Y:S01]  /*16bb0*/  FFMA R33, R35, R42, -R34 ;  /* 0x0000002a23217223 */ /* 0x000fe20000000822 */
[----:B------:R-:W-:Y:S01]  /*16bc0*/  FMUL R34, R39, R41 ;  /* 0x0000002927227220 */ /* 0x000fe20000400000 */
[----:B------:R-:W-:Y:S01]  /*16bd0*/  FADD R113, R113, R69 ;  /* 0x0000004571717221 */ /* 0x000fe20000000000 */
[----:B------:R-:W-:Y:S01]  /*16be0*/  FADD R111, R99, R68 ;  /* 0x00000044636f7221 */ /* 0x000fe20000000000 */
[-C--:B------:R-:W-:Y:S01]  /*16bf0*/  FFMA R71, R16, R33.reuse, -R71 ;  /* 0x0000002110477223 */ /* 0x080fe20000000847 */
[----:B------:R-:W-:Y:S01]  /*16c00*/  FMUL R70, R15, R33 ;  /* 0x000000210f467220 */ /* 0x000fe20000400000 */
[-C--:B------:R-:W-:Y:S01]  /*16c10*/  FFMA R33, R35, R43.reuse, -R34 ;  /* 0x0000002b23217223 */ /* 0x080fe20000000822 */
[----:B------:R-:W-:Y:S01]  /*16c20*/  FMUL R34, R39, R43 ;  /* 0x0000002b27227220 */ /* 0x000fe20000400000 */
[----:B------:R-:W-:Y:S01]  /*16c30*/  FADD R109, R98, R71 ;  /* 0x00000047626d7221 */ /* 0x000fe20000000000 */
[C---:B------:R-:W-:Y:S01]  /*16c40*/  FFMA R70, R16.reuse, R37, R70 ;  /* 0x0000002510467223 */ /* 0x040fe20000000046 */
[----:B------:R-:W-:Y:S01]  /*16c50*/  FMUL R77, R15, R33 ;  /* 0x000000210f4d7220 */ /* 0x000fe20000400000 */
[----:B------:R-:W-:Y:S01]  /*16c60*/  FFMA R34, R35, R41, R34 ;  /* 0x0000002923227223 */ /* 0x000fe20000000022 */
[----:B------:R0:W4:Y:S03]  /*16c70*/  LDS.64 R42, [R11+0x300] ;  /* 0x000300000b2a7984 */ /* 0x0001260000000a00 */
[-C--:B------:R-:W-:Y:S01]  /*16c80*/  FMUL R37, R15, R34.reuse ;  /* 0x000000220f257220 */ /* 0x080fe20000400000 */
[C---:B------:R-:W-:Y:S01]  /*16c90*/  FFMA R77, R16.reuse, R34, R77 ;  /* 0x00000022104d7223 */ /* 0x040fe2000000004d */
[C---:B------:R-:W-:Y:S01]  /*16ca0*/  FMUL R34, R39.reuse, R2 ;  /* 0x0000000227227220 */ /* 0x040fe20000400000 */
[----:B------:R0:W0:Y:S01]  /*16cb0*/  LDS.64 R40, [R13+0x340] ;  /* 0x000340000d287984 */ /* 0x0000220000000a00 */
[----:B------:R-:W-:Y:S01]  /*16cc0*/  FFMA R82, R16, R33, -R37 ;  /* 0x0000002110527223 */ /* 0x000fe20000000825 */
[-C--:B------:R-:W-:Y:S01]  /*16cd0*/  FMUL R37, R39, R4.reuse ;  /* 0x0000000427257220 */ /* 0x080fe20000400000 */
[----:B------:R-:W-:Y:S01]  /*16ce0*/  FFMA R33, R35, R4, -R34 ;  /* 0x0000000423217223 */ /* 0x000fe20000000822 */
[----:B------:R-:W-:Y:S01]  /*16cf0*/  FMUL R4, R39, R5 ;  /* 0x0000000527047220 */ /* 0x000fe20000400000 */
[----:B------:R-:W-:Y:S01]  /*16d00*/  FADD R54, R101, R77 ;  /* 0x0000004d65367221 */ /* 0x000fe20000000000 */
[----:B------:R-:W-:Y:S01]  /*16d10*/  FFMA R37, R35, R2, R37 ;  /* 0x0000000223257223 */ /* 0x000fe20000000025 */
[-C--:B------:R-:W-:Y:S01]  /*16d20*/  FMUL R2, R39, R3.reuse ;  /* 0x0000000327027220 */ /* 0x080fe20000400000 */
[----:B------:R-:W-:Y:S01]  /*16d30*/  FFMA R4, R35, R3, R4 ;  /* 0x0000000323047223 */ /* 0x000fe20000000004 */
[C---:B------:R-:W-:Y:S01]  /*16d40*/  FMUL R80, R7.reuse, R33 ;  /* 0x0000002107507220 */ /* 0x040fe20000400000 */
[----:B------:R-:W-:Y:S01]  /*16d50*/  FMUL R83, R7, R37 ;  /* 0x0000002507537220 */ /* 0x000fe20000400000 */
[----:B------:R-:W-:Y:S01]  /*16d60*/  FFMA R2, R35, R5, -R2 ;  /* 0x0000000523027223 */ /* 0x000fe20000000802 */
[C---:B------:R-:W-:Y:S01]  /*16d70*/  FMUL R85, R7.reuse, R4 ;  /* 0x0000000407557220 */ /* 0x040fe20000400000 */
[C---:B------:R-:W-:Y:S01]  /*16d80*/  FFMA R80, R8.reuse, R37, R80 ;  /* 0x0000002508507223 */ /* 0x040fe20000000050 */
[C---:B------:R-:W-:Y:S01]  /*16d90*/  FFMA R83, R8.reuse, R33, -R83 ;  /* 0x0000002108537223 */ /* 0x040fe20000000853 */
[-C--:B------:R-:W-:Y:S01]  /*16da0*/  FMUL R3, R7, R2.reuse ;  /* 0x0000000207037220 */ /* 0x080fe20000400000 */
[----:B------:R0:W0:Y:S01]  /*16db0*/  LDS.128 R32, [R14+0x670] ;  /* 0x000670000e207984 */ /* 0x0000220000000c00 */
[----:B------:R-:W-:Y:S01]  /*16dc0*/  FFMA R85, R8, R2, -R85 ;  /* 0x0000000208557223 */ /* 0x000fe20000000855 */
[----:B------:R-:W-:Y:S01]  /*16dd0*/  FADD R2, R100, R70 ;  /* 0x0000004664027221 */ /* 0x000fe20000000000 */
[----:B------:R-:W-:Y:S01]  /*16de0*/  FFMA R84, R8, R4, R3 ;  /* 0x0000000408547223 */ /* 0x000fe20000000003 */
[----:B------:R0:W0:Y:S01]  /*16df0*/  LDS.128 R36, [R12+0x670] ;  /* 0x000670000c247984 */ /* 0x0000220000000c00 */
[----:B------:R-:W-:Y:S01]  /*16e00*/  FADD R3, R87, R82 ;  /* 0x0000005257037221 */ /* 0x000fe20000000000 */
[----:B------:R-:W-:Y:S01]  /*16e10*/  FADD R55, R86, R83 ;  /* 0x0000005356377221 */ /* 0x000fe20000000000 */
[----:B------:R-:W-:Y:S01]  /*16e20*/  FADD R67, R102, R80 ;  /* 0x0000005066437221 */ /* 0x000fe20000000000 */
[----:B------:R0:W0:Y:S01]  /*16e30*/  LDS.64 R4, [R11+0x340] ;  /* 0x000340000b047984 */ /* 0x0000220000000a00 */
[----:B------:R-:W-:Y:S01]  /*16e40*/  FADD R0, R0, R85 ;  /* 0x0000005500007221 */ /* 0x000fe20000000000 */
[----:B------:R-:W-:Y:S01]  /*16e50*/  FADD R103, R103, R84 ;  /* 0x0000005467677221 */ /* 0x000fe20000000000 */
[----:B-123--:R-:W-:Y:S06]  /*16e60*/  BRA.U UP0, `(.L_x_79) ;  /* 0x0000000900407547 */ /* 0x00efec000b800000 */
        /* <DEDUP_REMOVED lines=19> */
[-C--:B---3--:R-:W-:Y:S02]  /*16fa0*/  ISETP.LT.OR P1, PT, R56, R82.reuse, P1 ;  /* 0x000000523800720c */ /* 0x088fe40000f21670 */
        /* <DEDUP_REMOVED lines=10> */
[----:B---3--:R-:W-:-:S02]  /*17050*/  @!P1 IADD3 R7, PT, PT, R58, -R17, RZ ;  /* 0x800000113a079210 */ /* 0x008fc40007ffe0ff */
[----:B------:R-:W-:Y:S02]  /*17060*/  @!P1 IADD3 R17, PT, PT, -R22, R17, RZ ;  /* 0x0000001116119210 */ /* 0x000fe40007ffe1ff */
[-C--:B----4-:R-:W-:Y:S02]  /*17070*/  @!P1 IADD3 R15, PT, PT, R56, -R8.reuse, RZ ;  /* 0x80000008380f9210 */ /* 0x090fe40007ffe0ff */
[----:B------:R-:W-:Y:S02]  /*17080*/  @!P1 IADD3 R18, PT, PT, -R21, R8, RZ ;  /* 0x0000000815129210 */ /* 0x000fe40007ffe1ff */
[----:B------:R-:W3:Y:S01]  /*17090*/  @!P0 LDC.64 R8, c[0x0][0x380] ;  /* 0x0000e000ff088b82 */ /* 0x000ee20000000a00 */
[-C--:B------:R-:W-:Y:S02]  /*170a0*/  @!P1 IMAD R15, R7, R16.reuse, R15 ;  /* 0x00000010070f9224 */ /* 0x080fe400078e020f */
[----:B------:R-:W-:Y:S01]  /*170b0*/  @!P1 IMAD R7, R16, R16, RZ ;  /* 0x0000001010079224 */ /* 0x000fe200078e02ff */
[----:B0-----:R-:W-:Y:S01]  /*170c0*/  @!P0 IADD3 R70, PT, PT, R23, -R10, RZ ;  /* 0x8000000a17468210 */ /* 0x001fe20007ffe0ff */
        /* <DEDUP_REMOVED lines=8> */
[----:B---3--:R-:W-:-:S03]  /*17150*/  @!P0 IADD3 R15, PT, PT, R57, -R9, RZ ;  /* 0x80000009390f8210 */ /* 0x008fc60007ffe0ff */
[----:B-1----:R-:W-:Y:S01]  /*17160*/  @!P1 IMAD.WIDE R16, R7, 0x4, R68 ;  /* 0x0000000407109825 */ /* 0x002fe200078e0244 */
[----:B------:R-:W-:-:S03]  /*17170*/  @!P0 IADD3 R69, PT, PT, -R22, R9, RZ ;  /* 0x0000000916458210 */ /* 0x000fc60007ffe1ff */
[----:B------:R-:W-:Y:S01]  /*17180*/  @!P0 IMAD R15, R15, R8, R70 ;  /* 0x000000080f0f8224 */ /* 0x000fe200078e0246 */
[----:B------:R0:W5:Y:S01]  /*17190*/  @!P1 LDG.E R18, desc[UR18][R16.64] ;  /* 0x0000001210129981 */ /* 0x000162000c1e1900 */
[----:B------:R-:W-:Y:S01]  /*171a0*/  @!P0 IADD3 R68, PT, PT, -R21, R10, RZ ;  /* 0x0000000a15448210 */ /* 0x000fe20007ffe1ff */
[-C--:B------:R-:W-:Y:S01]  /*171b0*/  @!P0 IMAD R9, R8, R8.reuse, RZ ;  /* 0x0000000808098224 */ /* 0x080fe200078e02ff */
[----:B------:R-:W1:Y:S03]  /*171c0*/  LDC.64 R70, c[0x0][0x398] ;  /* 0x0000e600ff467b82 */ /* 0x000e660000000a00 */
        /* <DEDUP_REMOVED lines=11> */
[----:B------:R3:W5:Y:S02]  /*17280*/  @!P1 LDG.E R17, desc[UR18][R8.64] ;  /* 0x0000001208119981 */ /* 0x000764000c1e1900 */
[----:B---3--:R-:W-:-:S04]  /*17290*/  @!P0 IMAD.WIDE R8, R15, 0x4, R68 ;  /* 0x000000040f088825 */ /* 0x008fc800078e0244 */
[----:B-1----:R-:W-:Y:S01]  /*172a0*/  @!P0 IMAD.WIDE R68, R15, 0x4, R70 ;  /* 0x000000040f448825 */ /* 0x002fe200078e0246 */
[----:B------:R-:W-:Y:S01]  /*172b0*/  MOV R15, RZ ;  /* 0x000000ff000f7202 */ /* 0x000fe20000000f00 */
[----:B------:R0:W5:Y:S05]  /*172c0*/  @!P0 LDG.E R16, desc[UR18][R8.64] ;  /* 0x0000001208108981 */ /* 0x00016a000c1e1900 */
[----:B------:R1:W5:Y:S01]  /*172d0*/  @!P0 LDG.E R15, desc[UR18][R68.64] ;  /* 0x00000012440f8981 */ /* 0x000362000c1e1900 */
[-C--:B------:R-:W-:Y:S01]  /*172e0*/  ISETP.GE.AND P0, PT, R58, R80.reuse, PT ;  /* 0x000000503a00720c */ /* 0x080fe20003f06270 */
[----:B------:R-:W-:Y:S01]  /*172f0*/  BSSY.RECONVERGENT B0, `(.L_x_80) ;  /* 0x0000024000007945 */ /* 0x000fe20003800200 */
[----:B------:R-:W-:Y:S01]  /*17300*/  HFMA2 R10, -RZ, RZ, 0, 0 ;  /* 0x00000000ff0a7431 */ /* 0x000fe200000001ff */
[----:B------:R-:W-:-:S02]  /*17310*/  ISETP.GE.AND P3, PT, R57, R80, PT ;  /* 0x000000503900720c */ /* 0x000fc40003f66270 */
[----:B0-----:R-:W-:Y:S02]  /*17320*/  CS2R R8, SRZ ;  /* 0x0000000000087805 */ /* 0x001fe4000001ff00 */
[----:B------:R-:W-:-:S06]  /*17330*/  MOV R7, RZ ;  /* 0x000000ff00077202 */ /* 0x000fcc0000000f00 */
[----:B-12---:R-:W-:Y:S05]  /*17340*/  @!P0 BRA `(.L_x_81) ;  /* 0x0000000000788947 */ /* 0x006fea0003800000 */
        /* <DEDUP_REMOVED lines=30> */
.L_x_81:
[----:B------:R-:W-:Y:S05]  /*17530*/  BSYNC.RECONVERGENT B0 ;  /* 0x0000000000007941 */ /* 0x000fea0003800200 */
.L_x_80:
        /* <DEDUP_REMOVED lines=13> */
[----:B------:R-:W-:Y:S01]  /*17610*/  IADD3 R80, PT, PT, -R80, R57, RZ ;  /* 0x0000003950507210 */ /* 0x000fe20007ffe1ff */
[----:B------:R-:W2:Y:S06]  /*17620*/  LDCU UR13, c[0x0][0x388] ;  /* 0x00007100ff0d77ac */ /* 0x000eac0008000800 */
[----:B------:R-:W3:Y:S01]  /*17630*/  LDC.64 R68, c[0x0][0x398] ;  /* 0x0000e600ff447b82 */ /* 0x000ee20000000a00 */
[----:B-1----:R-:W-:Y:S01]  /*17640*/  UIMAD UR12, UR14, UR14, URZ ;  /* 0x0000000e0e0c72a4 */ /* 0x002fe2000f8e02ff */
[----:B------:R-:W-:-:S02]  /*17650*/  IADD3 R7, PT, PT, R57, -UR15, RZ ;  /* 0x8000000f39077c10 */ /* 0x000fc4000fffe0ff */
[----:B--2---:R-:W-:Y:S01]  /*17660*/  IADD3 R8, PT, PT, R23, -UR13, RZ ;  /* 0x8000000d17087c10 */ /* 0x004fe2000fffe0ff */
        /* <DEDUP_REMOVED lines=9> */
[----:B0-----:R-:W-:-:S04]  /*17700*/  IMAD.WIDE R70, R7, 0x4, R70 ;  /* 0x0000000407467825 */ /* 0x001fc800078e0246 */
[----:B---3--:R-:W-:Y:S01]  /*17710*/  IMAD.WIDE R68, R7, 0x4, R68 ;  /* 0x0000000407447825 */ /* 0x008fe200078e0244 */
[----:B------:R1:W5:Y:S04]  /*17720*/  LDG.E R8, desc[UR18][R70.64] ;  /* 0x0000001246087981 */ /* 0x000368000c1e1900 */
[----:B------:R1:W5:Y:S02]  /*17730*/  LDG.E R7, desc[UR18][R68.64] ;  /* 0x0000001244077981 */ /* 0x000364000c1e1900 */
.L_x_83:
[----:B------:R-:W-:Y:S05]  /*17740*/  BSYNC.RECONVERGENT B0 ;  /* 0x0000000000007941 */ /* 0x000fea0003800200 */
.L_x_82:
[----:B------:R-:W-:Y:S01]  /*17750*/  BAR.SYNC.DEFER_BLOCKING 0x0 ;  /* 0x0000000000007b1d */ /* 0x000fe20000010000 */
[----:B------:R-:W-:-:S15]  /*17760*/  @!P2 R2UR UR5, R77 ;  /* 0x000000004d05a2ca */ /* 0x000fde00000e0000 */
.L_x_79:
[----:B------:R-:W2:Y:S04]  /*17770*/  LDL.LU R106, [R1+0xc] ;  /* 0x00000c00016a7983 */ /* 0x000ea80000300800 */
[----:B------:R-:W3:Y:S04]  /*17780*/  LDL.LU R107, [R1+0x18] ;  /* 0x00001800016b7983 */ /* 0x000ee80000300800 */
[----:B------:R-:W3:Y:S04]  /*17790*/  LDL.LU R102, [R1] ;  /* 0x0000000001667983 */ /* 0x000ee80000300800 */
[----:B------:R-:W3:Y:S04]  /*177a0*/  LDL.LU R108, [R1+0x10] ;  /* 0x00001000016c7983 */ /* 0x000ee80000300800 */
[----:B------:R-:W3:Y:S04]  /*177b0*/  LDL.LU R110, [R1+0x1c] ;  /* 0x00001c00016e7983 */ /* 0x000ee80000300800 */
[----:B------:R-:W3:Y:S04]  /*177c0*/  LDL.LU R98, [R1+0x8] ;  /* 0x0000080001627983 */ /* 0x000ee80000300800 */
[----:B------:R-:W3:Y:S01]  /*177d0*/  LDL.LU R104, [R1+0x14] ;  /* 0x0000140001687983 */ /* 0x000ee20000300800 */
[C---:B------:R-:W-:Y:S01]  /*177e0*/  FMUL R85, R28.reuse, R52 ;  /* 0x000000341c557220 */ /* 0x040fe20000400000 */
[C---:B----4-:R-:W-:Y:S01]  /*177f0*/  FMUL R87, R28.reuse, R42 ;  /* 0x0000002a1c577220 */ /* 0x050fe20000400000 */
[C---:B01----:R-:W-:Y:S01]  /*17800*/  FMUL R69, R28.reuse, R4 ;  /* 0x000000041c457220 */ /* 0x043fe20000400000 */
[----:B------:R-:W-:Y:S01]  /*17810*/  FMUL R68, R28, R53 ;  /* 0x000000351c447220 */ /* 0x000fe20000400000 */
[----:B------:R-:W-:Y:S01]  /*17820*/  FFMA R85, R24, R42, R85 ;  /* 0x0000002a18557223 */ /* 0x000fe20000000055 */
[C---:B------:R-:W-:Y:S01]  /*17830*/  FMUL R84, R28.reuse, R43 ;  /* 0x0000002b1c547220 */ /* 0x040fe20000400000 */
[C---:B------:R-:W-:Y:S01]  /*17840*/  FMUL R71, R28.reuse, R40 ;  /* 0x000000281c477220 */ /* 0x040fe20000400000 */
[C---:B------:R-:W-:Y:S01]  /*17850*/  FMUL R70, R28.reuse, R5 ;  /* 0x000000051c467220 */ /* 0x040fe20000400000 */
[----:B------:R-:W-:Y:S01]  /*17860*/  FMUL R28, R28, R41 ;  /* 0x000000291c1c7220 */ /* 0x000fe20000400000 */
[C---:B------:R-:W-:Y:S01]  /*17870*/  FFMA R87, R24.reuse, R52, -R87 ;  /* 0x0000003418577223 */ /* 0x040fe20000000857 */
[C---:B------:R-:W-:Y:S01]  /*17880*/  FFMA R82, R24.reuse, R40, -R69 ;  /* 0x0000002818527223 */ /* 0x040fe20000000845 */
[C---:B------:R-:W-:Y:S01]  /*17890*/  FFMA R83, R24.reuse, R43, R68 ;  /* 0x0000002b18537223 */ /* 0x040fe20000000044 */
[C---:B-----5:R-:W-:Y:S01]  /*178a0*/  FMUL R69, R17.reuse, R85 ;  /* 0x0000005511457220 */ /* 0x060fe20000400000 */
[C---:B------:R-:W-:Y:S01]  /*178b0*/  FFMA R84, R24.reuse, R53, -R84 ;  /* 0x0000003518547223 */ /* 0x040fe20000000854 */
[C---:B------:R-:W-:Y:S01]  /*178c0*/  FFMA R80, R24.reuse, R4, R71 ;  /* 0x0000000418507223 */ /* 0x040fe20000000047 */
        /* <DEDUP_REMOVED lines=8> */
[----:B------:R-:W-:Y:S01]  /*17950*/  FFMA R84, R18, R84, -R69 ;  /* 0x0000005412547223 */ /* 0x000fe20000000845 */
[C---:B------:R-:W-:Y:S01]  /*17960*/  FMUL R69, R9.reuse, R80 ;  /* 0x0000005009457220 */ /* 0x040fe20000400000 */
[C---:B------:R-:W-:Y:S01]  /*17970*/  FMUL R77, R9.reuse, R68 ;  /* 0x00000044094d7220 */ /* 0x040fe20000400000 */
[----:B------:R-:W-:Y:S01]  /*17980*/  FFMA R80, R10, R80, R71 ;  /* 0x000000500a507223 */ /* 0x000fe20000000047 */
[----:B------:R-:W-:Y:S01]  /*17990*/  FFMA R83, R18, R83, R28 ;  /* 0x0000005312537223 */ /* 0x000fe2000000001c */
[C---:B------:R-:W-:Y:S01]  /*179a0*/  FFMA R82, R10.reuse, R82, -R69 ;  /* 0x000000520a527223 */ /* 0x040fe20000000845 */
[-C--:B------:R-:W-:Y:S01]  /*179b0*/  FMUL R69, R9, R24.reuse ;  /* 0x0000001809457220 */ /* 0x080fe20000400000 */
[----:B------:R-:W-:Y:S01]  /*179c0*/  FFMA R77, R10, R24, R77 ;  /* 0x000000180a4d7223 */ /* 0x000fe2000000004d */
[C---:B------:R-:W-:Y:S01]  /*179d0*/  FMUL R24, R29.reuse, R52 ;  /* 0x000000341d187220 */ /* 0x040fe20000400000 */
[----:B------:R-:W-:Y:S01]  /*179e0*/  FADD R48, R48, R85 ;  /* 0x0000005530307221 */ /* 0x000fe20000000000 */
[----:B------:R-:W-:Y:S01]  /*179f0*/  FFMA R68, R10, R68, -R69 ;  /* 0x000000440a447223 */ /* 0x000fe20000000845 */
[-C--:B------:R-:W-:Y:S01]  /*17a00*/  FMUL R69, R29, R42.reuse ;  /* 0x0000002a1d457220 */ /* 0x080fe20000400000 */
[----:B------:R-:W-:Y:S01]  /*17a10*/  FFMA R24, R25, R42, R24 ;  /* 0x0000002a19187223 */ /* 0x000fe20000000018 */
[C---:B------:R-:W-:Y:S01]  /*17a20*/  FMUL R85, R29.reuse, R4 ;  /* 0x000000041d557220 */ /* 0x040fe20000400000 */
[----:B------:R-:W-:Y:S01]  /*17a30*/  FMUL R86, R29, R41 ;  /* 0x000000291d567220 */ /* 0x000fe20000400000 */
[----:B------:R-:W-:Y:S01]  /*17a40*/  FFMA R69, R25, R52, -R69 ;  /* 0x0000003419457223 */ /* 0x000fe20000000845 */
[----:B------:R-:W-:Y:S01]  /*17a50*/  FMUL R71, R17, R24 ;  /* 0x0000001811477220 */ /* 0x000fe20000400000 */
[----:B------:R-:W-:Y:S01]  /*17a60*/  FFMA R85, R25, R40, -R85 ;  /* 0x0000002819557223 */ /* 0x000fe20000000855 */
[----:B------:R-:W-:Y:S01]  /*17a70*/  FADD R6, R6, R87 ;  /* 0x0000005706067221 */ /* 0x000fe20000000000 */
[-C--:B------:R-:W-:Y:S01]  /*17a80*/  FMUL R99, R17, R69.reuse ;  /* 0x0000004511637220 */ /* 0x080fe20000400000 */
[C---:B------:R-:W-:Y:S01]  /*17a90*/  FFMA R69, R18.reuse, R69, -R71 ;  /* 0x0000004512457223 */ /* 0x040fe20000000847 */
[----:B------:R-:W-:Y:S01]  /*17aa0*/  FMUL R101, R9, R85 ;  /* 0x0000005509657220 */ /* 0x000fe20000400000 */
[----:B------:R-:W-:Y:S01]  /*17ab0*/  FADD R59, R59, R80 ;  /* 0x000000503b3b7221 */ /* 0x000fe20000000000 */
[----:B------:R-:W-:Y:S01]  /*17ac0*/  FFMA R71, R18, R24, R99 ;  /* 0x0000001812477223 */ /* 0x000fe20000000063 */
[----:B------:R-:W-:Y:S01]  /*17ad0*/  FMUL R24, R29, R53 ;  /* 0x000000351d187220 */ /* 0x000fe20000400000 */
[-C--:B------:R-:W-:Y:S01]  /*17ae0*/  FMUL R80, R30, R43.reuse ;  /* 0x0000002b1e507220 */ /* 0x080fe20000400000 */
[----:B------:R-:W-:Y:S01]  /*17af0*/  FADD R49, R49, R84 ;  /* 0x0000005431317221 */ /* 0x000fe20000000000 */
[----:B------:R-:W-:Y:S01]  /*17b00*/  FADD R68, R44, R68 ;  /* 0x000000442c447221 */ /* 0x000fe20000000000 */
[-C--:B------:R-:W-:Y:S01]  /*17b10*/  FFMA R70, R25, R43.reuse, R24 ;  /* 0x0000002b19467223 */ /* 0x080fe20000000018 */
[----:B------:R-:W-:Y:S01]  /*17b20*/  FMUL R24, R29, R43 ;  /* 0x0000002b1d187220 */ /* 0x000fe20000400000 */
[-C--:B------:R-:W-:Y:S01]  /*17b30*/  FFMA R80, R26, R53.reuse, -R80 ;  /* 0x000000351a507223 */ /* 0x080fe20000000850 */
[----:B------:R-:W-:Y:S01]  /*17b40*/  FADD R51, R51, R82 ;  /* 0x0000005233337221 */ /* 0x000fe20000000000 */
[----:B------:R-:W-:Y:S01]  /*17b50*/  FMUL R99, R17, R70 ;  /* 0x0000004611637220 */ /* 0x000fe20000400000 */
[----:B------:R-:W-:Y:S01]  /*17b60*/  FFMA R28, R25, R53, -R24 ;  /* 0x00000035191c7223 */ /* 0x000fe20000000818 */
[----:B------:R-:W-:Y:S01]  /*17b70*/  FADD R50, R50, R83 ;  /* 0x0000005332327221 */ /* 0x000fe20000000000 */
[----:B------:R-:W-:-:S02]  /*17b80*/  UIADD3 UR12, UPT, UPT, UR4, 0x4, URZ ;  /* 0x00000004040c7890 */ /* 0x000fc4000fffe0ff */
[CC--:B------:R-:W-:Y:S01]  /*17b90*/  FFMA R24, R18.reuse, R28.reuse, -R99 ;  /* 0x0000001c12187223 */ /* 0x0c0fe20000000863 */
[----:B------:R-:W-:Y:S01]  /*17ba0*/  FMUL R99, R17, R28 ;  /* 0x0000001c11637220 */ /* 0x000fe20000400000 */
[----:B------:R-:W-:Y:S01]  /*17bb0*/  FMUL R28, R29, R40 ;  /* 0x000000281d1c7220 */ /* 0x000fe20000400000 */
[----:B------:R-:W-:Y:S02]  /*17bc0*/  UISETP.NE.AND UP0, UPT, UR12, UR5, UPT ;  /* 0x000000050c00728c */ /* 0x000fe4000bf05270 */
[----:B------:R-:W-:Y:S01]  /*17bd0*/  FFMA R70, R18, R70, R99 ;  /* 0x0000004612467223 */ /* 0x000fe20000000063 */
[----:B------:R-:W-:-:S04]  /*17be0*/  FFMA R28, R25, R4, R28 ;  /* 0x00000004191c7223 */ /* 0x000fc8000000001c */
[-C--:B------:R-:W-:Y:S01]  /*17bf0*/  FMUL R87, R9, R28.reuse ;  /* 0x0000001c09577220 */ /* 0x080fe20000400000 */
[C---:B------:R-:W-:Y:S01]  /*17c00*/  FFMA R101, R10.reuse, R28, R101 ;  /* 0x0000001c0a657223 */ /* 0x040fe20000000065 */
[-C--:B------:R-:W-:Y:S01]  /*17c10*/  FMUL R28, R29, R5.reuse ;  /* 0x000000051d1c7220 */ /* 0x080fe20000400000 */
[C---:B------:R-:W-:Y:S01]  /*17c20*/  FFMA R29, R25.reuse, R5, R86 ;  /* 0x00000005191d7223 */ /* 0x040fe20000000056 */
[----:B------:R-:W-:Y:S01]  /*17c30*/  FFMA R100, R10, R85, -R87 ;  /* 0x000000550a647223 */ /* 0x000fe20000000857 */
[----:B------:R-:W-:Y:S01]  /*17c40*/  FADD R114, R62, R101 ;  /* 0x000000653e727221 */ /* 0x000fe20000000000 */
[----:B------:R-:W-:Y:S01]  /*17c50*/  FFMA R25, R25, R41, -R28 ;  /* 0x0000002919197223 */ /* 0x000fe2000000081c */
[----:B------:R-:W-:-:S03]  /*17c60*/  FMUL R85, R9, R29 ;  /* 0x0000001d09557220 */ /* 0x000fc60000400000 */
[-C--:B------:R-:W-:Y:S01]  /*17c70*/  FMUL R86, R9, R25.reuse ;  /* 0x0000001909567220 */ /* 0x080fe20000400000 */
[----:B------:R-:W-:Y:S01]  /*17c80*/  FFMA R28, R10, R25, -R85 ;  /* 0x000000190a1c7223 */ /* 0x000fe20000000855 */
[----:B------:R-:W-:Y:S02]  /*17c90*/  FMUL R25, R30, R52 ;  /* 0x000000341e197220 */ /* 0x000fe40000400000 */
[----:B------:R-:W-:Y:S01]  /*17ca0*/  FFMA R29, R10, R29, R86 ;  /* 0x0000001d0a1d7223 */ /* 0x000fe20000000056 */
[----:B------:R-:W-:Y:S01]  /*17cb0*/  FMUL R86, R17, R80 ;  /* 0x0000005011567220 */ /* 0x000fe20000400000 */
[-C--:B------:R-:W-:Y:S01]  /*17cc0*/  FFMA R99, R26, R42.reuse, R25 ;  /* 0x0000002a1a637223 */ /* 0x080fe20000000019 */
[----:B------:R-:W-:-:S03]  /*17cd0*/  FMUL R25, R30, R42 ;  /* 0x0000002a1e197220 */ /* 0x000fc60000400000 */
[----:B------:R-:W-:Y:S01]  /*17ce0*/  FMUL R85, R17, R99 ;  /* 0x0000006311557220 */ /* 0x000fe20000400000 */
[----:B------:R-:W-:-:S04]  /*17cf0*/  FFMA R25, R26, R52, -R25 ;  /* 0x000000341a197223 */ /* 0x000fc80000000819 */
[-C--:B------:R-:W-:Y:S01]  /*17d00*/  FFMA R85, R18, R25.reuse, -R85 ;  /* 0x0000001912557223 */ /* 0x080fe20000000855 */
[----:B------:R-:W-:Y:S01]  /*17d10*/  FMUL R84, R17, R25 ;  /* 0x0000001911547220 */ /* 0x000fe20000400000 */
[----:B------:R-:W-:-:S03]  /*17d20*/  FMUL R25, R30, R53 ;  /* 0x000000351e197220 */ /* 0x000fc60000400000 */
[----:B------:R-:W-:Y:S01]  /*17d30*/  FFMA R99, R18, R99, R84 ;  /* 0x0000006312637223 */ /* 0x000fe20000000054 */
[----:B------:R-:W-:-:S03]  /*17d40*/  FFMA R25, R26, R43, R25 ;  /* 0x0000002b1a197223 */ /* 0x000fc60000000019 */
[----:B------:R-:W-:Y:S01]  /*17d50*/  FADD R64, R64, R99 ;  /* 0x0000006340407221 */ /* 0x000fe20000000000 */
[-C--:B------:R-:W-:Y:S01]  /*17d60*/  FMUL R87, R17, R25.reuse ;  /* 0x0000001911577220 */ /* 0x080fe20000400000 */
[----:B------:R-:W-:Y:S01]  /*17d70*/  FFMA R86, R18, R25, R86 ;  /* 0x0000001912567223 */ /* 0x000fe20000000056 */
[----:B------:R-:W-:Y:S02]  /*17d80*/  FMUL R25, R30, R40 ;  /* 0x000000281e197220 */ /* 0x000fe40000400000 */
[----:B------:R-:W-:Y:S01]  /*17d90*/  FFMA R87, R18, R80, -R87 ;  /* 0x0000005012577223 */ /* 0x000fe20000000857 */
[----:B------:R-:W-:Y:S01]  /*17da0*/  FADD R45, R45, R86 ;  /* 0x000000562d2d7221 */ /* 0x000fe20000000000 */
[-C--:B------:R-:W-:Y:S01]  /*17db0*/  FFMA R84, R26, R4.reuse, R25 ;  /* 0x000000041a547223 */ /* 0x080fe20000000019 */
[----:B------:R-:W-:Y:S01]  /*17dc0*/  FMUL R25, R30, R4 ;  /* 0x000000041e197220 */ /* 0x000fe20000400000 */
[----:B------:R-:W-:Y:S01]  /*17dd0*/  FADD R46, R46, R87 ;  /* 0x000000572e2e7221 */ /* 0x000fe20000000000 */
[----:B------:R-:W-:-:S02]  /*17de0*/  FMUL R87, R36, R41 ;  /* 0x0000002924577220 */ /* 0x000fc40000400000 */
[----:B------:R-:W-:Y:S02]  /*17df0*/  FFMA R25, R26, R40, -R25 ;  /* 0x000000281a197223 */ /* 0x000fe40000000819 */
[----:B------:R-:W-:Y:S01]  /*17e00*/  FFMA R87, R32, R5, R87 ;  /* 0x0000000520577223 */ /* 0x000fe20000000057 */
[----:B--2---:R-:W-:Y:S01]  /*17e10*/  FADD R116, R106, R70 ;  /* 0x000000466a747221 */ /* 0x004fe20000000000 */
[----:B------:R-:W-:-:S04]  /*17e20*/  FMUL R70, R31, R41 ;  /* 0x000000291f467220 */ /* 0x000fc80000400000 */
[----:B------:R-:W-:Y:S01]  /*17e30*/  FFMA R70, R27, R5, R70 ;  /* 0x000000051b467223 */ /* 0x000fe20000000046 */
[----:B---3--:R-:W-:Y:S01]  /*17e40*/  MOV R106, R102 ;  /* 0x00000066006a7202 */ /* 0x008fe20000000f00 */
[----:B------:R-:W-:Y:S01]  /*17e50*/  FADD R44, R104, R77 ;  /* 0x0000004d682c7221 */ /* 0x000fe20000000000 */
[----:B------:R-:W-:Y:S01]  /*17e60*/  FMUL R77, R9, R84 ;  /* 0x00000054094d7220 */ /* 0x000fe20000400000 */
[----:B------:R-:W-:-:S03]  /*17e70*/  MOV R104, R98 ;  /* 0x0000006200687202 */ /* 0x000fc60000000f00 */
        /* <DEDUP_REMOVED lines=12> */
[----:B------:R-:W-:-:S02]  /*17f40*/  FFMA R26, R27, R42, R26 ;  /* 0x0000002a1b1a7223 */ /* 0x000fc4000000001a */
[C---:B------:R-:W-:Y:S01]  /*17f50*/  FFMA R83, R10.reuse, R30, -R83 ;  /* 0x0000001e0a537223 */ /* 0x040fe20000000853 */
[----:B------:R-:W-:Y:S01]  /*17f60*/  FFMA R82, R10, R82, R25 ;  /* 0x000000520a527223 */ /* 0x000fe20000000019 */
[----:B------:R-:W-:Y:S01]  /*17f70*/  FADD R25, R110, R69 ;  /* 0x000000456e197221 */ /* 0x000fe20000000000 */
[----:B------:R-:W-:Y:S01]  /*17f80*/  FADD R69, R108, R71 ;  /* 0x000000476c457221 */ /* 0x000fe20000000000 */
[----:B------:R-:W-:Y:S01]  /*17f90*/  FMUL R71, R17, R26 ;  /* 0x0000001a11477220 */ /* 0x000fe20000400000 */
[----:B------:R-:W-:Y:S01]  /*17fa0*/  FADD R30, R63, R85 ;  /* 0x000000553f1e7221 */ /* 0x000fe20000000000 */
[----:B------:R-:W-:Y:S01]  /*17fb0*/  FADD R79, R79, R82 ;  /* 0x000000524f4f7221 */ /* 0x000fe20000000000 */
[----:B------:R0:W-:Y:S01]  /*17fc0*/  STL [R1+0x1c], R25 ;  /* 0x00001c1901007387 */ /* 0x0001e20000100800 */
[----:B------:R-:W-:Y:S01]  /*17fd0*/  FADD R115, R115, R83 ;  /* 0x0000005373737221 */ /* 0x000fe20000000000 */
[----:B0-----:R-:W-:-:S04]  /*17fe0*/  FMUL R25, R31, R42 ;  /* 0x0000002a1f197220 */ /* 0x001fc80000400000 */
[----:B------:R-:W-:-:S04]  /*17ff0*/  FFMA R25, R27, R52, -R25 ;  /* 0x000000341b197223 */ /* 0x000fc80000000819 */
[-C--:B------:R-:W-:Y:S01]  /*18000*/  FFMA R80, R18, R25.reuse, -R71 ;  /* 0x0000001912507223 */ /* 0x080fe20000000847 */
[----:B------:R-:W-:Y:S01]  /*18010*/  FMUL R77, R17, R25 ;  /* 0x00000019114d7220 */ /* 0x000fe20000400000 */
[----:B------:R-:W-:Y:S01]  /*18020*/  FADD R25, R107, R24 ;  /* 0x000000186b197221 */ /* 0x000fe20000000000 */
[----:B------:R-:W-:Y:S01]  /*18030*/  FMUL R24, R31, R53 ;  /* 0x000000351f187220 */ /* 0x000fe20000400000 */
[----:B------:R-:W-:Y:S01]  /*18040*/  FADD R60, R60, R80 ;  /* 0x000000503c3c7221 */ /* 0x000fe20000000000 */
[----:B------:R-:W-:Y:S02]  /*18050*/  FFMA R77, R18, R26, R77 ;  /* 0x0000001a124d7223 */ /* 0x000fe4000000004d */
[-C--:B------:R-:W-:Y:S01]  /*18060*/  FFMA R71, R27, R43.reuse, R24 ;  /* 0x0000002b1b477223 */ /* 0x080fe20000000018 */
[----:B------:R-:W-:Y:S01]  /*18070*/  FMUL R24, R31, R43 ;  /* 0x0000002b1f187220 */ /* 0x000fe20000400000 */
[----:B------:R0:W-:Y:S01]  /*18080*/  STL [R1+0x14], R25 ;  /* 0x0000141901007387 */ /* 0x0001e20000100800 */
[----:B------:R-:W-:-:S02]  /*18090*/  FADD R47, R47, R77 ;  /* 0x0000004d2f2f7221 */ /* 0x000fc40000000000 */
[----:B------:R-:W-:Y:S01]  /*180a0*/  FFMA R24, R27, R53, -R24 ;  /* 0x000000351b187223 */ /* 0x000fe20000000818 */
[----:B0-----:R-:W-:-:S04]  /*180b0*/  FMUL R25, R17, R71 ;  /* 0x0000004711197220 */ /* 0x001fc80000400000 */
[-C--:B------:R-:W-:Y:S01]  /*180c0*/  FFMA R26, R18, R24.reuse, -R25 ;  /* 0x00000018121a7223 */ /* 0x080fe20000000819 */
[----:B------:R-:W-:Y:S01]  /*180d0*/  FMUL R24, R17, R24 ;  /* 0x0000001811187220 */ /* 0x000fe20000400000 */
[----:B------:R-:W-:Y:S02]  /*180e0*/  FADD R25, R104, R100 ;  /* 0x0000006468197221 */ /* 0x000fe40000000000 */
[----:B------:R-:W-:Y:S01]  /*180f0*/  FADD R117, R117, R26 ;  /* 0x0000001a75757221 */ /* 0x000fe20000000000 */
[----:B------:R-:W-:Y:S01]  /*18100*/  FFMA R71, R18, R71, R24 ;  /* 0x0000004712477223 */ /* 0x000fe20000000018 */
[----:B------:R-:W-:Y:S01]  /*18110*/  FMUL R24, R31, R40 ;  /* 0x000000281f187220 */ /* 0x000fe20000400000 */
[----:B------:R0:W-:Y:S02]  /*18120*/  STL [R1+0x10], R25 ;  /* 0x0000101901007387 */ /* 0x0001e40000100800 */
[----:B------:R-:W-:Y:S01]  /*18130*/  FADD R81, R81, R71 ;  /* 0x0000004751517221 */ /* 0x000fe20000000000 */
[----:B------:R-:W-:Y:S01]  /*18140*/  FFMA R108, R27, R4, R24 ;  /* 0x000000041b6c7223 */ /* 0x000fe20000000018 */
[----:B------:R-:W-:-:S04]  /*18150*/  FMUL R71, R39, R52 ;  /* 0x0000003427477220 */ /* 0x000fc80000400000 */
[----:B------:R-:W-:Y:S01]  /*18160*/  FFMA R71, R35, R42, R71 ;  /* 0x0000002a23477223 */ /* 0x000fe20000000047 */
[----:B0-----:R-:W-:-:S03]  /*18170*/  FMUL R25, R31, R4 ;  /* 0x000000041f197220 */ /* 0x001fc60000400000 */
[----:B------:R-:W-:Y:S01]  /*18180*/  FMUL R77, R15, R71 ;  /* 0x000000470f4d7220 */ /* 0x000fe20000400000 */
[----:B------:R-:W-:Y:S01]  /*18190*/  FFMA R24, R27, R40, -R25 ;  /* 0x000000281b187223 */ /* 0x000fe20000000819 */
[----:B------:R-:W-:-:S03]  /*181a0*/  FMUL R25, R9, R108 ;  /* 0x0000006c09197220 */ /* 0x000fc60000400000 */
[-C--:B------:R-:W-:Y:S01]  /*181b0*/  FMUL R101, R9, R24.reuse ;  /* 0x0000001809657220 */ /* 0x080fe20000400000 */
[C---:B------:R-:W-:Y:S01]  /*181c0*/  FFMA R25, R10.reuse, R24, -R25 ;  /* 0x000000180a197223 */ /* 0x040fe20000000819 */
[----:B------:R-:W-:Y:S01]  /*181d0*/  FMUL R24, R31, R5 ;  /* 0x000000051f187220 */ /* 0x000fe20000400000 */
[----:B------:R-:W-:Y:S01]  /*181e0*/  FMUL R31, R9, R70 ;  /* 0x00000046091f7220 */ /* 0x000fe20000400000 */
[----:B------:R-:W-:Y:S01]  /*181f0*/  FFMA R108, R10, R108, R101 ;  /* 0x0000006c0a6c7223 */ /* 0x000fe20000000065 */
[----:B------:R-:W-:Y:S01]  /*18200*/  FADD R118, R118, R25 ;  /* 0x0000001976767221 */ /* 0x000fe20000000000 */
[----:B------:R-:W-:Y:S01]  /*18210*/  FFMA R27, R27, R41, -R24 ;  /* 0x000000291b1b7223 */ /* 0x000fe20000000818 */
[C---:B------:R-:W-:Y:S01]  /*18220*/  FMUL R25, R38.reuse, R53 ;  /* 0x0000003526197220 */ /* 0x040fe20000400000 */
[----:B------:R-:W-:Y:S01]  /*18230*/  FADD R108, R61, R108 ;  /* 0x0000006c3d6c7221 */ /* 0x000fe20000000000 */
[----:B------:R-:W-:Y:S01]  /*18240*/  FMUL R61, R38, R40 ;  /* 0x00000028263d7220 */ /* 0x000fe20000400000 */
[-C--:B------:R-:W-:Y:S01]  /*18250*/  FFMA R24, R10, R27.reuse, -R31 ;  /* 0x0000001b0a187223 */ /* 0x080fe2000000081f */
[----:B------:R-:W-:Y:S01]  /*18260*/  FMUL R27, R9, R27 ;  /* 0x0000001b091b7220 */ /* 0x000fe20000400000 */
[----:B------:R-:W-:-:S02]  /*18270*/  FFMA R25, R34, R43, R25 ;  /* 0x0000002b22197223 */ /* 0x000fc40000000019 */
[----:B------:R-:W-:Y:S01]  /*18280*/  FADD R119, R119, R24 ;  /* 0x0000001877777221 */ /* 0x000fe20000000000 */
[----:B------:R-:W-:Y:S01]  /*18290*/  FFMA R70, R10, R70, R27 ;  /* 0x000000460a467223 */ /* 0x000fe2000000001b */
[----:B------:R-:W-:Y:S01]  /*182a0*/  FADD R27, R66, R28 ;  /* 0x0000001c421b7221 */ /* 0x000fe20000000000 */
[----:B------:R-:W-:Y:S01]  /*182b0*/  FADD R28, R65, R29 ;  /* 0x0000001d411c7221 */ /* 0x000fe20000000000 */
[----:B------:R-:W-:Y:S01]  /*182c0*/  FMUL R66, R37, R41 ;  /* 0x0000002925427220 */ /* 0x000fe20000400000 */
[----:B------:R-:W-:Y:S02]  /*182d0*/  FADD R112, R112, R70 ;  /* 0x0000004670707221 */ /* 0x000fe40000000000 */
[----:B------:R0:W-:Y:S04]  /*182e0*/  STL [R1+0xc], R27 ;  /* 0x00000c1b01007387 */ /* 0x0001e80000100800 */
[----:B------:R1:W-:Y:S04]  /*182f0*/  STL [R1+0x4], R28 ;  /* 0x0000041c01007387 */ /* 0x0003e80000100800 */
[----:B------:R2:W-:Y:S01]  /*18300*/  STL [R1+0x8], R30 ;  /* 0x0000081e01007387 */ /* 0x0005e20000100800 */
[----:B0-----:R-:W-:-:S04]  /*18310*/  FMUL R27, R36, R52 ;  /* 0x00000034241b7220 */ /* 0x001fc80000400000 */
[-C--:B-1----:R-:W-:Y:S01]  /*18320*/  FFMA R28, R32, R42.reuse, R27 ;  /* 0x0000002a201c7223 */ /* 0x082fe2000000001b */
[----:B------:R-:W-:-:S03]  /*18330*/  FMUL R27, R36, R42 ;  /* 0x0000002a241b7220 */ /* 0x000fc60000400000 */
[----:B------:R-:W-:Y:S01]  /*18340*/  FMUL R29, R15, R28 ;  /* 0x0000001c0f1d7220 */ /* 0x000fe20000400000 */
[----:B------:R-:W-:Y:S01]  /*18350*/  FFMA R27, R32, R52, -R27 ;  /* 0x00000034201b7223 */ /* 0x000fe2000000081b */
[----:B--2---:R-:W-:-:S03]  /*18360*/  FMUL R30, R36, R43 ;  /* 0x0000002b241e7220 */ /* 0x004fc60000400000 */
[-C--:B------:R-:W-:Y:S01]  /*18370*/  FFMA R29, R16, R27.reuse, -R29 ;  /* 0x0000001b101d7223 */ /* 0x080fe2000000081d */
[----:B------:R-:W-:Y:S01]  /*18380*/  FMUL R27, R15, R27 ;  /* 0x0000001b0f1b7220 */ /* 0x000fe20000400000 */
[-C--:B------:R-:W-:Y:S02]  /*18390*/  FFMA R30, R32, R53.reuse, -R30 ;  /* 0x00000035201e7223 */ /* 0x080fe4000000081e */
[----:B------:R-:W-:Y:S01]  /*183a0*/  FADD R110, R120, R29 ;  /* 0x0000001d786e7221 */ /* 0x000fe20000000000 */
[----:B------:R-:W-:Y:S01]  /*183b0*/  FFMA R28, R16, R28, R27 ;  /* 0x0000001c101c7223 */ /* 0x000fe2000000001b */
[----:B------:R-:W-:-:S03]  /*183c0*/  FMUL R27, R36, R53 ;  /* 0x00000035241b7220 */ /* 0x000fc60000400000 */
[----:B------:R-:W-:Y:S01]  /*183d0*/  FADD R107, R88, R28 ;  /* 0x0000001c586b7221 */ /* 0x000fe20000000000 */
[----:B------:R-:W-:-:S04]  /*183e0*/  FFMA R27, R32, R43, R27 ;  /* 0x0000002b201b7223 */ /* 0x000fc8000000001b */
[----:B------:R-:W-:-:S04]  /*183f0*/  FMUL R101, R15, R27 ;  /* 0x0000001b0f657220 */ /* 0x000fc80000400000 */
[-C--:B------:R-:W-:Y:S01]  /*18400*/  FFMA R101, R16, R30.reuse, -R101 ;  /* 0x0000001e10657223 */ /* 0x080fe20000000865 */
[----:B------:R-:W-:-:S03]  /*18410*/  FMUL R30, R15, R30 ;  /* 0x0000001e0f1e7220 */ /* 0x000fc60000400000 */
[----:B------:R-:W-:Y:S01]  /*18420*/  FADD R121, R121, R101 ;  /* 0x0000006579797221 */ /* 0x000fe20000000000 */
[----:B------:R-:W-:Y:S01]  /*18430*/  FFMA R85, R16, R27, R30 ;  /* 0x0000001b10557223 */ /* 0x000fe2000000001e */
[----:B------:R-:W-:Y:S01]  /*18440*/  FMUL R27, R36, R40 ;  /* 0x00000028241b7220 */ /* 0x000fe20000400000 */
[----:B------:R-:W-:Y:S02]  /*18450*/  FMUL R30, R37, R52 ;  /* 0x00000034251e7220 */ /* 0x000fe40000400000 */
[----:B------:R-:W-:Y:S01]  /*18460*/  FADD R89, R89, R85 ;  /* 0x0000005559597221 */ /* 0x000fe20000000000 */
[-C--:B------:R-:W-:Y:S01]  /*18470*/  FFMA R86, R32, R4.reuse, R27 ;  /* 0x0000000420567223 */ /* 0x080fe2000000001b */
[C---:B------:R-:W-:Y:S01]  /*18480*/  FMUL R27, R36.reuse, R4 ;  /* 0x00000004241b7220 */ /* 0x040fe20000400000 */
[----:B------:R-:W-:Y:S01]  /*18490*/  FMUL R36, R36, R5 ;  /* 0x0000000524247220 */ /* 0x000fe20000400000 */
[----:B------:R-:W-:Y:S01]  /*184a0*/  FFMA R30, R33, R42, R30 ;  /* 0x0000002a211e7223 */ /* 0x000fe2000000001e */
[----:B------:R-:W-:Y:S01]  /*184b0*/  FMUL R31, R7, R86 ;  /* 0x00000056071f7220 */ /* 0x000fe20000400000 */
[C---:B------:R-:W-:Y:S01]  /*184c0*/  FFMA R27, R32.reuse, R40, -R27 ;  /* 0x00000028201b7223 */ /* 0x040fe2000000081b */
[----:B------:R-:W-:Y:S01]  /*184d0*/  FFMA R36, R32, R41, -R36 ;  /* 0x0000002920247223 */ /* 0x000fe20000000824 */
[----:B------:R-:W-:-:S02]  /*184e0*/  FMUL R32, R37, R53 ;  /* 0x0000003525207220 */ /* 0x000fc40000400000 */
[-C--:B------:R-:W-:Y:S01]  /*184f0*/  FFMA R102, R8, R27.reuse, -R31 ;  /* 0x0000001b08667223 */ /* 0x080fe2000000081f */
[----:B------:R-:W-:Y:S01]  /*18500*/  FMUL R27, R7, R27 ;  /* 0x0000001b071b7220 */ /* 0x000fe20000400000 */
[----:B------:R-:W-:Y:S02]  /*18510*/  FMUL R31, R15, R30 ;  /* 0x0000001e0f1f7220 */ /* 0x000fe40000400000 */
[----:B------:R-:W-:Y:S01]  /*18520*/  FADD R122, R122, R102 ;  /* 0x000000667a7a7221 */ /* 0x000fe20000000000 */
[----:B------:R-:W-:Y:S01]  /*18530*/  FFMA R86, R8, R86, R27 ;  /* 0x0000005608567223 */ /* 0x000fe2000000001b */
[----:B------:R-:W-:-:S03]  /*18540*/  FMUL R27, R7, R87 ;  /* 0x00000057071b7220 */ /* 0x000fc60000400000 */
[----:B------:R-:W-:Y:S01]  /*18550*/  FADD R90, R90, R86 ;  /* 0x000000565a5a7221 */ /* 0x000fe20000000000 */
[C---:B------:R-:W-:Y:S01]  /*18560*/  FFMA R104, R8.reuse, R36, -R27 ;  /* 0x0000002408687223 */ /* 0x040fe2000000081b */
[----:B------:R-:W-:Y:S01]  /*18570*/  FMUL R27, R37, R42 ;  /* 0x0000002a251b7220 */ /* 0x000fe20000400000 */
[----:B------:R-:W-:Y:S02]  /*18580*/  FMUL R36, R7, R36 ;  /* 0x0000002407247220 */ /* 0x000fe40000400000 */
[----:B------:R-:W-:Y:S01]  /*18590*/  FADD R123, R123, R104 ;  /* 0x000000687b7b7221 */ /* 0x000fe20000000000 */
[----:B------:R-:W-:Y:S01]  /*185a0*/  FFMA R27, R33, R52, -R27 ;  /* 0x00000034211b7223 */ /* 0x000fe2000000081b */
[----:B------:R-:W-:Y:S01]  /*185b0*/  FFMA R87, R8, R87, R36 ;  /* 0x0000005708577223 */ /* 0x000fe20000000024 */
[----:B------:R-:W-:Y:S02]  /*185c0*/  FMUL R36, R37, R5 ;  /* 0x0000000525247220 */ /* 0x000fe40000400000 */
[C---:B------:R-:W-:Y:S01]  /*185d0*/  FFMA R98, R16.reuse, R27, -R31 ;  /* 0x0000001b10627223 */ /* 0x040fe2000000081f */
[-C--:B------:R-:W-:Y:S01]  /*185e0*/  FFMA R31, R33, R43.reuse, R32 ;  /* 0x0000002b211f7223 */ /* 0x080fe20000000020 */
[----:B------:R-:W-:Y:S01]  /*185f0*/  FMUL R32, R37, R43 ;  /* 0x0000002b25207220 */ /* 0x000fe20000400000 */
[----:B------:R-:W-:Y:S01]  /*18600*/  FMUL R27, R15, R27 ;  /* 0x0000001b0f1b7220 */ /* 0x000fe20000400000 */
[----:B------:R-:W-:Y:S01]  /*18610*/  FFMA R36, R33, R41, -R36 ;  /* 0x0000002921247223 */ /* 0x000fe20000000824 */
[----:B------:R-:W-:Y:S01]  /*18620*/  FMUL R99, R15, R31 ;  /* 0x0000001f0f637220 */ /* 0x000fe20000400000 */
[----:B------:R-:W-:Y:S01]  /*18630*/  FFMA R32, R33, R53, -R32 ;  /* 0x0000003521207223 */ /* 0x000fe20000000820 */
[C---:B------:R-:W-:Y:S01]  /*18640*/  FFMA R30, R16.reuse, R30, R27 ;  /* 0x0000001e101e7223 */ /* 0x040fe2000000001b */
[----:B------:R-:W-:Y:S01]  /*18650*/  FMUL R27, R37, R4 ;  /* 0x00000004251b7220 */ /* 0x000fe20000400000 */
[----:B------:R-:W-:Y:S01]  /*18660*/  FADD R91, R91, R87 ;  /* 0x000000575b5b7221 */ /* 0x000fe20000000000 */
[-C--:B------:R-:W-:Y:S01]  /*18670*/  FFMA R99, R16, R32.reuse, -R99 ;  /* 0x0000002010637223 */ /* 0x080fe20000000863 */
[----:B------:R-:W-:Y:S01]  /*18680*/  FMUL R32, R15, R32 ;  /* 0x000000200f207220 */ /* 0x000fe20000400000 */
[-C--:B------:R-:W-:Y:S01]  /*18690*/  FFMA R27, R33, R40.reuse, -R27 ;  /* 0x00000028211b7223 */ /* 0x080fe2000000081b */
[----:B------:R-:W-:Y:S01]  /*186a0*/  FADD R92, R92, R30 ;  /* 0x0000001e5c5c7221 */ /* 0x000fe20000000000 */
[----:B------:R-:W-:Y:S01]  /*186b0*/  FADD R124, R124, R98 ;  /* 0x000000627c7c7221 */ /* 0x000fe20000000000 */
[----:B------:R-:W-:Y:S01]  /*186c0*/  FFMA R31, R16, R31, R32 ;  /* 0x0000001f101f7223 */ /* 0x000fe20000000020 */
[----:B------:R-:W-:Y:S01]  /*186d0*/  FMUL R32, R37, R40 ;  /* 0x0000002825207220 */ /* 0x000fe20000400000 */
[----:B------:R-:W-:-:S02]  /*186e0*/  FADD R125, R125, R99 ;  /* 0x000000637d7d7221 */ /* 0x000fc40000000000 */
[----:B------:R-:W-:Y:S01]  /*186f0*/  FADD R93, R93, R31 ;  /* 0x0000001f5d5d7221 */ /* 0x000fe20000000000 */
[----:B------:R-:W-:Y:S01]  /*18700*/  FFMA R32, R33, R4, R32 ;  /* 0x0000000421207223 */ /* 0x000fe20000000020 */
[----:B------:R0:W1:Y:S03]  /*18710*/  LDS.128 R28, [R12+0x840] ;  /* 0x000840000c1c7984 */ /* 0x0000660000000c00 */
[----:B------:R-:W-:-:S04]  /*18720*/  FMUL R63, R7, R32 ;  /* 0x00000020073f7220 */ /* 0x000fc80000400000 */
[-C--:B------:R-:W-:Y:S01]  /*18730*/  FFMA R100, R8, R27.reuse, -R63 ;  /* 0x0000001b08647223 */ /* 0x080fe2000000083f */
[----:B------:R-:W-:-:S03]  /*18740*/  FMUL R27, R7, R27 ;  /* 0x0000001b071b7220 */ /* 0x000fc60000400000 */
[----:B------:R-:W-:Y:S01]  /*18750*/  FADD R76, R76, R100 ;  /* 0x000000644c4c7221 */ /* 0x000fe20000000000 */
[----:B------:R-:W-:Y:S01]  /*18760*/  FFMA R32, R8, R32, R27 ;  /* 0x0000002008207223 */ /* 0x000fe2000000001b */
[----:B------:R-:W-:Y:S01]  /*18770*/  FFMA R27, R33, R5, R66 ;  /* 0x00000005211b7223 */ /* 0x000fe20000000042 */
[----:B------:R-:W-:Y:S02]  /*18780*/  FMUL R66, R38, R43 ;  /* 0x0000002b26427220 */ /* 0x000fe40000400000 */
[----:B------:R-:W-:Y:S01]  /*18790*/  FADD R94, R94, R32 ;  /* 0x000000205e5e7221 */ /* 0x000fe20000000000 */
[----:B------:R-:W-:Y:S01]  /*187a0*/  FMUL R37, R7, R27 ;  /* 0x0000001b07257220 */ /* 0x000fe20000400000 */
[----:B------:R-:W-:-:S03]  /*187b0*/  FFMA R66, R34, R53, -R66 ;  /* 0x0000003522427223 */ /* 0x000fc60000000842 */
        /* <DEDUP_REMOVED lines=12> */
[-C--:B------:R-:W-:Y:S01]  /*18880*/  FFMA R63, R34, R4.reuse, R61 ;  /* 0x00000004223f7223 */ /* 0x080fe2000000003d */
[----:B------:R-:W-:Y:S01]  /*18890*/  FMUL R61, R38, R4 ;  /* 0x00000004263d7220 */ /* 0x000fe20000400000 */
[----:B------:R-:W-:Y:S01]  /*188a0*/  FADD R73, R73, R36 ;  /* 0x0000002449497221 */ /* 0x000fe20000000000 */
[----:B------:R-:W-:Y:S01]  /*188b0*/  FFMA R26, R16, R26, R27 ;  /* 0x0000001a101a7223 */ /* 0x000fe2000000001b */
[----:B------:R-:W-:Y:S01]  /*188c0*/  FMUL R27, R15, R25 ;  /* 0x000000190f1b7220 */ /* 0x000fe20000400000 */
[----:B------:R-:W-:Y:S01]  /*188d0*/  FFMA R61, R34, R40, -R61 ;  /* 0x00000028223d7223 */ /* 0x000fe2000000083d */
[----:B------:R-:W-:Y:S01]  /*188e0*/  FMUL R65, R7, R63 ;  /* 0x0000003f07417220 */ /* 0x000fe20000400000 */
[----:B------:R-:W-:Y:S01]  /*188f0*/  FADD R96, R96, R26 ;  /* 0x0000001a60607221 */ /* 0x000fe20000000000 */
[-C--:B------:R-:W-:Y:S01]  /*18900*/  FFMA R27, R16, R66.reuse, -R27 ;  /* 0x00000042101b7223 */ /* 0x080fe2000000081b */
[----:B------:R-:W-:Y:S01]  /*18910*/  FMUL R66, R15, R66 ;  /* 0x000000420f427220 */ /* 0x000fe20000400000 */
[----:B------:R-:W-:-:S02]  /*18920*/  FFMA R24, R8, R61, -R65 ;  /* 0x0000003d08187223 */ /* 0x000fc40000000841 */
[----:B------:R-:W-:Y:S01]  /*18930*/  FADD R74, R74, R27 ;  /* 0x0000001b4a4a7221 */ /* 0x000fe20000000000 */
[----:B------:R-:W-:Y:S01]  /*18940*/  FFMA R25, R16, R25, R66 ;  /* 0x0000001910197223 */ /* 0x000fe20000000042 */
[----:B------:R-:W-:Y:S01]  /*18950*/  FMUL R66, R7, R61 ;  /* 0x0000003d07427220 */ /* 0x000fe20000400000 */
[----:B------:R-:W-:Y:S02]  /*18960*/  FADD R75, R75, R24 ;  /* 0x000000184b4b7221 */ /* 0x000fe40000000000 */
[----:B------:R-:W-:Y:S01]  /*18970*/  FADD R97, R97, R25 ;  /* 0x0000001961617221 */ /* 0x000fe20000000000 */
[----:B------:R-:W-:Y:S01]  /*18980*/  FFMA R61, R8, R63, R66 ;  /* 0x0000003f083d7223 */ /* 0x000fe20000000042 */
[C---:B------:R-:W-:Y:S01]  /*18990*/  FMUL R63, R38.reuse, R41 ;  /* 0x00000029263f7220 */ /* 0x040fe20000400000 */
[-C--:B------:R-:W-:Y:S01]  /*189a0*/  FMUL R38, R38, R5.reuse ;  /* 0x0000000526267220 */ /* 0x080fe20000400000 */
[----:B------:R0:W2:Y:S01]  /*189b0*/  LDS.128 R24, [R14+0x840] ;  /* 0x000840000e187984 */ /* 0x0000a20000000c00 */
[----:B------:R-:W-:Y:S01]  /*189c0*/  FADD R120, R105, R61 ;  /* 0x0000003d69787221 */ /* 0x000fe20000000000 */
[C---:B------:R-:W-:Y:S01]  /*189d0*/  FFMA R63, R34.reuse, R5, R63 ;  /* 0x00000005223f7223 */ /* 0x040fe2000000003f */
[----:B------:R-:W-:Y:S01]  /*189e0*/  FFMA R38, R34, R41, -R38 ;  /* 0x0000002922267223 */ /* 0x000fe20000000826 */
[----:B------:R-:W-:-:S02]  /*189f0*/  FMUL R34, R39, R42 ;  /* 0x0000002a27227220 */ /* 0x000fc40000400000 */
[----:B------:R-:W-:Y:S02]  /*18a00*/  FMUL R65, R7, R63 ;  /* 0x0000003f07417220 */ /* 0x000fe40000400000 */
[----:B------:R-:W-:Y:S02]  /*18a10*/  FFMA R34, R35, R52, -R34 ;  /* 0x0000003423227223 */ /* 0x000fe40000000822 */
[-C--:B------:R-:W-:Y:S01]  /*18a20*/  FFMA R65, R8, R38.reuse, -R65 ;  /* 0x0000002608417223 */ /* 0x080fe20000000841 */
[----:B------:R-:W-:Y:S01]  /*18a30*/  FMUL R38, R7, R38 ;  /* 0x0000002607267220 */ /* 0x000fe20000400000 */
[-C--:B------:R-:W-:Y:S01]  /*18a40*/  FFMA R70, R16, R34.reuse, -R77 ;  /* 0x0000002210467223 */ /* 0x080fe2000000084d */
[----:B------:R-:W-:Y:S01]  /*18a50*/  FMUL R66, R15, R34 ;  /* 0x000000220f427220 */ /* 0x000fe20000400000 */
[C---:B------:R-:W-:Y:S01]  /*18a60*/  FMUL R34, R39.reuse, R43 ;  /* 0x0000002b27227220 */ /* 0x040fe20000400000 */
[----:B------:R-:W-:Y:S01]  /*18a70*/  FFMA R63, R8, R63, R38 ;  /* 0x0000003f083f7223 */ /* 0x000fe20000000026 */
[----:B------:R-:W-:Y:S01]  /*18a80*/  FMUL R38, R39, R53 ;  /* 0x0000003527267220 */ /* 0x000fe20000400000 */
[C---:B------:R-:W-:Y:S01]  /*18a90*/  FFMA R66, R16.reuse, R71, R66 ;  /* 0x0000004710427223 */ /* 0x040fe20000000042 */
[----:B------:R-:W-:Y:S01]  /*18aa0*/  FFMA R34, R35, R53, -R34 ;  /* 0x0000003523227223 */ /* 0x000fe20000000822 */
[----:B------:R-:W-:Y:S01]  /*18ab0*/  FADD R111, R111, R63 ;  /* 0x0000003f6f6f7221 */ /* 0x000fe20000000000 */
[----:B------:R-:W-:Y:S01]  /*18ac0*/  FFMA R38, R35, R43, R38 ;  /* 0x0000002b23267223 */ /* 0x000fe20000000026 */
[----:B------:R-:W-:Y:S01]  /*18ad0*/  FMUL R43, R39, R40 ;  /* 0x00000028272b7220 */ /* 0x000fe20000400000 */
[----:B------:R-:W-:Y:S01]  /*18ae0*/  FMUL R71, R15, R34 ;  /* 0x000000220f477220 */ /* 0x000fe20000400000 */
[----:B------:R-:W-:Y:S01]  /*18af0*/  FADD R113, R113, R65 ;  /* 0x0000004171717221 */ /* 0x000fe20000000000 */
[----:B------:R-:W-:Y:S01]  /*18b00*/  FMUL R77, R15, R38 ;  /* 0x000000260f4d7220 */ /* 0x000fe20000400000 */
[----:B------:R-:W-:Y:S01]  /*18b10*/  FFMA R43, R35, R4, R43 ;  /* 0x00000004232b7223 */ /* 0x000fe2000000002b */
[C---:B------:R-:W-:Y:S01]  /*18b20*/  FFMA R71, R16.reuse, R38, R71 ;  /* 0x0000002610477223 */ /* 0x040fe20000000047 */
[----:B------:R-:W-:Y:S01]  /*18b30*/  FADD R109, R109, R70 ;  /* 0x000000466d6d7221 */ /* 0x000fe20000000000 */
[----:B------:R-:W-:Y:S01]  /*18b40*/  FFMA R77, R16, R34, -R77 ;  /* 0x00000022104d7223 */ /* 0x000fe2000000084d */
[----:B------:R-:W-:Y:S01]  /*18b50*/  FMUL R34, R39, R4 ;  /* 0x0000000427227220 */ /* 0x000fe20000400000 */
[----:B------:R-:W-:Y:S01]  /*18b60*/  FMUL R53, R7, R43 ;  /* 0x0000002b07357220 */ /* 0x000fe20000400000 */
[----:B------:R-:W-:Y:S01]  /*18b70*/  FMUL R4, R39, R5 ;  /* 0x0000000527047220 */ /* 0x000fe20000400000 */
[----:B------:R-:W-:Y:S01]  /*18b80*/  FADD R106, R2, R66 ;  /* 0x00000042026a7221 */ /* 0x000fe20000000000 */
[----:B------:R-:W-:Y:S01]  /*18b90*/  FFMA R34, R35, R40, -R34 ;  /* 0x0000002823227223 */ /* 0x000fe20000000822 */
[----:B------:R-:W-:Y:S01]  /*18ba0*/  FADD R105, R3, R77 ;  /* 0x0000004d03697221 */ /* 0x000fe20000000000 */
[-C--:B------:R-:W-:Y:S01]  /*18bb0*/  FFMA R4, R35, R41.reuse, -R4 ;  /* 0x0000002923047223 */ /* 0x080fe20000000804 */
[----:B------:R-:W-:Y:S01]  /*18bc0*/  FADD R61, R54, R71 ;  /* 0x00000047363d7221 */ /* 0x000fe20000000000 */
[CC--:B------:R-:W-:Y:S01]  /*18bd0*/  FFMA R82, R8.reuse, R34.reuse, -R53 ;  /* 0x0000002208527223 */ /* 0x0c0fe20000000835 */
[----:B------:R-:W-:Y:S01]  /*18be0*/  FMUL R80, R7, R34 ;  /* 0x0000002207507220 */ /* 0x000fe20000400000 */
[----:B------:R-:W-:Y:S01]  /*18bf0*/  FMUL R34, R39, R41 ;  /* 0x0000002927227220 */ /* 0x000fe20000400000 */
[----:B------:R-:W-:Y:S01]  /*18c00*/  FMUL R83, R7, R4 ;  /* 0x0000000407537220 */ /* 0x000fe20000400000 */
[----:B------:R0:W3:Y:S01]  /*18c10*/  LDS.64 R40, [R11+0x400] ;  /* 0x000400000b287984 */ /* 0x0000e20000000a00 */
[C---:B------:R-:W-:Y:S01]  /*18c20*/  FFMA R80, R8.reuse, R43, R80 ;  /* 0x0000002b08507223 */ /* 0x040fe20000000050 */
[----:B------:R-:W-:Y:S01]  /*18c30*/  FFMA R34, R35, R5, R34 ;  /* 0x0000000523227223 */ /* 0x000fe20000000022 */
[----:B------:R-:W-:Y:S01]  /*18c40*/  FADD R63, R55, R82 ;  /* 0x00000052373f7221 */ /* 0x000fe20000000000 */
[----:B------:R0:W4:Y:S01]  /*18c50*/  LDS.64 R42, [R13+0x440] ;  /* 0x000440000d2a7984 */ /* 0x0001220000000a00 */
[----:B------:R-:W-:Y:S01]  /*18c60*/  FADD R67, R67, R80 ;  /* 0x0000005043437221 */ /* 0x000fe20000000000 */
[-C--:B------:R-:W-:Y:S01]  /*18c70*/  FMUL R5, R7, R34.reuse ;  /* 0x0000002207057220 */ /* 0x080fe20000400000 */
[C---:B------:R-:W-:Y:S01]  /*18c80*/  FFMA R83, R8.reuse, R34, R83 ;  /* 0x0000002208537223 */ /* 0x040fe20000000053 */
[----:B------:R0:W0:Y:S02]  /*18c90*/  LDS.64 R52, [R11+0x440] ;  /* 0x000440000b347984 */ /* 0x0000240000000a00 */
[----:B------:R-:W-:Y:S01]  /*18ca0*/  FFMA R84, R8, R4, -R5 ;  /* 0x0000000408547223 */ /* 0x000fe20000000805 */
[----:B------:R-:W-:Y:S01]  /*18cb0*/  FADD R103, R103, R83 ;  /* 0x0000005367677221 */ /* 0x000fe20000000000 */
[----:B------:R0:W0:Y:S02]  /*18cc0*/  LDS.64 R4, [R13+0x400] ;  /* 0x000400000d047984 */ /* 0x0000240000000a00 */
[----:B------:R-:W-:-:S02]  /*18cd0*/  FADD R0, R0, R84 ;  /* 0x0000005400007221 */ /* 0x000fc40000000000 */
[----:B------:R0:W0:Y:S04]  /*18ce0*/  LDS.128 R32, [R14+0x880] ;  /* 0x000880000e207984 */ /* 0x0000280000000c00 */
[----:B------:R0:W0:Y:S01]  /*18cf0*/  LDS.128 R36, [R12+0x880] ;  /* 0x000880000c247984 */ /* 0x0000220000000c00 */
[----:B-12---:R-:W-:Y:S05]  /*18d00*/  BRA.U UP0, `(.L_x_84) ;  /* 0x0000000900407547 */ /* 0x006fea000b800000 */
[----:B------:R-:W-:Y:S01]  /*18d10*/  ULEA UR12, UR6, UR9, 0x2 ;  /* 0x00000009060c7291 */ /* 0x000fe2000f8e10ff */
[----:B------:R-:W-:Y:S01]  /*18d20*/  HFMA2 R18, -RZ, RZ, 0, 0 ;  /* 0x00000000ff127431 */ /* 0x000fe200000001ff */
[----:B------:R-:W1:Y:S07]  /*18d30*/  LDC.64 R82, c[0x0][0x398] ;  /* 0x0000e600ff527b82 */ /* 0x000e6e0000000a00 */
        /* <DEDUP_REMOVED lines=34> */
[----:B------:R-:W-:Y:S01]  /*18f60*/  @!P1 IMAD R9, R7, R8, R9 ;  /* 0x0000000807099224 */ /* 0x000fe200078e0209 */
[----:B0-----:R-:W-:Y:S01]  /*18f70*/  @!P0 IADD3 R54, PT, PT, R23, -R10, RZ ;  /* 0x8000000a17368210 */ /* 0x001fe20007ffe0ff */
[----:B------:R-:W-:-:S03]  /*18f80*/  @!P1 IMAD R7, R8, R8, RZ ;  /* 0x0000000808079224 */ /* 0x000fc600078e02ff */
[----:B------:R-:W0:Y:S01]  /*18f90*/  LDC.64 R16, c[0x0][0x390] ;  /* 0x0000e400ff107b82 */ /* 0x000e220000000a00 */
[----:B------:R-:W-:-:S04]  /*18fa0*/  @!P1 IMAD R7, R7, R7, RZ ;  /* 0x0000000707079224 */ /* 0x000fc800078e02ff */
[----:B------:R-:W-:Y:S01]  /*18fb0*/  @!P1 IMAD R9, R7, R9, -R70 ;  /* 0x0000000907099224 */ /* 0x000fe200078e0a46 */
[----:B------:R-:W-:-:S04]  /*18fc0*/  @!P1 IADD3 R7, PT, PT, -R66, R58, RZ ;  /* 0x0000003a42079210 */ /* 0x000fc80007ffe1ff */
[----:B------:R-:W-:Y:S01]  /*18fd0*/  @!P1 IADD3 R9, PT, PT, R9, R56, RZ ;  /* 0x0000003809099210 */ /* 0x000fe20007ffe0ff */
[----:B------:R-:W-:-:S04]  /*18fe0*/  @!P1 IMAD R7, R15, R8, R7 ;  /* 0x000000080f079224 */ /* 0x000fc800078e0207 */
[----:B------:R-:W-:Y:S01]  /*18ff0*/  @!P1 IMAD R7, R7, R8, R9 ;  /* 0x0000000807079224 */ /* 0x000fe200078e0209 */
[----:B---3--:R-:W-:-:S05]  /*19000*/  @!P0 IADD3 R15, PT, PT, R57, -R3, RZ ;  /* 0x80000003390f8210 */ /* 0x008fca0007ffe0ff */
[----:B------:R-:W-:Y:S02]  /*19010*/  @!P0 IMAD R15, R15, R2, R54 ;  /* 0x000000020f0f8224 */ /* 0x000fe400078e0236 */
[----:B------:R-:W3:Y:S01]  /*19020*/  LDC.64 R54, c[0x0][0x390] ;  /* 0x0000e400ff367b82 */ /* 0x000ee20000000a00 */
[----:B0-----:R-:W-:Y:S01]  /*19030*/  @!P1 IMAD.WIDE R8, R7, 0x4, R16 ;  /* 0x0000000407089825 */ /* 0x001fe200078e0210 */
[----:B------:R-:W-:-:S04]  /*19040*/  @!P0 IADD3 R17, PT, PT, -R22, R3, RZ ;  /* 0x0000000316118210 */ /* 0x000fc80007ffe1ff */
[----:B------:R0:W5:Y:S01]  /*19050*/  @!P1 LDG.E R18, desc[UR18][R8.64] ;  /* 0x0000001208129981 */ /* 0x000162000c1e1900 */
[----:B------:R-:W-:Y:S01]  /*19060*/  @!P0 IMAD R3, R2, R2, RZ ;  /* 0x0000000202038224 */ /* 0x000fe200078e02ff */
[----:B------:R-:W-:-:S03]  /*19070*/  @!P0 IADD3 R16, PT, PT, -R21, R10, RZ ;  /* 0x0000000a15108210 */ /* 0x000fc60007ffe1ff */
[----:B------:R-:W-:Y:S01]  /*19080*/  @!P0 IMAD R10, R3, R3, RZ ;  /* 0x00000003030a8224 */ /* 0x000fe200078e02ff */
[----:B------:R-:W-:Y:S01]  /*19090*/  @!P0 IADD3 R3, PT, PT, -R66, R57, RZ ;  /* 0x0000003942038210 */ /* 0x000fe20007ffe1ff */
[-C--:B------:R-:W-:Y:S02]  /*190a0*/  @!P0 IMAD R16, R17, R2.reuse, R16 ;  /* 0x0000000211108224 */ /* 0x080fe400078e0210 */
[----:B------:R-:W-:Y:S01]  /*190b0*/  @!P0 IMAD R10, R10, R15, -R70 ;  /* 0x0000000f0a0a8224 */ /* 0x000fe200078e0a46 */
[----:B0-----:R-:W0:Y:S01]  /*190c0*/  LDC.64 R8, c[0x0][0x398] ;  /* 0x0000e600ff087b82 */ /* 0x001e220000000a00 */
[----:B------:R-:W-:Y:S01]  /*190d0*/  @!P0 IMAD R3, R16, R2, R3 ;  /* 0x0000000210038224 */ /* 0x000fe200078e0203 */
[----:B------:R-:W-:Y:S02]  /*190e0*/  CS2R R16, SRZ ;  /* 0x0000000000107805 */ /* 0x000fe4000001ff00 */
[----:B------:R-:W-:-:S05]  /*190f0*/  @!P0 IADD3 R10, PT, PT, R10, R23, RZ ;  /* 0x000000170a0a8210 */ /* 0x000fca0007ffe0ff */
[----:B------:R-:W-:Y:S02]  /*19100*/  @!P0 IMAD R15, R3, R2, R10 ;  /* 0x00000002030f8224 */ /* 0x000fe400078e020a */
[----:B0-----:R-:W-:-:S04]  /*19110*/  @!P1 IMAD.WIDE R2, R7, 0x4, R8 ;  /* 0x0000000407029825 */ /* 0x001fc800078e0208 */
[C---:B-1----:R-:W-:Y:S01]  /*19120*/  @!P0 IMAD.WIDE R8, R15.reuse, 0x4, R82 ;  /* 0x000000040f088825 */ /* 0x042fe200078e0252 */
[----:B------:R3:W5:Y:S03]  /*19130*/  @!P1 LDG.E R17, desc[UR18][R2.64] ;  /* 0x0000001202119981 */ /* 0x000766000c1e1900 */
[----:B---3--:R-:W-:Y:S01]  /*19140*/  @!P0 IMAD.WIDE R2, R15, 0x4, R54 ;  /* 0x000000040f028825 */ /* 0x008fe200078e0236 */
[----:B------:R-:W-:-:S04]  /*19150*/  MOV R15, RZ ;  /* 0x000000ff000f7202 */ /* 0x000fc80000000f00 */
[----:B------:R-:W5:Y:S04]  /*19160*/  @!P0 LDG.E R16, desc[UR18][R2.64] ;  /* 0x0000001202108981 */ /* 0x000f68000c1e1900 */
[----:B------:R0:W5:Y:S01]  /*19170*/  @!P0 LDG.E R15, desc[UR18][R8.64] ;  /* 0x00000012080f8981 */ /* 0x000162000c1e1900 */
[-C--:B------:R-:W-:Y:S01]  /*19180*/  ISETP.GE.AND P0, PT, R58, R66.reuse, PT ;  /* 0x000000423a00720c */ /* 0x080fe20003f06270 */
[----:B------:R-:W-:Y:S01]  /*19190*/  BSSY.RECONVERGENT B0, `(.L_x_85) ;  /* 0x0000024000007945 */ /* 0x000fe20003800200 */
[----:B------:R-:W-:Y:S01]  /*191a0*/  HFMA2 R10, -RZ, RZ, 0, 0 ;  /* 0x00000000ff0a7431 */ /* 0x000fe200000001ff */
[----:B------:R-:W-:Y:S02]  /*191b0*/  ISETP.GE.AND P3, PT, R57, R66, PT ;  /* 0x000000423900720c */ /* 0x000fe40003f66270 */
[----:B------:R-:W-:-:S02]  /*191c0*/  MOV R7, RZ ;  /* 0x000000ff00077202 */ /* 0x000fc40000000f00 */
[----:B0-----:R-:W-:-:S06]  /*191d0*/  CS2R R8, SRZ ;  /* 0x0000000000087805 */ /* 0x001fcc000001ff00 */
        /* <DEDUP_REMOVED lines=12> */
[----:B------:R-:W2:Y:S01]  /*192a0*/  LDCU UR13, c[0x0][0x388] ;  /* 0x00007100ff0d77ac */ /* 0x000ea20008000800 */
[----:B0-----:R-:W-:Y:S01]  /*192b0*/  IADD3 R2, PT, PT, R58, -UR15, RZ ;  /* 0x8000000f3a027c10 */ /* 0x001fe2000fffe0ff */
[----:B------:R-:W-:Y:S01]  /*192c0*/  UIMAD UR12, UR14, UR14, URZ ;  /* 0x0000000e0e0c72a4 */ /* 0x000fe2000f8e02ff */
[----:B------:R-:W-:Y:S02]  /*192d0*/  IADD3 R10, PT, PT, -R20, UR15, RZ ;  /* 0x0000000f140a7c10 */ /* 0x000fe4000fffe1ff */
[----:B--2---:R-:W-:Y:S01]  /*192e0*/  IADD3 R3, PT, PT, R56, -UR13, RZ ;  /* 0x8000000d38037c10 */ /* 0x004fe2000fffe0ff */
[----:B------:R-:W-:Y:S01]  /*192f0*/  UIMAD UR12, UR12, UR12, URZ ;  /* 0x0000000c0c0c72a4 */ /* 0x000fe2000f8e02ff */
[----:B------:R-:W-:-:S03]  /*19300*/  IADD3 R71, PT, PT, -R19, UR13, RZ ;  /* 0x0000000d13477c10 */ /* 0x000fc6000fffe1ff */
[----:B------:R-:W-:Y:S02]  /*19310*/  IMAD R9, R2, UR14, R3 ;  /* 0x0000000e02097c24 */ /* 0x000fe4000f8e0203 */
[----:B------:R-:W0:Y:S01]  /*19320*/  LDC.64 R2, c[0x0][0x398] ;  /* 0x0000e600ff027b82 */ /* 0x000e220000000a00 */
[----:B------:R-:W-:Y:S02]  /*19330*/  IMAD R10, R10, UR14, R71 ;  /* 0x0000000e0a0a7c24 */ /* 0x000fe4000f8e0247 */
[----:B------:R-:W-:Y:S01]  /*19340*/  IMAD R71, R9, UR12, -R70 ;  /* 0x0000000c09477c24 */ /* 0x000fe2000f8e0a46 */
[----:B------:R-:W-:-:S05]  /*19350*/  IADD3 R9, PT, PT, -R66, R58, RZ ;  /* 0x0000003a42097210 */ /* 0x000fca0007ffe1ff */
[----:B------:R-:W-:Y:S01]  /*19360*/  IMAD R9, R10, UR14, R9 ;  /* 0x0000000e0a097c24 */ /* 0x000fe2000f8e0209 */
[----:B------:R-:W-:-:S05]  /*19370*/  IADD3 R10, PT, PT, R71, R56, RZ ;  /* 0x00000038470a7210 */ /* 0x000fca0007ffe0ff */
[----:B------:R-:W-:-:S04]  /*19380*/  IMAD R9, R9, UR14, R10 ;  /* 0x0000000e09097c24 */ /* 0x000fc8000f8e020a */
[----:B-1----:R-:W-:-:S04]  /*19390*/  IMAD.WIDE R54, R9, 0x4, R54 ;  /* 0x0000000409367825 */ /* 0x002fc800078e0236 */
[----:B0-----:R-:W-:Y:S01]  /*193a0*/  IMAD.WIDE R2, R9, 0x4, R2 ;  /* 0x0000000409027825 */ /* 0x001fe200078e0202 */
[----:B------:R0:W5:Y:S04]  /*193b0*/  LDG.E R10, desc[UR18][R54.64] ;  /* 0x00000012360a7981 */ /* 0x000168000c1e1900 */
[----:B------:R0:W5:Y:S02]  /*193c0*/  LDG.E R9, desc[UR18][R2.64] ;  /* 0x0000001202097981 */ /* 0x000164000c1e1900 */
.L_x_86:
[----:B------:R-:W-:Y:S05]  /*193d0*/  BSYNC.RECONVERGENT B0 ;  /* 0x0000000000007941 */ /* 0x000fea0003800200 */
.L_x_85:
        /* <DEDUP_REMOVED lines=22> */
[----:B------:R-:W-:Y:S02]  /*19540*/  IMAD R7, R7, UR14, R8 ;  /* 0x0000000e07077c24 */ /* 0x000fe4000f8e0208 */
[----:B------:R-:W-:Y:S02]  /*19550*/  IMAD R70, R3, UR12, -R70 ;  /* 0x0000000c03467c24 */ /* 0x000fe4000f8e0a46 */
[----:B------:R-:W1:Y:S01]  /*19560*/  LDC.64 R2, c[0x0][0x398] ;  /* 0x0000e600ff027b82 */ /* 0x000e620000000a00 */
[----:B------:R-:W-:Y:S02]  /*19570*/  IMAD R7, R7, UR14, R66 ;  /* 0x0000000e07077c24 */ /* 0x000fe4000f8e0242 */
[----:B------:R-:W-:-:S05]  /*19580*/  IADD3 R70, PT, PT, R70, R23, RZ ;  /* 0x0000001746467210 */ /* 0x000fca0007ffe0ff */
[----:B------:R-:W-:-:S04]  /*19590*/  IMAD R7, R7, UR14, R70 ;  /* 0x0000000e07077c24 */ /* 0x000fc8000f8e0246 */
[----:B0-----:R-:W-:-:S05]  /*195a0*/  IMAD.WIDE R54, R7, 0x4, R54 ;  /* 0x0000000407367825 */ /* 0x001fca00078e0236 */
[----:B------:R2:W5:Y:S01]  /*195b0*/  LDG.E R8, desc[UR18][R54.64] ;  /* 0x0000001236087981 */ /* 0x000562000c1e1900 */
[----:B-1----:R-:W-:-:S05]  /*195c0*/  IMAD.WIDE R2, R7, 0x4, R2 ;  /* 0x0000000407027825 */ /* 0x002fca00078e0202 */
[----:B------:R2:W5:Y:S02]  /*195d0*/  LDG.E R7, desc[UR18][R2.64] ;  /* 0x0000001202077981 */ /* 0x000564000c1e1900 */
.L_x_88:
[----:B------:R-:W-:Y:S05]  /*195e0*/  BSYNC.RECONVERGENT B0 ;  /* 0x0000000000007941 */ /* 0x000fea0003800200 */
.L_x_87:
[----:B------:R-:W-:Y:S01]  /*195f0*/  BAR.SYNC.DEFER_BLOCKING 0x0 ;  /* 0x0000000000007b1d */ /* 0x000fe20000010000 */
[----:B------:R-:W-:-:S15]  /*19600*/  @!P2 R2UR UR5, R65 ;  /* 0x000000004105a2ca */ /* 0x000fde00000e0000 */
.L_x_84:
[----:B------:R-:W4:Y:S04]  /*19610*/  LDL.LU R100, [R1+0x10] ;  /* 0x0000100001647983 */ /* 0x000f280000300800 */
[----:B------:R-:W4:Y:S04]  /*19620*/  LDL.LU R86, [R1+0x8] ;  /* 0x0000080001567983 */ /* 0x000f280000300800 */
[----:B------:R-:W4:Y:S04]  /*19630*/  LDL.LU R101, [R1+0x14] ;  /* 0x0000140001657983 */ /* 0x000f280000300800 */
[----:B------:R-:W4:Y:S04]  /*19640*/  LDL.LU R99, [R1+0xc] ;  /* 0x00000c0001637983 */ /* 0x000f280000300800 */
[----:B------:R-:W4:Y:S04]  /*19650*/  LDL.LU R98, [R1+0x4] ;  /* 0x0000040001627983 */ /* 0x000f280000300800 */
[----:B------:R-:W4:Y:S01]  /*19660*/  LDL.LU R102, [R1+0x1c] ;  /* 0x00001c0001667983 */ /* 0x000f220000300800 */
[C---:B---3--:R-:W-:Y:S01]  /*19670*/  FMUL R65, R28.reuse, R40 ;  /* 0x000000281c417220 */ /* 0x048fe20000400000 */
[CC--:B0-2---:R-:W-:Y:S01]  /*19680*/  FMUL R3, R28.reuse, R4.reuse ;  /* 0x000000041c037220 */ /* 0x0c5fe20000400000 */
[C---:B------:R-:W-:Y:S01]  /*19690*/  FMUL R2, R28.reuse, R5 ;  /* 0x000000051c027220 */ /* 0x040fe20000400000 */
[-C--:B------:R-:W-:Y:S01]  /*196a0*/  FMUL R82, R28, R41.reuse ;  /* 0x000000291c527220 */ /* 0x080fe20000400000 */
[----:B------:R-:W-:Y:S01]  /*196b0*/  FFMA R65, R24, R4, -R65 ;  /* 0x0000000418417223 */ /* 0x000fe20000000841 */
[----:B------:R-:W-:Y:S01]  /*196c0*/  FMUL R55, R28, R52 ;  /* 0x000000341c377220 */ /* 0x000fe20000400000 */
[C---:B------:R-:W-:Y:S01]  /*196d0*/  FFMA R3, R24.reuse, R40, R3 ;  /* 0x0000002818037223 */ /* 0x040fe20000000003 */
[C---:B------:R-:W-:Y:S01]  /*196e0*/  FFMA R83, R24.reuse, R41, R2 ;  /* 0x0000002918537223 */ /* 0x040fe20000000002 */
[C---:B-----5:R-:W-:Y:S01]  /*196f0*/  FMUL R2, R17.reuse, R65 ;  /* 0x0000004111027220 */ /* 0x060fe20000400000 */
[C---:B------:R-:W-:Y:S01]  /*19700*/  FFMA R82, R24.reuse, R5, -R82 ;  /* 0x0000000518527223 */ /* 0x040fe20000000852 */
[-C--:B----4-:R-:W-:Y:S01]  /*19710*/  FFMA R80, R24, R42.reuse, -R55 ;  /* 0x0000002a18507223 */ /* 0x090fe20000000837 */
[CC--:B------:R-:W-:Y:S01]  /*19720*/  FMUL R55, R17.reuse, R3.reuse ;  /* 0x0000000311377220 */ /* 0x0c0fe20000400000 */
[----:B------:R-:W-:Y:S01]  /*19730*/  FFMA R3, R18, R3, R2 ;  /* 0x0000000312037223 */ /* 0x000fe20000000002 */
[C---:B------:R-:W-:Y:S01]  /*19740*/  FMUL R77, R28.reuse, R42 ;  /* 0x0000002a1c4d7220 */ /* 0x040fe20000400000 */
[C---:B------:R-:W-:Y:S01]  /*19750*/  FMUL R2, R17.reuse, R82 ;  /* 0x0000005211027220 */ /* 0x040fe20000400000 */
[C---:B------:R-:W-:Y:S01]  /*19760*/  FMUL R54, R28.reuse, R53 ;  /* 0x000000351c367220 */ /* 0x040fe20000400000 */
[----:B------:R-:W-:Y:S01]  /*19770*/  FMUL R28, R28, R43 ;  /* 0x0000002b1c1c7220 */ /* 0x000fe20000400000 */
[----:B------:R-:W-:Y:S01]  /*19780*/  FFMA R65, R18, R65, -R55 ;  /* 0x0000004112417223 */ /* 0x000fe20000000837 */
[-C--:B------:R-:W-:Y:S01]  /*19790*/  FMUL R55, R17, R83.reuse ;  /* 0x0000005311377220 */ /* 0x080fe20000400000 */
[----:B------:R-:W-:Y:S01]  /*197a0*/  FFMA R77, R24, R52, R77 ;  /* 0x00000034184d7223 */ /* 0x000fe2000000004d */
[----:B------:R-:W-:Y:S01]  /*197b0*/  FFMA R83, R18, R83, R2 ;  /* 0x0000005312537223 */ /* 0x000fe20000000002 */
[C---:B------:R-:W-:Y:S01]  /*197c0*/  FFMA R71, R24.reuse, R43, -R54 ;  /* 0x0000002b18477223 */ /* 0x040fe20000000836 */
[C---:B------:R-:W-:Y:S01]  /*197d0*/  FMUL R2, R9.reuse, R80 ;  /* 0x0000005009027220 */ /* 0x040fe20000400000 */
[----:B------:R-:W-:Y:S01]  /*197e0*/  FFMA R24, R24, R53, R28 ;  /* 0x0000003518187223 */ /* 0x000fe2000000001c */
[----:B------:R-:W-:Y:S01]  /*197f0*/  FFMA R82, R18, R82, -R55 ;  /* 0x0000005212527223 */ /* 0x000fe20000000837 */
[CC--:B------:R-:W-:Y:S01]  /*19800*/  FMUL R55, R9.reuse, R77.reuse ;  /* 0x0000004d09377220 */ /* 0x0c0fe20000400000 */
[----:B------:R-:W-:Y:S01]  /*19810*/  FFMA R77, R10, R77, R2 ;  /* 0x0000004d0a4d7223 */ /* 0x000fe20000000002 */
[C---:B------:R-:W-:Y:S01]  /*19820*/  FMUL R2, R9.reuse, R24 ;  /* 0x0000001809027220 */ /* 0x040fe20000400000 */
[----:B------:R-:W-:Y:S01]  /*19830*/  FADD R48, R48, R3 ;  /* 0x0000000330307221 */ /* 0x000fe20000000000 */
[C---:B------:R-:W-:Y:S01]  /*19840*/  FFMA R80, R10.reuse, R80, -R55 ;  /* 0x000000500a507223 */ /* 0x040fe20000000837 */
[-C--:B------:R-:W-:Y:S01]  /*19850*/  FMUL R55, R9, R71.reuse ;  /* 0x0000004709377220 */ /* 0x080fe20000400000 */
[C---:B------:R-:W-:Y:S01]  /*19860*/  FFMA R71, R10.reuse, R71, -R2 ;  /* 0x000000470a477223 */ /* 0x040fe20000000802 */
[C---:B------:R-:W-:Y:S01]  /*19870*/  FMUL R2, R29.reuse, R4 ;  /* 0x000000041d027220 */ /* 0x040fe20000400000 */
[C---:B------:R-:W-:Y:S01]  /*19880*/  FMUL R3, R29.reuse, R52 ;  /* 0x000000341d037220 */ /* 0x040fe20000400000 */
        /* <DEDUP_REMOVED lines=9> */
[CC--:B------:R-:W-:Y:S01]  /*19920*/  FMUL R87, R17.reuse, R55.reuse ;  /* 0x0000003711577220 */ /* 0x0c0fe20000400000 */
[----:B------:R-:W-:Y:S01]  /*19930*/  FFMA R2, R18, R55, -R85 ;  /* 0x0000003712027223 */ /* 0x000fe20000000855 */
[----:B------:R-:W-:Y:S01]  /*19940*/  FMUL R55, R17, R54 ;  /* 0x0000003611377220 */ /* 0x000fe20000400000 */
[----:B------:R-:W-:Y:S01]  /*19950*/  FFMA R24, R25, R5, -R24 ;  /* 0x0000000519187223 */ /* 0x000fe20000000818 */
[----:B------:R-:W-:Y:S01]  /*19960*/  FMUL R84, R29, R43 ;  /* 0x0000002b1d547220 */ /* 0x000fe20000400000 */
[----:B------:R-:W-:Y:S01]  /*19970*/  FADD R51, R51, R80 ;  /* 0x0000005033337221 */ /* 0x000fe20000000000 */
[----:B------:R-:W-:Y:S01]  /*19980*/  FMUL R80, R30, R41 ;  /* 0x000000291e507220 */ /* 0x000fe20000400000 */
[-C--:B------:R-:W-:Y:S01]  /*19990*/  FFMA R55, R18, R24.reuse, -R55 ;  /* 0x0000001812377223 */ /* 0x080fe20000000837 */
[----:B------:R-:W-:Y:S01]  /*199a0*/  FMUL R85, R17, R24 ;  /* 0x0000001811557220 */ /* 0x000fe20000400000 */
[----:B------:R-:W-:Y:S01]  /*199b0*/  FMUL R24, R29, R42 ;  /* 0x0000002a1d187220 */ /* 0x000fe20000400000 */
[----:B------:R-:W-:Y:S01]  /*199c0*/  FFMA R80, R26, R5, -R80 ;  /* 0x000000051a507223 */ /* 0x000fe20000000850 */
[----:B------:R-:W-:Y:S01]  /*199d0*/  FFMA R66, R18, R66, R87 ;  /* 0x0000004212427223 */ /* 0x000fe20000000057 */
[----:B------:R-:W-:Y:S01]  /*199e0*/  FADD R50, R50, R83 ;  /* 0x0000005332327221 */ /* 0x000fe20000000000 */
[C---:B------:R-:W-:Y:S01]  /*199f0*/  FFMA R28, R25.reuse, R52, R24 ;  /* 0x00000034191c7223 */ /* 0x040fe20000000018 */
[----:B------:R-:W-:Y:S01]  /*19a00*/  FFMA R24, R25, R42, -R3 ;  /* 0x0000002a19187223 */ /* 0x000fe20000000803 */
[----:B------:R-:W-:Y:S01]  /*19a10*/  FMUL R88, R17, R80 ;  /* 0x0000005011587220 */ /* 0x000fe20000400000 */
[----:B------:R-:W-:Y:S01]  /*19a20*/  FADD R59, R59, R77 ;  /* 0x0000004d3b3b7221 */ /* 0x000fe20000000000 */
[C---:B------:R-:W-:Y:S01]  /*19a30*/  FMUL R3, R9.reuse, R28 ;  /* 0x0000001c09037220 */ /* 0x040fe20000400000 */
[-C--:B------:R-:W-:Y:S01]  /*19a40*/  FMUL R65, R9, R24.reuse ;  /* 0x0000001809417220 */ /* 0x080fe20000400000 */
[----:B------:R-:W-:Y:S01]  /*19a50*/  FMUL R77, R30, R43 ;  /* 0x0000002b1e4d7220 */ /* 0x000fe20000400000 */
[----:B------:R-:W-:Y:S01]  /*19a60*/  FADD R68, R68, R71 ;  /* 0x0000004744447221 */ /* 0x000fe20000000000 */
[C---:B------:R-:W-:Y:S01]  /*19a70*/  FFMA R3, R10.reuse, R24, -R3 ;  /* 0x000000180a037223 */ /* 0x040fe20000000803 */
[----:B------:R-:W-:Y:S01]  /*19a80*/  FFMA R24, R10, R28, R65 ;  /* 0x0000001c0a187223 */ /* 0x000fe20000000041 */
[-C--:B------:R-:W-:Y:S01]  /*19a90*/  FMUL R28, R29, R53.reuse ;  /* 0x000000351d1c7220 */ /* 0x080fe20000400000 */
[-C--:B------:R-:W-:Y:S01]  /*19aa0*/  FFMA R65, R25, R53.reuse, R84 ;  /* 0x0000003519417223 */ /* 0x080fe20000000054 */
[----:B------:R-:W-:Y:S01]  /*19ab0*/  FFMA R77, R26, R53, R77 ;  /* 0x000000351a4d7223 */ /* 0x000fe2000000004d */
[----:B------:R-:W-:Y:S01]  /*19ac0*/  FADD R49, R49, R82 ;  /* 0x0000005231317221 */ /* 0x000fe20000000000 */
[----:B------:R-:W-:Y:S01]  /*19ad0*/  FFMA R25, R25, R43, -R28 ;  /* 0x0000002b19197223 */ /* 0x000fe2000000081c */
[----:B------:R-:W-:Y:S01]  /*19ae0*/  FMUL R29, R9, R65 ;  /* 0x00000041091d7220 */ /* 0x000fe20000400000 */
[----:B------:R-:W-:Y:S01]  /*19af0*/  FADD R44, R44, R70 ;  /* 0x000000462c2c7221 */ /* 0x000fe20000000000 */
[----:B------:R-:W-:Y:S01]  /*19b00*/  FADD R69, R69, R66 ;  /* 0x0000004245457221 */ /* 0x000fe20000000000 */
[-C--:B------:R-:W-:Y:S01]  /*19b10*/  FMUL R84, R9, R25.reuse ;  /* 0x0000001909547220 */ /* 0x080fe20000400000 */
[----:B------:R-:W-:Y:S01]  /*19b20*/  FFMA R28, R10, R25, -R29 ;  /* 0x000000190a1c7223 */ /* 0x000fe2000000081d */
[----:B------:R-:W-:Y:S01]  /*19b30*/  FMUL R25, R30, R4 ;  /* 0x000000041e197220 */ /* 0x000fe20000400000 */
[----:B------:R-:W-:Y:S01]  /*19b40*/  FFMA R54, R18, R54, R85 ;  /* 0x0000003612367223 */ /* 0x000fe20000000055 */
[----:B------:R-:W-:Y:S01]  /*19b50*/  FFMA R65, R10, R65, R84 ;  /* 0x000000410a417223 */ /* 0x000fe20000000054 */
[----:B------:R-:W-:Y:S01]  /*19b60*/  UIADD3 UR12, UPT, UPT, UR4, 0x5, URZ ;  /* 0x00000005040c7890 */ /* 0x000fe2000fffe0ff */
[-C--:B------:R-:W-:Y:S01]  /*19b70*/  FFMA R84, R26, R40.reuse, R25 ;  /* 0x000000281a547223 */ /* 0x080fe20000000019 */
[----:B------:R-:W-:Y:S01]  /*19b80*/  FMUL R25, R30, R40 ;  /* 0x000000281e197220 */ /* 0x000fe20000400000 */
[----:B------:R-:W-:Y:S01]  /*19b90*/  FADD R54, R116, R54 ;  /* 0x0000003674367221 */ /* 0x000fe20000000000 */
[----:B------:R-:W-:Y:S01]  /*19ba0*/  UISETP.NE.AND UP0, UPT, UR12, UR5, UPT ;  /* 0x000000050c00728c */ /* 0x000fe2000bf05270 */
[----:B------:R-:W-:Y:S01]  /*19bb0*/  FMUL R29, R17, R84 ;  /* 0x00000054111d7220 */ /* 0x000fe20000400000 */
[----:B------:R-:W-:-:S04]  /*19bc0*/  FFMA R25, R26, R4, -R25 ;  /* 0x000000041a197223 */ /* 0x000fc80000000819 */
[-C--:B------:R-:W-:Y:S01]  /*19bd0*/  FFMA R29, R18, R25.reuse, -R29 ;  /* 0x00000019121d7223 */ /* 0x080fe2000000081d */
[----:B------:R-:W-:-:S04]  /*19be0*/  FMUL R25, R17, R25 ;  /* 0x0000001911197220 */ /* 0x000fc80000400000 */
[----:B------:R-:W-:Y:S01]  /*19bf0*/  FFMA R84, R18, R84, R25 ;  /* 0x0000005412547223 */ /* 0x000fe20000000019 */
[----:B------:R-:W-:-:S04]  /*19c00*/  FMUL R25, R30, R5 ;  /* 0x000000051e197220 */ /* 0x000fc80000400000 */
[----:B------:R-:W-:-:S04]  /*19c10*/  FFMA R25, R26, R41, R25 ;  /* 0x000000291a197223 */ /* 0x000fc80000000019 */
[-C--:B------:R-:W-:Y:S01]  /*19c20*/  FMUL R87, R17, R25.reuse ;  /* 0x0000001911577220 */ /* 0x080fe20000400000 */
[----:B------:R-:W-:Y:S01]  /*19c30*/  FFMA R88, R18, R25, R88 ;  /* 0x0000001912587223 */ /* 0x000fe20000000058 */
[----:B------:R-:W-:Y:S02]  /*19c40*/  FMUL R25, R30, R42 ;  /* 0x0000002a1e197220 */ /* 0x000fe40000400000 */
[----:B------:R-:W-:Y:S01]  /*19c50*/  FFMA R87, R18, R80, -R87 ;  /* 0x0000005012577223 */ /* 0x000fe20000000857 */
[----:B------:R-:W-:Y:S01]  /*19c60*/  FADD R45, R45, R88 ;  /* 0x000000582d2d7221 */ /* 0x000fe20000000000 */
[-C--:B------:R-:W-:Y:S01]  /*19c70*/  FFMA R83, R26, R52.reuse, R25 ;  /* 0x000000341a537223 */ /* 0x080fe20000000019 */
[C---:B------:R-:W-:Y:S01]  /*19c80*/  FMUL R25, R30.reuse, R52 ;  /* 0x000000341e197220 */ /* 0x040fe20000400000 */
[----:B------:R-:W-:Y:S02]  /*19c90*/  FMUL R30, R30, R53 ;  /* 0x000000351e1e7220 */ /* 0x000fe40000400000 */
[----:B------:R-:W-:Y:S01]  /*19ca0*/  FMUL R71, R9, R83 ;  /* 0x0000005309477220 */ /* 0x000fe20000400000 */
[C---:B------:R-:W-:Y:S01]  /*19cb0*/  FFMA R25, R26.reuse, R42, -R25 ;  /* 0x0000002a1a197223 */ /* 0x040fe20000000819 */
[----:B------:R-:W-:Y:S01]  /*19cc0*/  FFMA R30, R26, R43, -R30 ;  /* 0x0000002b1a1e7223 */ /* 0x000fe2000000081e */
[----:B------:R-:W-:-:S02]  /*19cd0*/  FMUL R26, R31, R4 ;  /* 0x000000041f1a7220 */ /* 0x000fc40000400000 */
[CC--:B------:R-:W-:Y:S01]  /*19ce0*/  FFMA R82, R10.reuse, R25.reuse, -R71 ;  /* 0x000000190a527223 */ /* 0x0c0fe20000000847 */
[C---:B------:R-:W-:Y:S01]  /*19cf0*/  FMUL R70, R9.reuse, R25 ;  /* 0x0000001909467220 */ /* 0x040fe20000400000 */
[----:B------:R-:W-:Y:S01]  /*19d00*/  FMUL R25, R9, R77 ;  /* 0x0000004d09197220 */ /* 0x000fe20000400000 */
[----:B------:R-:W-:Y:S02]  /*19d10*/  FFMA R26, R27, R40, R26 ;  /* 0x000000281b1a7223 */ /* 0x000fe4000000001a */
[C---:B------:R-:W-:Y:S01]  /*19d20*/  FFMA R83, R10.reuse, R83, R70 ;  /* 0x000000530a537223 */ /* 0x040fe20000000046 */
[----:B------:R-:W-:Y:S01]  /*19d30*/  FFMA R80, R10, R30, -R25 ;  /* 0x0000001e0a507223 */ /* 0x000fe20000000819 */
[----:B------:R-:W-:Y:S01]  /*19d40*/  FMUL R25, R31, R40 ;  /* 0x000000281f197220 */ /* 0x000fe20000400000 */
[----:B------:R-:W-:Y:S01]  /*19d50*/  FMUL R71, R17, R26 ;  /* 0x0000001a11477220 */ /* 0x000fe20000400000 */
[----:B------:R-:W-:Y:S01]  /*19d60*/  FMUL R30, R9, R30 ;  /* 0x0000001e091e7220 */ /* 0x000fe20000400000 */
[----:B------:R-:W-:Y:S01]  /*19d70*/  FADD R78, R78, R83 ;  /* 0x000000534e4e7221 */ /* 0x000fe20000000000 */
[----:B------:R-:W-:Y:S01]  /*19d80*/  FFMA R25, R27, R4, -R25 ;  /* 0x000000041b197223 */ /* 0x000fe20000000819 */
[----:B------:R-:W-:Y:S01]  /*19d90*/  FADD R115, R115, R80 ;  /* 0x0000005073737221 */ /* 0x000fe20000000000 */
[----:B------:R-:W-:-:S02]  /*19da0*/  FFMA R77, R10, R77, R30 ;  /* 0x0000004d0a4d7223 */ /* 0x000fc4000000001e */
[-C--:B------:R-:W-:Y:S01]  /*19db0*/  FFMA R71, R18, R25.reuse, -R71 ;  /* 0x0000001912477223 */ /* 0x080fe20000000847 */
[----:B------:R-:W-:Y:S01]  /*19dc0*/  FMUL R25, R17, R25 ;  /* 0x0000001911197220 */ /* 0x000fe20000400000 */
[----:B------:R-:W-:Y:S02]  /*19dd0*/  FADD R79, R79, R77 ;  /* 0x0000004d4f4f7221 */ /* 0x000fe40000000000 */
        /* <DEDUP_REMOVED lines=12> */
[----:B------:R-:W-:-:S03]  /*19ea0*/  MOV R117, R120 ;  /* 0x0000007800757202 */ /* 0x000fc60000000f00 */
[----:B------:R-:W-:Y:S01]  /*19eb0*/  FADD R81, R81, R66 ;  /* 0x0000004251517221 */ /* 0x000fe20000000000 */
[----:B------:R-:W-:Y:S01]  /*19ec0*/  FADD R25, R100, R3 ;  /* 0x0000000364197221 */ /* 0x000fe20000000000 */
[----:B------:R-:W-:Y:S01]  /*19ed0*/  FADD R3, R114, R24 ;  /* 0x0000001872037221 */ /* 0x000fe20000000000 */
[C---:B------:R-:W-:Y:S01]  /*19ee0*/  FMUL R24, R31.reuse, R42 ;  /* 0x0000002a1f187220 */ /* 0x040fe20000400000 */
[----:B------:R-:W-:Y:S02]  /*19ef0*/  FMUL R114, R31, R43 ;  /* 0x0000002b1f727220 */ /* 0x000fe40000400000 */
[----:B------:R0:W-:Y:S01]  /*19f00*/  STL [R1+0x18], R25 ;  /* 0x0000181901007387 */ /* 0x0001e20000100800 */
[C---:B------:R-:W-:Y:S01]  /*19f10*/  FFMA R30, R27.reuse, R52, R24 ;  /* 0x000000341b1e7223 */ /* 0x040fe20000000018 */
[----:B------:R-:W-:Y:S01]  /*19f20*/  FFMA R114, R27, R53, R114 ;  /* 0x000000351b727223 */ /* 0x000fe20000000072 */
[----:B------:R-:W-:Y:S02]  /*19f30*/  FADD R55, R101, R55 ;  /* 0x0000003765377221 */ /* 0x000fe40000000000 */
[----:B------:R-:W-:Y:S01]  /*19f40*/  FMUL R85, R9, R30 ;  /* 0x0000001e09557220 */ /* 0x000fe20000400000 */
[----:B------:R-:W-:Y:S01]  /*19f50*/  FADD R28, R99, R28 ;  /* 0x0000001c631c7221 */ /* 0x000fe20000000000 */
[----:B0-----:R-:W-:Y:S01]  /*19f60*/  FMUL R25, R31, R52 ;  /* 0x000000341f197220 */ /* 0x001fe20000400000 */
[----:B------:R-:W-:-:S03]  /*19f70*/  FADD R65, R98, R65 ;  /* 0x0000004162417221 */ /* 0x000fc60000000000 */
[----:B------:R0:W-:Y:S01]  /*19f80*/  STL [R1+0x20], R28 ;  /* 0x0000201c01007387 */ /* 0x0001e20000100800 */
[----:B------:R-:W-:Y:S01]  /*19f90*/  FFMA R25, R27, R42, -R25 ;  /* 0x0000002a1b197223 */ /* 0x000fe20000000819 */
[----:B------:R-:W-:-:S03]  /*19fa0*/  FADD R2, R102, R2 ;  /* 0x0000000266027221 */ /* 0x000fc60000000000 */
[-C--:B------:R-:W-:Y:S01]  /*19fb0*/  FFMA R24, R10, R25.reuse, -R85 ;  /* 0x000000190a187223 */ /* 0x080fe20000000855 */
[----:B------:R-:W-:-:S03]  /*19fc0*/  FMUL R25, R9, R25 ;  /* 0x0000001909197220 */ /* 0x000fc60000400000 */
[----:B------:R-:W-:Y:S01]  /*19fd0*/  FADD R120, R118, R24 ;  /* 0x0000001876787221 */ /* 0x000fe20000000000 */
[----:B------:R-:W-:Y:S01]  /*19fe0*/  FFMA R25, R10, R30, R25 ;  /* 0x0000001e0a197223 */ /* 0x000fe20000000019 */
[----:B------:R-:W-:Y:S01]  /*19ff0*/  FMUL R30, R31, R53 ;  /* 0x000000351f1e7220 */ /* 0x000fe20000400000 */
[----:B------:R-:W-:Y:S01]  /*1a000*/  FMUL R31, R36, R43 ;  /* 0x0000002b241f7220 */ /* 0x000fe20000400000 */
[----:B------:R-:W-:Y:S02]  /*1a010*/  FMUL R24, R38, R41 ;  /* 0x0000002926187220 */ /* 0x000fe40000400000 */
[----:B------:R-:W-:Y:S01]  /*1a020*/  FFMA R30, R27, R43, -R30 ;  /* 0x0000002b1b1e7223 */ /* 0x000fe2000000081e */
[C---:B------:R-:W-:Y:S01]  /*1a030*/  FMUL R27, R9.reuse, R114 ;  /* 0x00000072091b7220 */ /* 0x040fe20000400000 */
[----:B------:R-:W-:Y:S01]  /*1a040*/  FFMA R31, R32, R53, R31 ;  /* 0x00000035201f7223 */ /* 0x000fe2000000001f */
[----:B------:R-:W-:Y:S02]  /*1a050*/  FFMA R24, R34, R5, -R24 ;  /* 0x0000000522187223 */ /* 0x000fe40000000818 */
[-C--:B------:R-:W-:Y:S01]  /*1a060*/  FFMA R116, R10, R30.reuse, -R27 ;  /* 0x0000001e0a747223 */ /* 0x080fe2000000081b */
[----:B------:R-:W-:Y:S01]  /*1a070*/  FMUL R27, R9, R30 ;  /* 0x0000001e091b7220 */ /* 0x000fe20000400000 */
[----:B------:R-:W-:Y:S01]  /*1a080*/  FADD R30, R86, R29 ;  /* 0x0000001d561e7221 */ /* 0x000fe20000000000 */
[----:B------:R-:W-:Y:S01]  /*1a090*/  FADD R29, R64, R84 ;  /* 0x00000054401d7221 */ /* 0x000fe20000000000 */
[----:B------:R-:W-:Y:S01]  /*1a0a0*/  FADD R116, R119, R116 ;  /* 0x0000007477747221 */ /* 0x000fe20000000000 */
[----:B------:R-:W-:Y:S01]  /*1a0b0*/  FFMA R114, R10, R114, R27 ;  /* 0x000000720a727223 */ /* 0x000fe2000000001b */
[----:B------:R-:W-:Y:S01]  /*1a0c0*/  FMUL R27, R36, R4 ;  /* 0x00000004241b7220 */ /* 0x000fe20000400000 */
[----:B------:R1:W-:Y:S02]  /*1a0d0*/  STL [R1+0x14], R30 ;  /* 0x0000141e01007387 */ /* 0x0003e40000100800 */
[----:B------:R-:W-:Y:S01]  /*1a0e0*/  FADD R114, R112, R114 ;  /* 0x0000007270727221 */ /* 0x000fe20000000000 */
[-C--:B0-----:R-:W-:Y:S01]  /*1a0f0*/  FFMA R28, R32, R40.reuse, R27 ;  /* 0x00000028201c7223 */ /* 0x081fe2000000001b */
[----:B------:R-:W-:Y:S01]  /*1a100*/  FMUL R27, R36, R40 ;  /* 0x00000028241b7220 */ /* 0x000fe20000400000 */
[----:B------:R0:W-:Y:S02]  /*1a110*/  STL [R1+0x4], R29 ;  /* 0x0000041d01007387 */ /* 0x0001e40000100800 */
[----:B------:R-:W-:Y:S01]  /*1a120*/  FMUL R85, R15, R28 ;  /* 0x0000001c0f557220 */ /* 0x000fe20000400000 */
[----:B------:R-:W-:Y:S01]  /*1a130*/  FFMA R27, R32, R4, -R27 ;  /* 0x00000004201b7223 */ /* 0x000fe2000000081b */
[----:B-1----:R-:W-:-:S03]  /*1a140*/  FMUL R30, R36, R41 ;  /* 0x00000029241e7220 */ /* 0x002fc60000400000 */
        /* <DEDUP_REMOVED lines=8> */
[----:B0-----:R-:W-:-:S04]  /*1a1d0*/  FMUL R29, R15, R27 ;  /* 0x0000001b0f1d7220 */ /* 0x001fc80000400000 */
[-C--:B------:R-:W-:Y:S01]  /*1a1e0*/  FFMA R86, R16, R30.reuse, -R29 ;  /* 0x0000001e10567223 */ /* 0x080fe2000000081d */
[----:B------:R-:W-:-:S03]  /*1a1f0*/  FMUL R30, R15, R30 ;  /* 0x0000001e0f1e7220 */ /* 0x000fc60000400000 */
[----:B------:R-:W-:Y:S01]  /*1a200*/  FADD R121, R121, R86 ;  /* 0x0000005679797221 */ /* 0x000fe20000000000 */
[----:B------:R-:W-:Y:S01]  /*1a210*/  FFMA R29, R16, R27, R30 ;  /* 0x0000001b101d7223 */ /* 0x000fe2000000001e */
[----:B------:R-:W-:Y:S01]  /*1a220*/  FADD R30, R46, R87 ;  /* 0x000000572e1e7221 */ /* 0x000fe20000000000 */
[-C--:B------:R-:W-:Y:S01]  /*1a230*/  FMUL R27, R36, R42.reuse ;  /* 0x0000002a241b7220 */ /* 0x080fe20000400000 */
[----:B------:R-:W-:Y:S01]  /*1a240*/  FMUL R46, R37, R42 ;  /* 0x0000002a252e7220 */ /* 0x000fe20000400000 */
[----:B------:R-:W-:Y:S02]  /*1a250*/  FADD R89, R89, R29 ;  /* 0x0000001d59597221 */ /* 0x000fe40000000000 */
[----:B------:R0:W-:Y:S01]  /*1a260*/  STL [R1+0x10], R30 ;  /* 0x0000101e01007387 */ /* 0x0001e20000100800 */
[----:B------:R-:W-:-:S04]  /*1a270*/  FFMA R46, R33, R52, R46 ;  /* 0x00000034212e7223 */ /* 0x000fc8000000002e */
[C---:B------:R-:W-:Y:S01]  /*1a280*/  FMUL R71, R7.reuse, R46 ;  /* 0x0000002e07477220 */ /* 0x040fe20000400000 */
[-C--:B0-----:R-:W-:Y:S01]  /*1a290*/  FFMA R30, R32, R52.reuse, R27 ;  /* 0x00000034201e7223 */ /* 0x081fe2000000001b */
[C---:B------:R-:W-:Y:S01]  /*1a2a0*/  FMUL R27, R36.reuse, R52 ;  /* 0x00000034241b7220 */ /* 0x040fe20000400000 */
[----:B------:R-:W-:Y:S02]  /*1a2b0*/  FMUL R36, R36, R53 ;  /* 0x0000003524247220 */ /* 0x000fe40000400000 */
[----:B------:R-:W-:Y:S01]  /*1a2c0*/  FMUL R87, R7, R30 ;  /* 0x0000001e07577220 */ /* 0x000fe20000400000 */
[C---:B------:R-:W-:Y:S01]  /*1a2d0*/  FFMA R27, R32.reuse, R42, -R27 ;  /* 0x0000002a201b7223 */ /* 0x040fe2000000081b */
[----:B------:R-:W-:Y:S01]  /*1a2e0*/  FFMA R36, R32, R43, -R36 ;  /* 0x0000002b20247223 */ /* 0x000fe20000000824 */
[----:B------:R-:W-:Y:S02]  /*1a2f0*/  FMUL R32, R37, R4 ;  /* 0x0000000425207220 */ /* 0x000fe40000400000 */
[-C--:B------:R-:W-:Y:S01]  /*1a300*/  FFMA R87, R8, R27.reuse, -R87 ;  /* 0x0000001b08577223 */ /* 0x080fe20000000857 */
[----:B------:R-:W-:Y:S01]  /*1a310*/  FMUL R27, R7, R27 ;  /* 0x0000001b071b7220 */ /* 0x000fe20000400000 */
[----:B------:R-:W-:-:S02]  /*1a320*/  FFMA R32, R33, R40, R32 ;  /* 0x0000002821207223 */ /* 0x000fc40000000020 */
[----:B------:R-:W-:Y:S01]  /*1a330*/  FADD R122, R122, R87 ;  /* 0x000000577a7a7221 */ /* 0x000fe20000000000 */
[----:B------:R-:W-:Y:S01]  /*1a340*/  FFMA R30, R8, R30, R27 ;  /* 0x0000001e081e7223 */ /* 0x000fe2000000001b */
[----:B------:R-:W-:Y:S01]  /*1a350*/  FMUL R27, R7, R31 ;  /* 0x0000001f071b7220 */ /* 0x000fe20000400000 */
[----:B------:R-:W-:Y:S02]  /*1a360*/  FMUL R83, R15, R32 ;  /* 0x000000200f537220 */ /* 0x000fe40000400000 */
[----:B------:R-:W-:Y:S01]  /*1a370*/  FADD R90, R90, R30 ;  /* 0x0000001e5a5a7221 */ /* 0x000fe20000000000 */
[-C--:B------:R-:W-:Y:S01]  /*1a380*/  FFMA R88, R8, R36.reuse, -R27 ;  /* 0x0000002408587223 */ /* 0x080fe2000000081b */
[----:B------:R-:W-:Y:S01]  /*1a390*/  FADD R27, R62, R82 ;  /* 0x000000523e1b7221 */ /* 0x000fe20000000000 */
[----:B------:R-:W-:Y:S01]  /*1a3a0*/  FMUL R36, R7, R36 ;  /* 0x0000002407247220 */ /* 0x000fe20000400000 */
[----:B------:R-:W-:Y:S01]  /*1a3b0*/  FMUL R62, R37, R43 ;  /* 0x0000002b253e7220 */ /* 0x000fe20000400000 */
[----:B------:R-:W-:-:S02]  /*1a3c0*/  FADD R123, R123, R88 ;  /* 0x000000587b7b7221 */ /* 0x000fc40000000000 */
[----:B------:R0:W-:Y:S01]  /*1a3d0*/  STL [R1+0xc], R27 ;  /* 0x00000c1b01007387 */ /* 0x0001e20000100800 */
[----:B------:R-:W-:Y:S01]  /*1a3e0*/  FFMA R31, R8, R31, R36 ;  /* 0x0000001f081f7223 */ /* 0x000fe20000000024 */
[----:B------:R-:W-:Y:S02]  /*1a3f0*/  FMUL R36, R37, R5 ;  /* 0x0000000525247220 */ /* 0x000fe40000400000 */
[----:B------:R1:W-:Y:S01]  /*1a400*/  STL [R1], R26 ;  /* 0x0000001a01007387 */ /* 0x0003e20000100800 */
[----:B------:R-:W-:-:S03]  /*1a410*/  FADD R91, R91, R31 ;  /* 0x0000001f5b5b7221 */ /* 0x000fc60000000000 */
[----:B------:R2:W3:Y:S01]  /*1a420*/  LDS.128 R28, [R12+0xa50] ;  /* 0x000a50000c1c7984 */ /* 0x0004e20000000c00 */
        /* <DEDUP_REMOVED lines=17> */
[----:B------:R-:W-:-:S04]  /*1a540*/  FFMA R27, R33, R42, -R27 ;  /* 0x0000002a211b7223 */ /* 0x000fc8000000081b */
[-C--:B------:R-:W-:Y:S01]  /*1a550*/  FFMA R102, R8, R27.reuse, -R71 ;  /* 0x0000001b08667223 */ /* 0x080fe20000000847 */
[----:B------:R-:W-:-:S03]  /*1a560*/  FMUL R27, R7, R27 ;  /* 0x0000001b071b7220 */ /* 0x000fc60000400000 */
[----:B------:R-:W-:Y:S01]  /*1a570*/  FADD R76, R76, R102 ;  /* 0x000000664c4c7221 */ /* 0x000fe20000000000 */
[----:B------:R-:W-:Y:S01]  /*1a580*/  FFMA R84, R8, R46, R27 ;  /* 0x0000002e08547223 */ /* 0x000fe2000000001b */
[-C--:B------:R-:W-:Y:S01]  /*1a590*/  FMUL R46, R37, R53.reuse ;  /* 0x00000035252e7220 */ /* 0x080fe20000400000 */
[C---:B------:R-:W-:Y:S02]  /*1a5a0*/  FFMA R27, R33.reuse, R53, R62 ;  /* 0x00000035211b7223 */ /* 0x040fe4000000003e */
[----:B------:R-:W-:Y:S01]  /*1a5b0*/  FADD R94, R94, R84 ;  /* 0x000000545e5e7221 */ /* 0x000fe20000000000 */
[----:B------:R-:W-:Y:S01]  /*1a5c0*/  FFMA R46, R33, R43, -R46 ;  /* 0x0000002b212e7223 */ /* 0x000fe2000000082e */
[----:B------:R-:W-:-:S04]  /*1a5d0*/  FMUL R33, R7, R27 ;  /* 0x0000001b07217220 */ /* 0x000fc80000400000 */
[-C--:B------:R-:W-:Y:S01]  /*1a5e0*/  FFMA R104, R8, R46.reuse, -R33 ;  /* 0x0000002e08687223 */ /* 0x080fe20000000821 */
[----:B------:R-:W-:-:S03]  /*1a5f0*/  FMUL R46, R7, R46 ;  /* 0x0000002e072e7220 */ /* 0x000fc60000400000 */
[----:B------:R-:W-:Y:S01]  /*1a600*/  FADD R72, R72, R104 ;  /* 0x0000006848487221 */ /* 0x000fe20000000000 */
[----:B------:R-:W-:Y:S01]  /*1a610*/  FFMA R33, R8, R27, R46 ;  /* 0x0000001b08217223 */ /* 0x000fe2000000002e */
[----:B------:R-:W-:Y:S01]  /*1a620*/  FMUL R27, R38, R4 ;  /* 0x00000004261b7220 */ /* 0x000fe20000400000 */
[----:B------:R-:W-:Y:S01]  /*1a630*/  FADD R46, R108, R25 ;  /* 0x000000196c2e7221 */ /* 0x000fe20000000000 */
[----:B------:R-:W-:Y:S01]  /*1a640*/  FMUL R25, R38, R5 ;  /* 0x0000000526197220 */ /* 0x000fe20000400000 */
[----:B------:R-:W-:Y:S01]  /*1a650*/  FADD R95, R95, R33 ;  /* 0x000000215f5f7221 */ /* 0x000fe20000000000 */
[-C--:B-1----:R-:W-:Y:S01]  /*1a660*/  FFMA R26, R34, R40.reuse, R27 ;  /* 0x00000028221a7223 */ /* 0x082fe2000000001b */
[----:B------:R-:W-:Y:S01]  /*1a670*/  FMUL R27, R38, R40 ;  /* 0x00000028261b7220 */ /* 0x000fe20000400000 */
[C---:B------:R-:W-:Y:S02]  /*1a680*/  FFMA R25, R34.reuse, R41, R25 ;  /* 0x0000002922197223 */ /* 0x040fe40000000019 */
[C---:B------:R-:W-:Y:S01]  /*1a690*/  FMUL R37, R15.reuse, R26 ;  /* 0x0000001a0f257220 */ /* 0x040fe20000400000 */
[----:B------:R-:W-:Y:S01]  /*1a6a0*/  FFMA R27, R34, R4, -R27 ;  /* 0x00000004221b7223 */ /* 0x000fe2000000081b */
[----:B------:R-:W-:-:S03]  /*1a6b0*/  FMUL R71, R15, R25 ;  /* 0x000000190f477220 */ /* 0x000fc60000400000 */
[-C--:B------:R-:W-:Y:S01]  /*1a6c0*/  FFMA R37, R16, R27.reuse, -R37 ;  /* 0x0000001b10257223 */ /* 0x080fe20000000825 */
[----:B------:R-:W-:-:S03]  /*1a6d0*/  FMUL R27, R15, R27 ;  /* 0x0000001b0f1b7220 */ /* 0x000fc60000400000 */
[----:B------:R-:W-:Y:S01]  /*1a6e0*/  FADD R73, R73, R37 ;  /* 0x0000002549497221 */ /* 0x000fe20000000000 */
[C---:B------:R-:W-:Y:S01]  /*1a6f0*/  FFMA R27, R16.reuse, R26, R27 ;  /* 0x0000001a101b7223 */ /* 0x040fe2000000001b */
[----:B------:R-:W-:Y:S01]  /*1a700*/  FFMA R26, R16, R24, -R71 ;  /* 0x00000018101a7223 */ /* 0x000fe20000000847 */
[----:B------:R-:W-:Y:S01]  /*1a710*/  FMUL R71, R38, R42 ;  /* 0x0000002a26477220 */ /* 0x000fe20000400000 */
[----:B------:R-:W-:Y:S01]  /*1a720*/  FMUL R24, R15, R24 ;  /* 0x000000180f187220 */ /* 0x000fe20000400000 */
[----:B------:R-:W-:Y:S01]  /*1a730*/  FADD R96, R96, R27 ;  /* 0x0000001b60607221 */ /* 0x000fe20000000000 */
        /* <DEDUP_REMOVED lines=8> */
[----:B------:R-:W-:-:S03]  /*1a7c0*/  FMUL R71, R7, R71 ;  /* 0x0000004707477220 */ /* 0x000fc60000400000 */
[----:B------:R-:W-:Y:S01]  /*1a7d0*/  FADD R75, R75, R24 ;  /* 0x000000184b4b7221 */ /* 0x000fe20000000000 */
[----:B------:R-:W-:Y:S01]  /*1a7e0*/  FFMA R62, R8, R62, R71 ;  /* 0x0000003e083e7223 */ /* 0x000fe20000000047 */
[C---:B------:R-:W-:Y:S01]  /*1a7f0*/  FMUL R71, R38.reuse, R43 ;  /* 0x0000002b26477220 */ /* 0x040fe20000400000 */
[-C--:B------:R-:W-:Y:S01]  /*1a800*/  FMUL R38, R38, R53.reuse ;  /* 0x0000003526267220 */ /* 0x080fe20000400000 */
[----:B------:R2:W0:Y:S01]  /*1a810*/  LDS.128 R24, [R14+0xa50] ;  /* 0x000a50000e187984 */ /* 0x0004220000000c00 */
[----:B------:R-:W-:Y:S01]  /*1a820*/  FADD R119, R117, R62 ;  /* 0x0000003e75777221 */ /* 0x000fe20000000000 */
[C---:B------:R-:W-:Y:S01]  /*1a830*/  FFMA R64, R34.reuse, R53, R71 ;  /* 0x0000003522407223 */ /* 0x040fe20000000047 */
[----:B------:R-:W-:Y:S01]  /*1a840*/  FFMA R38, R34, R43, -R38 ;  /* 0x0000002b22267223 */ /* 0x000fe20000000826 */
[----:B------:R-:W-:Y:S02]  /*1a850*/  FMUL R34, R39, R40 ;  /* 0x0000002827227220 */ /* 0x000fe40000400000 */
[----:B------:R-:W-:-:S02]  /*1a860*/  FMUL R71, R7, R64 ;  /* 0x0000004007477220 */ /* 0x000fc40000400000 */
[----:B------:R-:W-:Y:S02]  /*1a870*/  FFMA R34, R35, R4, -R34 ;  /* 0x0000000423227223 */ /* 0x000fe40000000822 */
[CC--:B------:R-:W-:Y:S01]  /*1a880*/  FFMA R66, R8.reuse, R38.reuse, -R71 ;  /* 0x0000002608427223 */ /* 0x0c0fe20000000847 */
[----:B------:R-:W-:Y:S01]  /*1a890*/  FMUL R71, R7, R38 ;  /* 0x0000002607477220 */ /* 0x000fe20000400000 */
[----:B------:R-:W-:Y:S02]  /*1a8a0*/  FMUL R77, R15, R34 ;  /* 0x000000220f4d7220 */ /* 0x000fe40000400000 */
[----:B------:R-:W-:Y:S01]  /*1a8b0*/  FADD R84, R113, R66 ;  /* 0x0000004271547221 */ /* 0x000fe20000000000 */
[----:B------:R-:W-:Y:S01]  /*1a8c0*/  FFMA R64, R8, R64, R71 ;  /* 0x0000004008407223 */ /* 0x000fe20000000047 */
[C---:B------:R-:W-:Y:S01]  /*1a8d0*/  FMUL R71, R39.reuse, R4 ;  /* 0x0000000427477220 */ /* 0x040fe20000400000 */
[----:B------:R-:W-:Y:S02]  /*1a8e0*/  FMUL R4, R39, R41 ;  /* 0x0000002927047220 */ /* 0x000fe40000400000 */
[----:B------:R-:W-:Y:S01]  /*1a8f0*/  FADD R118, R111, R64 ;  /* 0x000000406f767221 */ /* 0x000fe20000000000 */
[C---:B------:R-:W-:Y:S01]  /*1a900*/  FFMA R40, R35.reuse, R40, R71 ;  /* 0x0000002823287223 */ /* 0x040fe20000000047 */
[----:B------:R-:W-:-:S03]  /*1a910*/  FFMA R4, R35, R5, -R4 ;  /* 0x0000000523047223 */ /* 0x000fc60000000804 */
[CC--:B------:R-:W-:Y:S01]  /*1a920*/  FMUL R71, R15.reuse, R40.reuse ;  /* 0x000000280f477220 */ /* 0x0c0fe20000400000 */
[C---:B------:R-:W-:Y:S01]  /*1a930*/  FFMA R70, R16.reuse, R40, R77 ;  /* 0x0000002810467223 */ /* 0x040fe2000000004d */
[----:B------:R-:W-:Y:S02]  /*1a940*/  FMUL R77, R15, R4 ;  /* 0x000000040f4d7220 */ /* 0x000fe40000400000 */
[----:B------:R-:W-:Y:S01]  /*1a950*/  FFMA R71, R16, R34, -R71 ;  /* 0x0000002210477223 */ /* 0x000fe20000000847 */
[----:B------:R-:W-:Y:S01]  /*1a960*/  FMUL R34, R39, R5 ;  /* 0x0000000527227220 */ /* 0x000fe20000400000 */
[----:B------:R-:W-:Y:S02]  /*1a970*/  FADD R113, R106, R70 ;  /* 0x000000466a717221 */ /* 0x000fe40000000000 */
[----:B------:R-:W-:Y:S01]  /*1a980*/  FADD R117, R109, R71 ;  /* 0x000000476d757221 */ /* 0x000fe20000000000 */
[----:B------:R-:W-:-:S04]  /*1a990*/  FFMA R34, R35, R41, R34 ;  /* 0x0000002923227223 */ /* 0x000fc80000000022 */
[-C--:B------:R-:W-:Y:S01]  /*1a9a0*/  FMUL R5, R15, R34.reuse ;  /* 0x000000220f057220 */ /* 0x080fe20000400000 */
[C---:B------:R-:W-:Y:S01]  /*1a9b0*/  FFMA R77, R16.reuse, R34, R77 ;  /* 0x00000022104d7223 */ /* 0x040fe2000000004d */
[C---:B------:R-:W-:Y:S02]  /*1a9c0*/  FMUL R34, R39.reuse, R43 ;  /* 0x0000002b27227220 */ /* 0x040fe40000400000 */
[----:B------:R-:W-:Y:S01]  /*1a9d0*/  FFMA R80, R16, R4, -R5 ;  /* 0x0000000410507223 */ /* 0x000fe20000000805 */
[C---:B------:R-:W-:Y:S01]  /*1a9e0*/  FMUL R5, R39.reuse, R42 ;  /* 0x0000002a27057220 */ /* 0x040fe20000400000 */
[-C--:B------:R-:W-:Y:S01]  /*1a9f0*/  FMUL R4, R39, R52.reuse ;  /* 0x0000003427047220 */ /* 0x080fe20000400000 */
[----:B------:R-:W-:Y:S01]  /*1aa00*/  FFMA R34, R35, R53, R34 ;  /* 0x0000003523227223 */ /* 0x000fe20000000022 */
[----:B------:R-:W-:Y:S01]  /*1aa10*/  FADD R111, R105, R80 ;  /* 0x00000050696f7221 */ /* 0x000fe20000000000 */
[C---:B------:R-:W-:Y:S01]  /*1aa20*/  FFMA R5, R35.reuse, R52, R5 ;  /* 0x0000003423057223 */ /* 0x040fe20000000005 */
[----:B------:R-:W-:Y:S01]  /*1aa30*/  FFMA R4, R35, R42, -R4 ;  /* 0x0000002a23047223 */ /* 0x000fe20000000804 */
[----:B------:R-:W-:-:S02]  /*1aa40*/  FADD R109, R61, R77 ;  /* 0x0000004d3d6d7221 */ /* 0x000fc40000000000 */
[----:B------:R-:W-:-:S04]  /*1aa50*/  FMUL R41, R7, R5 ;  /* 0x0000000507297220 */ /* 0x000fc80000400000 */
[CC--:B------:R-:W-:Y:S01]  /*1aa60*/  FFMA R82, R8.reuse, R4.reuse, -R41 ;  /* 0x0000000408527223 */ /* 0x0c0fe20000000829 */
[----:B------:R-:W-:Y:S01]  /*1aa70*/  FMUL R4, R7, R4 ;  /* 0x0000000407047220 */ /* 0x000fe20000400000 */
[----:B------:R2:W1:Y:S02]  /*1aa80*/  LDS.64 R40, [R11+0x500] ;  /* 0x000500000b287984 */ /* 0x0004640000000a00 */
[----:B------:R-:W-:Y:S01]  /*1aa90*/  FADD R108, R63, R82 ;  /* 0x000000523f6c7221 */ /* 0x000fe20000000000 */
[----:B------:R-:W-:Y:S01]  /*1aaa0*/  FFMA R101, R8, R5, R4 ;  /* 0x0000000508657223 */ /* 0x000fe20000000004 */
[----:B------:R-:W-:Y:S01]  /*1aab0*/  FMUL R4, R39, R53 ;  /* 0x0000003527047220 */ /* 0x000fe20000400000 */
[----:B------:R-:W-:Y:S01]  /*1aac0*/  FMUL R5, R7, R34 ;  /* 0x0000002207057220 */ /* 0x000fe20000400000 */
[----:B------:R2:W4:Y:S01]  /*1aad0*/  LDS.64 R52, [R11+0x540] ;  /* 0x000540000b347984 */ /* 0x0005220000000a00 */
[----:B------:R-:W-:Y:S01]  /*1aae0*/  FADD R101, R67, R101 ;  /* 0x0000006543657221 */ /* 0x000fe20000000000 */
[----:B------:R-:W-:-:S02]  /*1aaf0*/  FFMA R4, R35, R43, -R4 ;  /* 0x0000002b23047223 */ /* 0x000fc40000000804 */
[----:B------:R2:W0:Y:S02]  /*1ab00*/  LDS.64 R42, [R13+0x540] ;  /* 0x000540000d2a7984 */ /* 0x0004240000000a00 */
[-C--:B------:R-:W-:Y:S01]  /*1ab10*/  FMUL R83, R7, R4.reuse ;  /* 0x0000000407537220 */ /* 0x080fe20000400000 */
[C---:B------:R-:W-:Y:S01]  /*1ab20*/  FFMA R100, R8.reuse, R4, -R5 ;  /* 0x0000000408647223 */ /* 0x040fe20000000805 */
[----:B------:R2:W0:Y:S02]  /*1ab30*/  LDS.128 R36, [R12+0xa90] ;  /* 0x000a90000c247984 */ /* 0x0004240000000c00 */
[----:B------:R-:W-:Y:S01]  /*1ab40*/  FFMA R83, R8, R34, R83 ;  /* 0x0000002208537223 */ /* 0x000fe20000000053 */
[----:B------:R-:W-:Y:S01]  /*1ab50*/  FADD R100, R0, R100 ;  /* 0x0000006400647221 */ /* 0x000fe20000000000 */
[----:B------:R2:W0:Y:S02]  /*1ab60*/  LDS.64 R4, [R13+0x500] ;  /* 0x000500000d047984 */ /* 0x0004240000000a00 */
[----:B------:R-:W-:-:S02]  /*1ab70*/  FADD R103, R103, R83 ;  /* 0x0000005367677221 */ /* 0x000fc40000000000 */
[----:B------:R2:W0:Y:S01]  /*1ab80*/  LDS.128 R32, [R14+0xa90] ;  /* 0x000a90000e207984 */ /* 0x0004220000000c00 */
[----:B---3--:R-:W-:Y:S05]  /*1ab90*/  BRA.U UP0, `(.L_x_89) ;  /* 0x0000000900407547 */ /* 0x008fea000b800000 */
[----:B------:R-:W-:Y:S01]  /*1aba0*/  ULEA UR12, UR6, UR9, 0x2 ;  /* 0x00000009060c7291 */ /* 0x000fe2000f8e10ff */
[----:B------:R-:W3:Y:S01]  /*1abb0*/  LDC.64 R62, c[0x0][0x390] ;  /* 0x0000e400ff3e7b82 */ /* 0x000ee20000000a00 */
[----:B------:R-:W-:-:S07]  /*1abc0*/  HFMA2 R18, -RZ, RZ, 0, 0 ;  /* 0x00000000ff127431 */ /* 0x000fce00000001ff */
[----:B------:R-:W2:Y:S01]  /*1abd0*/  LDS R61, [UR12] ;  /* 0x0000000cff3d7984 */ /* 0x000ea20008000800 */
[----:B------:R-:W-:Y:S01]  /*1abe0*/  ULEA UR12, UR6, UR10, 0x2 ;  /* 0x0000000a060c7291 */ /* 0x000fe2000f8e10ff */
[----:B------:R-:W1:Y:S01]  /*1abf0*/  LDC.64 R66, c[0x0][0x398] ;  /* 0x0000e600ff427b82 */ /* 0x000e620000000a00 */
[----:B------:R-:W-:-:S07]  /*1ac00*/  UIADD3 UR6, UPT, UPT, UR6, 0x1, URZ ;  /* 0x0000000106067890 */ /* 0x000fce000fffe0ff */
[----:B------:R-:W4:Y:S02]  /*1ac10*/  LDS R64, [UR12] ;  /* 0x0000000cff407984 */ /* 0x000f240008000800 */
[----:B------:R-:W0:Y:S02]  /*1ac20*/  LDCU UR12, c[0x0][0x3e0] ;  /* 0x00007c00ff0c77ac */ /* 0x000e240008000800 */
[----:B0-----:R-:W-:-:S06]  /*1ac30*/  UISETP.GE.AND UP0, UPT, UR6, UR12, UPT ;  /* 0x0000000c0600728c */ /* 0x001fcc000bf06270 */
[----:B------:R-:W-:Y:S02]  /*1ac40*/  PLOP3.LUT P2, PT, PT, PT, UP0, 0x80, 0x8 ;  /* 0x000000000008781c */ /* 0x000fe40003f4f008 */
[----:B--2---:R-:W-:-:S03]  /*1ac50*/  ISETP.GE.AND P0, PT, R61, R22, PT ;  /* 0x000000163d00720c */ /* 0x004fc60003f06270 */
[----:B------:R-:W-:Y:S01]  /*1ac60*/  @!UP0 ULEA UR12, UR6, UR11, 0x2 ;  /* 0x0000000b060c8291 */ /* 0x000fe2000f8e10ff */
[CC--:B------:R-:W-:Y:S02]  /*1ac70*/  ISETP.LT.OR P1, PT, R58.reuse, R61.reuse, !P0 ;  /* 0x0000003d3a00720c */ /* 0x0c0fe40004721670 */
[C---:B------:R-:W-:Y:S02]  /*1ac80*/  ISETP.LT.OR P0, PT, R57.reuse, R61, !P0 ;  /* 0x0000003d3900720c */ /* 0x040fe40004701670 */
[----:B------:R-:W-:Y:S02]  /*1ac90*/  ISETP.EQ.OR P1, PT, R58, -0x1, P1 ;  /* 0xffffffff3a00780c */ /* 0x000fe40000f22670 */
[----:B------:R-:W-:Y:S02]  /*1aca0*/  ISETP.EQ.OR P0, PT, R57, -0x1, P0 ;  /* 0xffffffff3900780c */ /* 0x000fe40000702670 */
[C---:B------:R-:W-:Y:S02]  /*1acb0*/  ISETP.EQ.OR P1, PT, R22.reuse, -0x1, P1 ;  /* 0xffffffff1600780c */ /* 0x040fe40000f22670 */
[----:B------:R-:W-:-:S02]  /*1acc0*/  ISETP.EQ.OR P0, PT, R22, -0x1, P0 ;  /* 0xffffffff1600780c */ /* 0x000fc40000702670 */
[-C--:B----4-:R-:W-:Y:S02]  /*1acd0*/  ISETP.LT.OR P1, PT, R56, R64.reuse, P1 ;  /* 0x000000403800720c */ /* 0x090fe40000f21670 */
[C---:B------:R-:W-:Y:S02]  /*1ace0*/  ISETP.LT.OR P0, PT, R23.reuse, R64, P0 ;  /* 0x000000401700720c */ /* 0x040fe40000701670 */
[CC--:B------:R-:W-:Y:S02]  /*1acf0*/  ISETP.LT.OR P1, PT, R64.reuse, R21.reuse, P1 ;  /* 0x000000154000720c */ /* 0x0c0fe40000f21670 */
[----:B------:R-:W-:Y:S02]  /*1ad00*/  ISETP.LT.OR P0, PT, R64, R21, P0 ;  /* 0x000000154000720c */ /* 0x000fe40000701670 */
[----:B------:R-:W-:Y:S02]  /*1ad10*/  ISETP.EQ.OR P1, PT, R56, -0x1, P1 ;  /* 0xffffffff3800780c */ /* 0x000fe40000f22670 */
[----:B------:R-:W-:-:S02]  /*1ad20*/  ISETP.EQ.OR P0, PT, R23, -0x1, P0 ;  /* 0xffffffff1700780c */ /* 0x000fc40000702670 */
[C---:B------:R-:W-:Y:S02]  /*1ad30*/  ISETP.EQ.OR P1, PT, R21.reuse, -0x1, P1 ;  /* 0xffffffff1500780c */ /* 0x040fe40000f22670 */
[----:B------:R-:W-:-:S11]  /*1ad40*/  ISETP.EQ.OR P0, PT, R21, -0x1, P0 ;  /* 0xffffffff1500780c */ /* 0x000fd60000702670 */
[----:B------:R-:W0:Y:S08]  /*1ad50*/  @!P1 LDC.64 R16, c[0x0][0x380] ;  /* 0x0000e000ff109b82 */ /* 0x000e300000000a00 */
[----:B------:R-:W2:Y:S08]  /*1ad60*/  @!P1 LDC R0, c[0x0][0x388] ;  /* 0x0000e200ff009b82 */ /* 0x000eb00000000800 */
[----:B------:R-:W4:Y:S01]  /*1ad70*/  @!P0 LDC.64 R8, c[0x0][0x380] ;  /* 0x0000e000ff088b82 */ /* 0x000f220000000a00 */
[----:B0-----:R-:W-:-:S07]  /*1ad80*/  @!P1 IADD3 R7, PT, PT, R58, -R17, RZ ;  /* 0x800000113a079210 */ /* 0x001fce0007ffe0ff */
[----:B------:R-:W0:Y:S01]  /*1ad90*/  @!P0 LDC R10, c[0x0][0x388] ;  /* 0x0000e200ff0a8b82 */ /* 0x000e220000000800 */
[----:B------:R-:W-:Y:S02]  /*1ada0*/  @!P1 IADD3 R17, PT, PT, -R22, R17, RZ ;  /* 0x0000001116119210 */ /* 0x000fe40007ffe1ff */
[-C--:B--2---:R-:W-:Y:S02]  /*1adb0*/  @!P1 IADD3 R15, PT, PT, R56, -R0.reuse, RZ ;  /* 0x80000000380f9210 */ /* 0x084fe40007ffe0ff */
[----:B------:R-:W-:-:S03]  /*1adc0*/  @!P1 IADD3 R0, PT, PT, -R21, R0, RZ ;  /* 0x0000000015009210 */ /* 0x000fc60007ffe1ff */
[----:B------:R-:W-:Y:S01]  /*1add0*/  @!P1 IMAD R15, R7, R16, R15 ;  /* 0x00000010070f9224 */ /* 0x000fe200078e020f */
[----:B------:R-:W-:Y:S01]  /*1ade0*/  @!P1 IADD3 R7, PT, PT, -R61, R58, RZ ;  /* 0x0000003a3d079210 */ /* 0x000fe20007ffe1ff */
[-C--:B------:R-:W-:Y:S02]  /*1adf0*/  @!P1 IMAD R17, R17, R16.reuse, R0 ;  /* 0x0000001011119224 */ /* 0x080fe400078e0200 */
[-C--:B------:R-:W-:Y:S02]  /*1ae00*/  @!P1 IMAD R0, R16, R16.reuse, RZ ;  /* 0x0000001010009224 */ /* 0x080fe400078e02ff */
[----:B------:R-:W-:Y:S02]  /*1ae10*/  @!P1 IMAD R7, R17, R16, R7 ;  /* 0x0000001011079224 */ /* 0x000fe400078e0207 */
[----:B------:R-:W-:-:S04]  /*1ae20*/  @!P1 IMAD R0, R0, R0, RZ ;  /* 0x0000000000009224 */ /* 0x000fc800078e02ff */
[----:B------:R-:W-:Y:S01]  /*1ae30*/  @!P1 IMAD R15, R0, R15, -R64 ;  /* 0x0000000f000f9224 */ /* 0x000fe200078e0a40 */
[----:B0-----:R-:W-:-:S04]  /*1ae40*/  @!P0 IADD3 R0, PT, PT, R23, -R10, RZ ;  /* 0x8000000a17008210 */ /* 0x001fc80007ffe0ff */
[----:B------:R-:W-:-:S05]  /*1ae50*/  @!P1 IADD3 R15, PT, PT, R15, R56, RZ ;  /* 0x000000380f0f9210 */ /* 0x000fca0007ffe0ff */
[----:B------:R-:W-:Y:S01]  /*1ae60*/  @!P1 IMAD R7, R7, R16, R15 ;  /* 0x0000001007079224 */ /* 0x000fe200078e020f */
[----:B----4-:R-:W-:-:S03]  /*1ae70*/  @!P0 IADD3 R15, PT, PT, R57, -R9, RZ ;  /* 0x80000009390f8210 */ /* 0x010fc60007ffe0ff */
[----:B---3--:R-:W-:Y:S01]  /*1ae80*/  @!P1 IMAD.WIDE R16, R7, 0x4, R62 ;  /* 0x0000000407109825 */ /* 0x008fe200078e023e */
[----:B------:R-:W-:-:S03]  /*1ae90*/  @!P0 IADD3 R63, PT, PT, -R22, R9, RZ ;  /* 0x00000009163f8210 */ /* 0x000fc60007ffe1ff */
[----:B------:R-:W-:Y:S02]  /*1aea0*/  @!P0 IMAD R15, R15, R8, R0 ;  /* 0x000000080f0f8224 */ /* 0x000fe400078e0200 */
[----:B------:R-:W0:Y:S01]  /*1aeb0*/  @!P2 LDS R0, [UR12] ;  /* 0x0000000cff00a984 */ /* 0x000e220008000800 */
[----:B------:R-:W-:Y:S01]  /*1aec0*/  BAR.SYNC.DEFER_BLOCKING 0x0 ;  /* 0x0000000000007b1d */ /* 0x000fe20000010000 */
[----:B------:R-:W-:Y:S01]  /*1aed0*/  @!P0 IADD3 R62, PT, PT, -R21, R10, RZ ;  /* 0x0000000a153e8210 */ /* 0x000fe20007ffe1ff */
[----:B------:R-:W-:-:S04]  /*1aee0*/  @!P0 IMAD R9, R8, R8, RZ ;  /* 0x0000000808098224 */ /* 0x000fc800078e02ff */
[----:B------:R-:W-:Y:S02]  /*1aef0*/  @!P0 IMAD R70, R63, R8, R62 ;  /* 0x000000083f468224 */ /* 0x000fe400078e023e */
[----:B------:R-:W2:Y:S01]  /*1af00*/  LDC.64 R62, c[0x0][0x390] ;  /* 0x0000e400ff3e7b82 */ /* 0x000ea20000000a00 */
[----:B------:R-:W-:Y:S01]  /*1af10*/  @!P0 IMAD R10, R9, R9, RZ ;  /* 0x00000009090a8224 */ /* 0x000fe200078e02ff */
[----:B------:R3:W5:Y:S03]  /*1af20*/  @!P1 LDG.E R18, desc[UR18][R16.64] ;  /* 0x0000001210129981 */ /* 0x000766000c1e1900 */
[----:B------:R-:W-:Y:S01]  /*1af30*/  @!P0 IMAD R10, R10, R15, -R64 ;  /* 0x0000000f0a0a8224 */ /* 0x000fe200078e0a40 */
[----:B------:R-:W-:-:S04]  /*1af40*/  @!P0 IADD3 R9, PT, PT, -R61, R57, RZ ;  /* 0x000000393d098210 */ /* 0x000fc80007ffe1ff */
[----:B------:R-:W-:Y:S01]  /*1af50*/  @!P0 IADD3 R10, PT, PT, R10, R23, RZ ;  /* 0x000000170a0a8210 */ /* 0x000fe20007ffe0ff */
[-C--:B------:R-:W-:Y:S01]  /*1af60*/  @!P0 IMAD R9, R70, R8.reuse, R9 ;  /* 0x0000000846098224 */ /* 0x080fe200078e0209 */
[----:B---3--:R-:W3:Y:S03]  /*1af70*/  LDC.64 R16, c[0x0][0x398] ;  /* 0x0000e600ff107b82 */ /* 0x008ee60000000a00 */
[----:B------:R-:W-:Y:S02]  /*1af80*/  @!P0 IMAD R15, R9, R8, R10 ;  /* 0x00000008090f8224 */ /* 0x000fe400078e020a */
[----:B---3--:R-:W-:Y:S01]  /*1af90*/  @!P1 IMAD.WIDE R8, R7, 0x4, R16 ;  /* 0x0000000407089825 */ /* 0x008fe200078e0210 */
[----:B------:R-:W-:-:S06]  /*1afa0*/  CS2R R16, SRZ ;  /* 0x0000000000107805 */ /* 0x000fcc000001ff00 */
[----:B------:R2:W5:Y:S02]  /*1afb0*/  @!P1 LDG.E R17, desc[UR18][R8.64] ;  /* 0x0000001208119981 */ /* 0x000564000c1e1900 */
[----:B--2---:R-:W-:-:S04]  /*1afc0*/  @!P0 IMAD.WIDE R8, R15, 0x4, R62 ;  /* 0x000000040f088825 */ /* 0x004fc800078e023e */
        /* <DEDUP_REMOVED lines=8> */
[----:B-1----:R-:W-:Y:S02]  /*1b050*/  CS2R R8, SRZ ;  /* 0x0000000000087805 */ /* 0x002fe4000001ff00 */
[----:B------:R-:W-:-:S06]  /*1b060*/  MOV R7, RZ ;  /* 0x000000ff00077202 */ /* 0x000fcc0000000f00 */
[----:B0-2---:R-:W-:Y:S05]  /*1b070*/  @!P0 BRA `(.L_x_91) ;  /* 0x0000000000788947 */ /* 0x005fea0003800000 */
        /* <DEDUP_REMOVED lines=30> */
.L_x_91:
[----:B------:R-:W-:Y:S05]  /*1b260*/  BSYNC.RECONVERGENT B0 ;  /* 0x0000000000007941 */ /* 0x000fea0003800200 */
.L_x_90:
        /* <DEDUP_REMOVED lines=24> */
[----:B------:R-:W-:Y:S01]  /*1b3f0*/  IMAD R7, R7, UR14, R8 ;  /* 0x0000000e07077c24 */ /* 0x000fe2000f8e0208 */
[----:B------:R-:W-:-:S05]  /*1b400*/  IADD3 R8, PT, PT, -R61, R57, RZ ;  /* 0x000000393d087210 */ /* 0x000fca0007ffe1ff */
[----:B------:R-:W-:-:S04]  /*1b410*/  IMAD R7, R7, UR14, R8 ;  /* 0x0000000e07077c24 */ /* 0x000fc8000f8e0208 */
[----:B------:R-:W-:-:S04]  /*1b420*/  IMAD R7, R7, UR14, R64 ;  /* 0x0000000e07077c24 */ /* 0x000fc8000f8e0240 */
[----:B0-----:R-:W-:-:S04]  /*1b430*/  IMAD.WIDE R66, R7, 0x4, R66 ;  /* 0x0000000407427825 */ /* 0x001fc800078e0242 */
[----:B---3--:R-:W-:Y:S01]  /*1b440*/  IMAD.WIDE R62, R7, 0x4, R62 ;  /* 0x00000004073e7825 */ /* 0x008fe200078e023e */
[----:B------:R1:W5:Y:S04]  /*1b450*/  LDG.E R8, desc[UR18][R66.64] ;  /* 0x0000001242087981 */ /* 0x000368000c1e1900 */
[----:B------:R1:W5:Y:S02]  /*1b460*/  LDG.E R7, desc[UR18][R62.64] ;  /* 0x000000123e077981 */ /* 0x000364000c1e1900 */
.L_x_93:
[----:B------:R-:W-:Y:S05]  /*1b470*/  BSYNC.RECONVERGENT B0 ;  /* 0x0000000000007941 */ /* 0x000fea0003800200 */
.L_x_92:
[----:B------:R-:W-:Y:S01]  /*1b480*/  BAR.SYNC.DEFER_BLOCKING 0x0 ;  /* 0x0000000000007b1d */ /* 0x000fe20000010000 */
[----:B------:R-:W-:-:S15]  /*1b490*/  @!P2 R2UR UR5, R0 ;  /* 0x000000000005a2ca */ /* 0x000fde00000e0000 */
.L_x_89:
[----:B------:R-:W3:Y:S04]  /*1b4a0*/  LDL.LU R106, [R1+0x18] ;  /* 0x00001800016a7983 */ /* 0x000ee80000300800 */
[----:B------:R-:W2:Y:S04]  /*1b4b0*/  LDL.LU R83, [R1+0x10] ;  /* 0x0000100001537983 */ /* 0x000ea80000300800 */
[----:B------:R-:W2:Y:S04]  /*1b4c0*/  LDL.LU R104, [R1+0x14] ;  /* 0x0000140001687983 */ /* 0x000ea80000300800 */
[----:B------:R-:W2:Y:S04]  /*1b4d0*/  LDL.LU R82, [R1] ;  /* 0x0000000001527983 */ /* 0x000ea80000300800 */
[----:B------:R-:W2:Y:S04]  /*1b4e0*/  LDL.LU R102, [R1+0x4] ;  /* 0x0000040001667983 */ /* 0x000ea80000300800 */
[----:B------:R-:W2:Y:S04]  /*1b4f0*/  LDL.LU R105, [R1+0x20] ;  /* 0x0000200001697983 */ /* 0x000ea80000300800 */
[----:B------:R-:W2:Y:S01]  /*1b500*/  LDL.LU R80, [R1+0xc] ;  /* 0x00000c0001507983 */ /* 0x000ea20000300800 */
[C---:B01----:R-:W-:Y:S01]  /*1b510*/  FMUL R63, R28.reuse, R4 ;  /* 0x000000041c3f7220 */ /* 0x043fe20000400000 */
[C---:B------:R-:W-:Y:S01]  /*1b520*/  FMUL R0, R28.reuse, R5 ;  /* 0x000000051c007220 */ /* 0x040fe20000400000 */
[C---:B------:R-:W-:Y:S01]  /*1b530*/  FMUL R99, R28.reuse, R40 ;  /* 0x000000281c637220 */ /* 0x040fe20000400000 */
[----:B----4-:R-:W-:Y:S01]  /*1b540*/  FMUL R61, R28, R52 ;  /* 0x000000341c3d7220 */ /* 0x010fe20000400000 */
[----:B------:R-:W-:Y:S01]  /*1b550*/  FFMA R63, R24, R40, R63 ;  /* 0x00000028183f7223 */ /* 0x000fe2000000003f */
[----:B------:R-:W-:Y:S01]  /*1b560*/  FMUL R62, R28, R53 ;  /* 0x000000351c3e7220 */ /* 0x000fe20000400000 */
[CC--:B------:R-:W-:Y:S01]  /*1b570*/  FFMA R87, R24.reuse, R41.reuse, R0 ;  /* 0x0000002918577223 */ /* 0x0c0fe20000000000 */
[C---:B------:R-:W-:Y:S01]  /*1b580*/  FFMA R99, R24.reuse, R4, -R99 ;  /* 0x0000000418637223 */ /* 0x040fe20000000863 */
[-C--:B------:R-:W-:Y:S01]  /*1b590*/  FFMA R0, R24, R42.reuse, -R61 ;  /* 0x0000002a18007223 */ /* 0x080fe2000000083d */
[C---:B------:R-:W-:Y:S01]  /*1b5a0*/  FMUL R88, R28.reuse, R41 ;  /* 0x000000291c587220 */ /* 0x040fe20000400000 */
[C---:B-----5:R-:W-:Y:S01]  /*1b5b0*/  FMUL R61, R17.reuse, R63 ;  /* 0x0000003f113d7220 */ /* 0x060fe20000400000 */
[C---:B------:R-:W-:Y:S01]  /*1b5c0*/  FMUL R67, R28.reuse, R42 ;  /* 0x0000002a1c437220 */ /* 0x040fe20000400000 */
[-C--:B------:R-:W-:Y:S01]  /*1b5d0*/  FMUL R64, R28, R43.reuse ;  /* 0x0000002b1c407220 */ /* 0x080fe20000400000 */
[C---:B------:R-:W-:Y:S01]  /*1b5e0*/  FFMA R28, R24.reuse, R43, -R62 ;  /* 0x0000002b181c7223 */ /* 0x040fe2000000083e */
[C---:B------:R-:W-:Y:S01]  /*1b5f0*/  FMUL R62, R17.reuse, R99 ;  /* 0x00000063113e7220 */ /* 0x040fe20000400000 */
[----:B------:R-:W-:Y:S01]  /*1b600*/  FFMA R88, R24, R5, -R88 ;  /* 0x0000000518587223 */ /* 0x000fe20000000858 */
[----:B------:R-:W-:Y:S01]  /*1b610*/  FFMA R99, R18, R99, -R61 ;  /* 0x0000006312637223 */ /* 0x000fe2000000083d */
[C---:B------:R-:W-:Y:S01]  /*1b620*/  FMUL R61, R17.reuse, R87 ;  /* 0x00000057113d7220 */ /* 0x040fe20000400000 */
[----:B------:R-:W-:Y:S01]  /*1b630*/  FFMA R86, R24, R52, R67 ;  /* 0x0000003418567223 */ /* 0x000fe20000000043 */
[C---:B------:R-:W-:Y:S01]  /*1b640*/  FFMA R63, R18.reuse, R63, R62 ;  /* 0x0000003f123f7223 */ /* 0x040fe2000000003e */
[-C--:B------:R-:W-:Y:S01]  /*1b650*/  FMUL R62, R17, R88.reuse ;  /* 0x00000058113e7220 */ /* 0x080fe20000400000 */
[----:B------:R-:W-:Y:S01]  /*1b660*/  FFMA R88, R18, R88, -R61 ;  /* 0x0000005812587223 */ /* 0x000fe2000000083d */
[C---:B------:R-:W-:Y:S01]  /*1b670*/  FMUL R61, R9.reuse, R86 ;  /* 0x00000056093d7220 */ /* 0x040fe20000400000 */
[----:B------:R-:W-:Y:S01]  /*1b680*/  FFMA R24, R24, R53, R64 ;  /* 0x0000003518187223 */ /* 0x000fe20000000040 */
[C---:B------:R-:W-:Y:S01]  /*1b690*/  FMUL R67, R9.reuse, R0 ;  /* 0x0000000009437220 */ /* 0x040fe20000400000 */
[C---:B------:R-:W-:Y:S01]  /*1b6a0*/  FMUL R85, R9.reuse, R28 ;  /* 0x0000001c09557220 */ /* 0x040fe20000400000 */
[C---:B------:R-:W-:Y:S01]  /*1b6b0*/  FFMA R0, R10.reuse, R0, -R61 ;  /* 0x000000000a007223 */ /* 0x040fe2000000083d */
[----:B------:R-:W-:Y:S01]  /*1b6c0*/  FMUL R61, R9, R24 ;  /* 0x00000018093d7220 */ /* 0x000fe20000400000 */
[C---:B------:R-:W-:Y:S01]  /*1b6d0*/  FFMA R86, R10.reuse, R86, R67 ;  /* 0x000000560a567223 */ /* 0x040fe20000000043 */
[C---:B------:R-:W-:Y:S01]  /*1b6e0*/  FFMA R85, R10.reuse, R24, R85 ;  /* 0x000000180a557223 */ /* 0x040fe20000000055 */
[C---:B------:R-:W-:Y:S01]  /*1b6f0*/  FMUL R24, R29.reuse, R4 ;  /* 0x000000041d187220 */ /* 0x040fe20000400000 */
[----:B------:R-:W-:Y:S01]  /*1b700*/  FFMA R28, R10, R28, -R61 ;  /* 0x0000001c0a1c7223 */ /* 0x000fe2000000083d */
[-C--:B------:R-:W-:Y:S01]  /*1b710*/  FMUL R61, R29, R40.reuse ;  /* 0x000000281d3d7220 */ /* 0x080fe20000400000 */
[----:B------:R-:W-:Y:S01]  /*1b720*/  FADD R99, R6, R99 ;  /* 0x0000006306637221 */ /* 0x000fe20000000000 */
[----:B------:R-:W-:Y:S01]  /*1b730*/  FFMA R24, R25, R40, R24 ;  /* 0x0000002819187223 */ /* 0x000fe20000000018 */
[----:B------:R-:W-:Y:S01]  /*1b740*/  FMUL R6, R29, R42 ;  /* 0x0000002a1d067220 */ /* 0x000fe20000400000 */
[----:B------:R-:W-:Y:S01]  /*1b750*/  FFMA R61, R25, R4, -R61 ;  /* 0x00000004193d7223 */ /* 0x000fe2000000083d */
[----:B------:R-:W-:Y:S01]  /*1b760*/  FADD R98, R48, R63 ;  /* 0x0000003f30627221 */ /* 0x000fe20000000000 */
[----:B------:R-:W-:Y:S01]  /*1b770*/  FMUL R71, R17, R24 ;  /* 0x0000001811477220 */ /* 0x000fe20000400000 */
[-C--:B------:R-:W-:Y:S01]  /*1b780*/  FFMA R6, R25, R52.reuse, R6 ;  /* 0x0000003419067223 */ /* 0x080fe20000000006 */
[-C--:B------:R-:W-:Y:S01]  /*1b790*/  FMUL R67, R17, R61.reuse ;  /* 0x0000003d11437220 */ /* 0x080fe20000400000 */
[C---:B------:R-:W-:Y:S01]  /*1b7a0*/  FMUL R63, R29.reuse, R52 ;  /* 0x000000341d3f7220 */ /* 0x040fe20000400000 */
[C---:B------:R-:W-:Y:S01]  /*1b7b0*/  FFMA R71, R18.reuse, R61, -R71 ;  /* 0x0000003d12477223 */ /* 0x040fe20000000847 */
[C---:B------:R-:W-:Y:S01]  /*1b7c0*/  FMUL R66, R29.reuse, R43 ;  /* 0x0000002b1d427220 */ /* 0x040fe20000400000 */
[C---:B------:R-:W-:Y:S01]  /*1b7d0*/  FFMA R61, R18.reuse, R24, R67 ;  /* 0x00000018123d7223 */ /* 0x040fe20000000043 */
[----:B------:R-:W-:Y:S01]  /*1b7e0*/  FMUL R24, R29, R5 ;  /* 0x000000051d187220 */ /* 0x000fe20000400000 */
[C---:B------:R-:W-:Y:S01]  /*1b7f0*/  FFMA R63, R25.reuse, R42, -R63 ;  /* 0x0000002a193f7223 */ /* 0x040fe2000000083f */
[----:B------:R-:W-:Y:S01]  /*1b800*/  FFMA R66, R25, R53, R66 ;  /* 0x0000003519427223 */ /* 0x000fe20000000042 */
[----:B------:R-:W-:Y:S01]  /*1b810*/  FADD R0, R51, R0 ;  /* 0x0000000033007221 */ /* 0x000fe20000000000 */
[-C--:B------:R-:W-:Y:S01]  /*1b820*/  FFMA R67, R25, R41.reuse, R24 ;  /* 0x0000002919437223 */ /* 0x080fe20000000018 */
[----:B------:R-:W-:Y:S01]  /*1b830*/  FMUL R24, R29, R41 ;  /* 0x000000291d187220 */ /* 0x000fe20000400000 */
[----:B------:R-:W-:Y:S01]  /*1b840*/  FFMA R87, R18, R87, R62 ;  /* 0x0000005712577223 */ /* 0x000fe2000000003e */
[----:B------:R-:W-:Y:S01]  /*1b850*/  FADD R69, R69, R61 ;  /* 0x0000003d45457221 */ /* 0x000fe20000000000 */
[----:B------:R-:W-:Y:S01]  /*1b860*/  FMUL R77, R17, R67 ;  /* 0x00000043114d7220 */ /* 0x000fe20000400000 */
[----:B------:R-:W-:Y:S01]  /*1b870*/  FFMA R24, R25, R5, -R24 ;  /* 0x0000000519187223 */ /* 0x000fe20000000818 */
[----:B------:R-:W-:Y:S01]  /*1b880*/  FADD R87, R50, R87 ;  /* 0x0000005732577221 */ /* 0x000fe20000000000 */
[----:B------:R0:W-:Y:S01]  /*1b890*/  STL [R1+0x28], R0 ;  /* 0x0000280001007387 */ /* 0x0001e20000100800 */
[----:B------:R-:W-:Y:S01]  /*1b8a0*/  FADD R86, R59, R86 ;  /* 0x000000563b567221 */ /* 0x000fe20000000000 */
[-C--:B------:R-:W-:Y:S01]  /*1b8b0*/  FFMA R70, R18, R24.reuse, -R77 ;  /* 0x0000001812467223 */ /* 0x080fe2000000084d */
[----:B------:R-:W-:Y:S01]  /*1b8c0*/  FMUL R24, R17, R24 ;  /* 0x0000001811187220 */ /* 0x000fe20000400000 */
[----:B------:R-:W-:Y:S01]  /*1b8d0*/  FMUL R77, R9, R6 ;  /* 0x00000006094d7220 */ /* 0x000fe20000400000 */
[----:B------:R-:W-:Y:S01]  /*1b8e0*/  FADD R88, R49, R88 ;  /* 0x0000005831587221 */ /* 0x000fe20000000000 */
[----:B------:R-:W-:Y:S01]  /*1b8f0*/  FADD R85, R44, R85 ;  /* 0x000000552c557221 */ /* 0x000fe20000000000 */
[----:B------:R-:W-:Y:S01]  /*1b900*/  FFMA R67, R18, R67, R24 ;  /* 0x0000004312437223 */ /* 0x000fe20000000018 */
[-C--:B------:R-:W-:Y:S01]  /*1b910*/  FFMA R24, R10, R63.reuse, -R77 ;  /* 0x0000003f0a187223 */ /* 0x080fe2000000084d */
[----:B------:R-:W-:Y:S01]  /*1b920*/  FMUL R63, R9, R63 ;  /* 0x0000003f093f7220 */ /* 0x000fe20000400000 */
[----:B0-----:R-:W-:Y:S01]  /*1b930*/  FMUL R0, R30, R41 ;  /* 0x000000291e007220 */ /* 0x001fe20000400000 */
[----:B------:R-:W-:Y:S01]  /*1b940*/  FADD R54, R54, R67 ;  /* 0x0000004336367221 */ /* 0x000fe20000000000 */
[----:B------:R-:W-:Y:S01]  /*1b950*/  MOV R77, R84 ;  /* 0x00000054004d7202 */ /* 0x000fe20000000f00 */
[----:B------:R-:W-:Y:S01]  /*1b960*/  FFMA R48, R10, R6, R63 ;  /* 0x000000060a307223 */ /* 0x000fe2000000003f */
[----:B------:R-:W-:Y:S01]  /*1b970*/  FMUL R6, R29, R53 ;  /* 0x000000351d067220 */ /* 0x000fe20000400000 */
[----:B------:R-:W-:Y:S01]  /*1b980*/  FADD R2, R2, R71 ;  /* 0x0000004702027221 */ /* 0x000fe20000000000 */
[----:B------:R-:W-:Y:S01]  /*1b990*/  FADD R55, R55, R70 ;  /* 0x0000004637377221 */ /* 0x000fe20000000000 */
[----:B------:R-:W-:Y:S01]  /*1b9a0*/  FADD R3, R3, R48 ;  /* 0x0000003003037221 */ /* 0x000fe20000000000 */
[-C--:B------:R-:W-:Y:S01]  /*1b9b0*/  FFMA R6, R25, R43.reuse, -R6 ;  /* 0x0000002b19067223 */ /* 0x080fe20000000806 */
[----:B------:R-:W-:Y:S01]  /*1b9c0*/  FMUL R25, R9, R66 ;  /* 0x0000004209197220 */ /* 0x000fe20000400000 */
[----:B------:R-:W-:Y:S01]  /*1b9d0*/  FMUL R48, R31, R43 ;  /* 0x0000002b1f307220 */ /* 0x000fe20000400000 */
[----:B------:R-:W-:-:S02]  /*1b9e0*/  UIADD3 UR12, UPT, UPT, UR4, 0x6, URZ ;  /* 0x00000006040c7890 */ /* 0x000fc4000fffe0ff */
[-C--:B------:R-:W-:Y:S01]  /*1b9f0*/  FFMA R64, R10, R6.reuse, -R25 ;  /* 0x000000060a407223 */ /* 0x080fe20000000819 */
[----:B------:R-:W-:Y:S01]  /*1ba00*/  FMUL R25, R9, R6 ;  /* 0x0000000609197220 */ /* 0x000fe20000400000 */
[----:B------:R-:W-:-:S03]  /*1ba10*/  UISETP.NE.AND UP0, UPT, UR12, UR5, UPT ;  /* 0x000000050c00728c */ /* 0x000fc6000bf05270 */
        /* <DEDUP_REMOVED lines=11> */
[C---:B------:R-:W-:Y:S01]  /*1bad0*/  FFMA R50, R26.reuse, R41, R25 ;  /* 0x000000291a327223 */ /* 0x040fe20000000019 */
[----:B------:R-:W-:-:S03]  /*1bae0*/  FFMA R25, R26, R5, -R0 ;  /* 0x000000051a197223 */ /* 0x000fc60000000800 */
[----:B------:R-:W-:-:S04]  /*1baf0*/  FMUL R29, R17, R50 ;  /* 0x00000032111d7220 */ /* 0x000fc80000400000 */
[-C--:B------:R-:W-:Y:S01]  /*1bb00*/  FFMA R0, R18, R25.reuse, -R29 ;  /* 0x0000001912007223 */ /* 0x080fe2000000081d */
[----:B------:R-:W-:-:S04]  /*1bb10*/  FMUL R25, R17, R25 ;  /* 0x0000001911197220 */ /* 0x000fc80000400000 */
[----:B------:R-:W-:Y:S01]  /*1bb20*/  FFMA R50, R18, R50, R25 ;  /* 0x0000003212327223 */ /* 0x000fe20000000019 */
[----:B------:R-:W-:-:S03]  /*1bb30*/  FADD R25, R68, R28 ;  /* 0x0000001c44197221 */ /* 0x000fc60000000000 */
[----:B------:R-:W-:Y:S02]  /*1bb40*/  FADD R45, R45, R50 ;  /* 0x000000322d2d7221 */ /* 0x000fe40000000000 */
[----:B------:R0:W-:Y:S02]  /*1bb50*/  STL [R1+0x1c], R25 ;  /* 0x00001c1901007387 */ /* 0x0001e40000100800 */
[----:B0-----:R-:W-:-:S04]  /*1bb60*/  FMUL R25, R30, R42 ;  /* 0x0000002a1e197220 */ /* 0x001fc80000400000 */
[-C--:B------:R-:W-:Y:S01]  /*1bb70*/  FFMA R62, R26, R52.reuse, R25 ;  /* 0x000000341a3e7223 */ /* 0x080fe20000000019 */
[----:B------:R-:W-:-:S03]  /*1bb80*/  FMUL R25, R30, R52 ;  /* 0x000000341e197220 */ /* 0x000fc60000400000 */
[----:B------:R-:W-:Y:S01]  /*1bb90*/  FMUL R29, R9, R62 ;  /* 0x0000003e091d7220 */ /* 0x000fe20000400000 */
[----:B------:R-:W-:-:S04]  /*1bba0*/  FFMA R25, R26, R42, -R25 ;  /* 0x0000002a1a197223 */ /* 0x000fc80000000819 */
[----:B------:R-:W-:Y:S01]  /*1bbb0*/  FFMA R28, R10, R25, -R29 ;  /* 0x000000190a1c7223 */ /* 0x000fe2000000081d */
[C---:B------:R-:W-:Y:S01]  /*1bbc0*/  FMUL R29, R30.reuse, R43 ;  /* 0x0000002b1e1d7220 */ /* 0x040fe20000400000 */
[----:B------:R-:W-:Y:S01]  /*1bbd0*/  FMUL R30, R30, R53 ;  /* 0x000000351e1e7220 */ /* 0x000fe20000400000 */
[----:B------:R-:W-:Y:S02]  /*1bbe0*/  FMUL R25, R9, R25 ;  /* 0x0000001909197220 */ /* 0x000fe40000400000 */
[C---:B------:R-:W-:Y:S01]  /*1bbf0*/  FFMA R29, R26.reuse, R53, R29 ;  /* 0x000000351a1d7223 */ /* 0x040fe2000000001d */
[----:B------:R-:W-:Y:S01]  /*1bc00*/  FFMA R30, R26, R43, -R30 ;  /* 0x0000002b1a1e7223 */ /* 0x000fe2000000081e */
[C---:B------:R-:W-:Y:S01]  /*1bc10*/  FMUL R26, R31.reuse, R4 ;  /* 0x000000041f1a7220 */ /* 0x040fe20000400000 */
[----:B------:R-:W-:Y:S01]  /*1bc20*/  FFMA R62, R10, R62, R25 ;  /* 0x0000003e0a3e7223 */ /* 0x000fe20000000019 */
[-C--:B------:R-:W-:Y:S01]  /*1bc30*/  FMUL R25, R31, R40.reuse ;  /* 0x000000281f197220 */ /* 0x080fe20000400000 */
[----:B------:R-:W-:Y:S01]  /*1bc40*/  FMUL R51, R9, R29 ;  /* 0x0000001d09337220 */ /* 0x000fe20000400000 */
[C---:B------:R-:W-:Y:S01]  /*1bc50*/  FFMA R26, R27.reuse, R40, R26 ;  /* 0x000000281b1a7223 */ /* 0x040fe2000000001a */
[----:B------:R-:W-:Y:S01]  /*1bc60*/  FADD R78, R78, R62 ;  /* 0x0000003e4e4e7221 */ /* 0x000fe20000000000 */
[----:B------:R-:W-:Y:S01]  /*1bc70*/  FFMA R25, R27, R4, -R25 ;  /* 0x000000041b197223 */ /* 0x000fe20000000819 */
[----:B------:R-:W-:Y:S01]  /*1bc80*/  FFMA R51, R10, R30, -R51 ;  /* 0x0000001e0a337223 */ /* 0x000fe20000000833 */
[----:B------:R-:W-:Y:S01]  /*1bc90*/  FMUL R61, R17, R26 ;  /* 0x0000001a113d7220 */ /* 0x000fe20000400000 */
[----:B------:R-:W-:Y:S01]  /*1bca0*/  FMUL R30, R9, R30 ;  /* 0x0000001e091e7220 */ /* 0x000fe20000400000 */
[----:B------:R-:W-:Y:S01]  /*1bcb0*/  FMUL R62, R37, R5 ;  /* 0x00000005253e7220 */ /* 0x000fe20000400000 */
[----:B------:R-:W-:Y:S01]  /*1bcc0*/  FADD R115, R115, R51 ;  /* 0x0000003373737221 */ /* 0x000fe20000000000 */
[-C--:B------:R-:W-:Y:S01]  /*1bcd0*/  FFMA R61, R18, R25.reuse, -R61 ;  /* 0x00000019123d7223 */ /* 0x080fe2000000083d */
[----:B------:R-:W-:Y:S01]  /*1bce0*/  FMUL R25, R17, R25 ;  /* 0x0000001911197220 */ /* 0x000fe20000400000 */
[----:B------:R-:W-:-:S02]  /*1bcf0*/  FFMA R29, R10, R29, R30 ;  /* 0x0000001d0a1d7223 */ /* 0x000fc4000000001e */
[----:B------:R-:W-:Y:S01]  /*1bd00*/  FADD R60, R60, R61 ;  /* 0x0000003d3c3c7221 */ /* 0x000fe20000000000 */
[C---:B------:R-:W-:Y:S01]  /*1bd10*/  FFMA R30, R18.reuse, R26, R25 ;  /* 0x0000001a121e7223 */ /* 0x040fe20000000019 */
[----:B------:R-:W-:Y:S01]  /*1bd20*/  FMUL R26, R31, R5 ;  /* 0x000000051f1a7220 */ /* 0x000fe20000400000 */
[----:B------:R-:W-:Y:S01]  /*1bd30*/  FADD R79, R79, R29 ;  /* 0x0000001d4f4f7221 */ /* 0x000fe20000000000 */
[-C--:B------:R-:W-:Y:S01]  /*1bd40*/  FFMA R29, R33, R41.reuse, R62 ;  /* 0x00000029211d7223 */ /* 0x080fe2000000003e */
[----:B------:R-:W-:Y:S01]  /*1bd50*/  FADD R47, R47, R30 ;  /* 0x0000001e2f2f7221 */ /* 0x000fe20000000000 */
[-C--:B------:R-:W-:Y:S01]  /*1bd60*/  FFMA R59, R27, R41.reuse, R26 ;  /* 0x000000291b3b7223 */ /* 0x080fe2000000001a */
[-C--:B------:R-:W-:Y:S01]  /*1bd70*/  FMUL R26, R31, R41.reuse ;  /* 0x000000291f1a7220 */ /* 0x080fe20000400000 */
[C---:B------:R-:W-:Y:S01]  /*1bd80*/  FMUL R30, R37.reuse, R42 ;  /* 0x0000002a251e7220 */ /* 0x040fe20000400000 */
[----:B------:R-:W-:Y:S01]  /*1bd90*/  FMUL R62, R37, R41 ;  /* 0x00000029253e7220 */ /* 0x000fe20000400000 */
[----:B------:R-:W-:Y:S01]  /*1bda0*/  FMUL R49, R17, R59 ;  /* 0x0000003b11317220 */ /* 0x000fe20000400000 */
[-C--:B------:R-:W-:Y:S01]  /*1bdb0*/  FFMA R25, R27, R5.reuse, -R26 ;  /* 0x000000051b197223 */ /* 0x080fe2000000081a */
[CC--:B------:R-:W-:Y:S01]  /*1bdc0*/  FFMA R30, R33.reuse, R52.reuse, R30 ;  /* 0x00000034211e7223 */ /* 0x0c0fe2000000001e */
[----:B------:R-:W-:Y:S01]  /*1bdd0*/  FFMA R62, R33, R5, -R62 ;  /* 0x00000005213e7223 */ /* 0x000fe2000000083e */
[----:B------:R-:W-:Y:S01]  /*1bde0*/  FMUL R51, R15, R29 ;  /* 0x0000001d0f337220 */ /* 0x000fe20000400000 */
[-C--:B------:R-:W-:Y:S01]  /*1bdf0*/  FMUL R44, R17, R25.reuse ;  /* 0x00000019112c7220 */ /* 0x080fe20000400000 */
[----:B------:R-:W-:Y:S01]  /*1be00*/  FFMA R26, R18, R25, -R49 ;  /* 0x00000019121a7223 */ /* 0x000fe20000000831 */
[----:B------:R-:W-:Y:S01]  /*1be10*/  FMUL R25, R31, R52 ;  /* 0x000000341f197220 */ /* 0x000fe20000400000 */
[-C--:B------:R-:W-:Y:S01]  /*1be20*/  FFMA R51, R16, R62.reuse, -R51 ;  /* 0x0000003e10337223 */ /* 0x080fe20000000833 */
[----:B------:R-:W-:Y:S01]  /*1be30*/  FFMA R59, R18, R59, R44 ;  /* 0x0000003b123b7223 */ /* 0x000fe2000000002c */
[----:B------:R-:W-:Y:S01]  /*1be40*/  FMUL R62, R15, R62 ;  /* 0x0000003e0f3e7220 */ /* 0x000fe20000400000 */
[----:B------:R-:W-:Y:S01]  /*1be50*/  FFMA R25, R27, R42, -R25 ;  /* 0x0000002a1b197223 */ /* 0x000fe20000000819 */
[----:B------:R-:W-:Y:S01]  /*1be60*/  FADD R125, R125, R51 ;  /* 0x000000337d7d7221 */ /* 0x000fe20000000000 */
[----:B------:R-:W-:Y:S01]  /*1be70*/  FADD R81, R81, R59 ;  /* 0x0000003b51517221 */ /* 0x000fe20000000000 */
[----:B------:R-:W-:Y:S01]  /*1be80*/  FFMA R29, R16, R29, R62 ;  /* 0x0000001d101d7223 */ /* 0x000fe2000000003e */
[----:B------:R-:W-:-:S03]  /*1be90*/  FMUL R62, R37, R53 ;  /* 0x00000035253e7220 */ /* 0x000fc60000400000 */
[----:B------:R-:W-:Y:S01]  /*1bea0*/  FADD R93, R93, R29 ;  /* 0x0000001d5d5d7221 */ /* 0x000fe20000000000 */
[----:B------:R-:W-:Y:S01]  /*1beb0*/  FFMA R62, R33, R43, -R62 ;  /* 0x0000002b213e7223 */ /* 0x000fe2000000083e */
[----:B---3--:R-:W-:Y:S01]  /*1bec0*/  FADD R24, R106, R24 ;  /* 0x000000186a187221 */ /* 0x008fe20000000000 */
[----:B--2---:R-:W-:-:S04]  /*1bed0*/  FADD R0, R83, R0 ;  /* 0x0000000053007221 */ /* 0x004fc80000000000 */
[----:B------:R0:W-:Y:S01]  /*1bee0*/  STL [R1+0x18], R24 ;  /* 0x0000181801007387 */ /* 0x0001e20000100800 */
[----:B------:R-:W-:Y:S01]  /*1bef0*/  MOV R84, R82 ;  /* 0x0000005200547202 */ /* 0x000fe20000000f00 */
[----:B0-----:R-:W-:Y:S01]  /*1bf00*/  FMUL R24, R31, R42 ;  /* 0x0000002a1f187220 */ /* 0x001fe20000400000 */
[----:B------:R-:W-:-:S03]  /*1bf10*/  FADD R6, R102, R6 ;  /* 0x0000000666067221 */ /* 0x000fc60000000000 */
        /* <DEDUP_REMOVED lines=12> */
[-C--:B------:R-:W-:Y:S01]  /*1bfe0*/  FMUL R25, R38, R5.reuse ;  /* 0x0000000526197220 */ /* 0x080fe20000400000 */
[----:B------:R-:W-:-:S02]  /*1bff0*/  FFMA R24, R34, R5, -R24 ;  /* 0x0000000522187223 */ /* 0x000fc40000000818 */
[-C--:B------:R-:W-:Y:S01]  /*1c000*/  FFMA R48, R10, R44.reuse, -R27 ;  /* 0x0000002c0a307223 */ /* 0x080fe2000000081b */
[----:B------:R-:W-:Y:S01]  /*1c010*/  FADD R27, R105, R64 ;  /* 0x00000040691b7221 */ /* 0x000fe20000000000 */
[-C--:B------:R-:W-:Y:S01]  /*1c020*/  FMUL R64, R36, R41.reuse ;  /* 0x0000002924407220 */ /* 0x080fe20000400000 */
[----:B------:R-:W-:Y:S01]  /*1c030*/  FMUL R44, R9, R44 ;  /* 0x0000002c092c7220 */ /* 0x000fe20000400000 */
[----:B------:R-:W-:Y:S01]  /*1c040*/  FFMA R25, R34, R41, R25 ;  /* 0x0000002922197223 */ /* 0x000fe20000000019 */
[----:B------:R-:W-:Y:S01]  /*1c050*/  FADD R48, R116, R48 ;  /* 0x0000003074307221 */ /* 0x000fe20000000000 */
[----:B------:R0:W-:Y:S01]  /*1c060*/  STL [R1+0x8], R27 ;  /* 0x0000081b01007387 */ /* 0x0001e20000100800 */
[----:B------:R-:W-:Y:S01]  /*1c070*/  FFMA R64, R32, R5, -R64 ;  /* 0x0000000520407223 */ /* 0x000fe20000000840 */
[----:B------:R-:W-:Y:S01]  /*1c080*/  FFMA R49, R10, R49, R44 ;  /* 0x000000310a317223 */ /* 0x000fe2000000002c */
[----:B------:R-:W-:Y:S01]  /*1c090*/  FADD R44, R104, R63 ;  /* 0x0000003f682c7221 */ /* 0x000fe20000000000 */
[----:B------:R-:W-:-:S02]  /*1c0a0*/  MOV R116, R77 ;  /* 0x0000004d00747202 */ /* 0x000fc40000000f00 */
[----:B------:R-:W-:Y:S01]  /*1c0b0*/  FADD R49, R114, R49 ;  /* 0x0000003172317221 */ /* 0x000fe20000000000 */
        /* <DEDUP_REMOVED lines=31> */
[----:B------:R-:W0:Y:S02]  /*1c2b0*/  LDS.64 R50, [R13+0x640] ;  /* 0x000640000d327984 */ /* 0x000e240000000a00 */
[C---:B------:R-:W-:Y:S01]  /*1c2c0*/  FMUL R31, R7.reuse, R27 ;  /* 0x0000001b071f7220 */ /* 0x040fe20000400000 */
[----:B------:R-:W-:-:S03]  /*1c2d0*/  FMUL R32, R7, R36 ;  /* 0x0000002407207220 */ /* 0x000fc60000400000 */
[C---:B------:R-:W-:Y:S01]  /*1c2e0*/  FFMA R104, R8.reuse, R36, -R31 ;  /* 0x0000002408687223 */ /* 0x040fe2000000081f */
[----:B------:R-:W-:Y:S01]  /*1c2f0*/  FFMA R32, R8, R27, R32 ;  /* 0x0000001b08207223 */ /* 0x000fe20000000020 */
[----:B------:R-:W-:Y:S01]  /*1c300*/  FADD R27, R80, R28 ;  /* 0x0000001c501b7221 */ /* 0x000fe20000000000 */
[----:B------:R-:W-:Y:S01]  /*1c310*/  FMUL R28, R37, R4 ;  /* 0x00000004251c7220 */ /* 0x000fe20000400000 */
[----:B------:R-:W-:Y:S01]  /*1c320*/  MOV R80, R119 ;  /* 0x0000007700507202 */ /* 0x000fe20000000f00 */
[----:B------:R-:W-:Y:S01]  /*1c330*/  FADD R119, R84, R26 ;  /* 0x0000001a54777221 */ /* 0x000fe20000000000 */
[----:B------:R-:W-:Y:S01]  /*1c340*/  FADD R91, R91, R32 ;  /* 0x000000205b5b7221 */ /* 0x000fe20000000000 */
[----:B------:R1:W-:Y:S01]  /*1c350*/  STL [R1+0x4], R27 ;  /* 0x0000041b01007387 */ /* 0x0003e20000100800 */
[----:B------:R-:W-:Y:S01]  /*1c360*/  FFMA R28, R33, R40, R28 ;  /* 0x00000028211c7223 */ /* 0x000fe2000000001c */
[----:B------:R-:W-:Y:S01]  /*1c370*/  MOV R114, R80 ;  /* 0x0000005000727202 */ /* 0x000fe20000000f00 */
[----:B------:R-:W-:-:S02]  /*1c380*/  FADD R123, R123, R104 ;  /* 0x000000687b7b7221 */ /* 0x000fc40000000000 */
[----:B------:R-:W-:Y:S01]  /*1c390*/  FMUL R31, R15, R28 ;  /* 0x0000001c0f1f7220 */ /* 0x000fe20000400000 */
[----:B-1----:R-:W-:-:S04]  /*1c3a0*/  FMUL R27, R37, R40 ;  /* 0x00000028251b7220 */ /* 0x002fc80000400000 */
[----:B------:R-:W-:-:S04]  /*1c3b0*/  FFMA R27, R33, R4, -R27 ;  /* 0x00000004211b7223 */ /* 0x000fc8000000081b */
[-C--:B------:R-:W-:Y:S01]  /*1c3c0*/  FFMA R36, R16, R27.reuse, -R31 ;  /* 0x0000001b10247223 */ /* 0x080fe2000000081f */
[----:B------:R-:W-:Y:S01]  /*1c3d0*/  FMUL R27, R15, R27 ;  /* 0x0000001b0f1b7220 */ /* 0x000fe20000400000 */
[----:B------:R-:W-:Y:S02]  /*1c3e0*/  FMUL R31, R7, R30 ;  /* 0x0000001e071f7220 */ /* 0x000fe40000400000 */
[----:B------:R-:W-:Y:S01]  /*1c3f0*/  FADD R124, R124, R36 ;  /* 0x000000247c7c7221 */ /* 0x000fe20000000000 */
[----:B------:R-:W-:Y:S01]  /*1c400*/  FFMA R28, R16, R28, R27 ;  /* 0x0000001c101c7223 */ /* 0x000fe2000000001b */
[----:B------:R-:W-:-:S03]  /*1c410*/  FMUL R27, R37, R52 ;  /* 0x00000034251b7220 */ /* 0x000fc60000400000 */
[----:B------:R-:W-:Y:S01]  /*1c420*/  FADD R92, R92, R28 ;  /* 0x0000001c5c5c7221 */ /* 0x000fe20000000000 */
[----:B------:R-:W-:-:S04]  /*1c430*/  FFMA R27, R33, R42, -R27 ;  /* 0x0000002a211b7223 */ /* 0x000fc8000000081b */
[-C--:B------:R-:W-:Y:S01]  /*1c440*/  FFMA R82, R8, R27.reuse, -R31 ;  /* 0x0000001b08527223 */ /* 0x080fe2000000081f */
[----:B------:R-:W-:Y:S01]  /*1c450*/  FMUL R27, R7, R27 ;  /* 0x0000001b071b7220 */ /* 0x000fe20000400000 */
[----:B------:R-:W-:Y:S02]  /*1c460*/  FFMA R31, R33, R53, R64 ;  /* 0x00000035211f7223 */ /* 0x000fe40000000040 */
[----:B------:R-:W-:Y:S01]  /*1c470*/  FADD R82, R76, R82 ;  /* 0x000000524c527221 */ /* 0x000fe20000000000 */
[----:B------:R-:W-:Y:S01]  /*1c480*/  FFMA R30, R8, R30, R27 ;  /* 0x0000001e081e7223 */ /* 0x000fe2000000001b */
[----:B------:R-:W-:Y:S01]  /*1c490*/  FMUL R27, R38, R4 ;  /* 0x00000004261b7220 */ /* 0x000fe20000400000 */
[CC--:B------:R-:W-:Y:S02]  /*1c4a0*/  FMUL R83, R7.reuse, R31.reuse ;  /* 0x0000001f07537220 */ /* 0x0c0fe40000400000 */
[----:B------:R-:W-:Y:S01]  /*1c4b0*/  FADD R94, R94, R30 ;  /* 0x0000001e5e5e7221 */ /* 0x000fe20000000000 */
[-C--:B------:R-:W-:Y:S01]  /*1c4c0*/  FFMA R26, R34, R40.reuse, R27 ;  /* 0x00000028221a7223 */ /* 0x080fe2000000001b */
[----:B------:R-:W-:Y:S01]  /*1c4d0*/  FMUL R27, R38, R40 ;  /* 0x00000028261b7220 */ /* 0x000fe20000400000 */
[-C--:B------:R-:W-:Y:S01]  /*1c4e0*/  FFMA R83, R8, R62.reuse, -R83 ;  /* 0x0000003e08537223 */ /* 0x080fe20000000853 */
[----:B------:R-:W-:Y:S01]  /*1c4f0*/  FMUL R62, R7, R62 ;  /* 0x0000003e073e7220 */ /* 0x000fe20000400000 */
[----:B------:R-:W-:Y:S01]  /*1c500*/  FMUL R33, R15, R26 ;  /* 0x0000001a0f217220 */ /* 0x000fe20000400000 */
[----:B------:R-:W-:Y:S01]  /*1c510*/  FFMA R27, R34, R4, -R27 ;  /* 0x00000004221b7223 */ /* 0x000fe2000000081b */
[----:B------:R-:W-:Y:S01]  /*1c520*/  FADD R83, R72, R83 ;  /* 0x0000005348537221 */ /* 0x000fe20000000000 */
[----:B------:R-:W-:-:S02]  /*1c530*/  FFMA R31, R8, R31, R62 ;  /* 0x0000001f081f7223 */ /* 0x000fc4000000003e */
[-C--:B------:R-:W-:Y:S01]  /*1c540*/  FFMA R84, R16, R27.reuse, -R33 ;  /* 0x0000001b10547223 */ /* 0x080fe20000000821 */
[----:B------:R-:W-:Y:S01]  /*1c550*/  FMUL R27, R15, R27 ;  /* 0x0000001b0f1b7220 */ /* 0x000fe20000400000 */
[----:B------:R-:W-:Y:S01]  /*1c560*/  FMUL R33, R38, R42 ;  /* 0x0000002a26217220 */ /* 0x000fe20000400000 */
[----:B------:R-:W-:Y:S01]  /*1c570*/  FADD R95, R95, R31 ;  /* 0x0000001f5f5f7221 */ /* 0x000fe20000000000 */
[----:B------:R-:W-:Y:S01]  /*1c580*/  FADD R84, R73, R84 ;  /* 0x0000005449547221 */ /* 0x000fe20000000000 */
[----:B------:R-:W-:Y:S01]  /*1c590*/  FFMA R26, R16, R26, R27 ;  /* 0x0000001a101a7223 */ /* 0x000fe2000000001b */
[C---:B------:R-:W-:Y:S01]  /*1c5a0*/  FMUL R27, R15.reuse, R25 ;  /* 0x000000190f1b7220 */ /* 0x040fe20000400000 */
[-C--:B------:R-:W-:Y:S01]  /*1c5b0*/  FFMA R59, R34, R52.reuse, R33 ;  /* 0x00000034223b7223 */ /* 0x080fe20000000021 */
[----:B------:R-:W-:Y:S01]  /*1c5c0*/  FMUL R33, R38, R52 ;  /* 0x0000003426217220 */ /* 0x000fe20000400000 */
[----:B------:R-:W-:Y:S01]  /*1c5d0*/  FADD R96, R96, R26 ;  /* 0x0000001a60607221 */ /* 0x000fe20000000000 */
[-C--:B------:R-:W-:Y:S01]  /*1c5e0*/  FFMA R27, R16, R24.reuse, -R27 ;  /* 0x00000018101b7223 */ /* 0x080fe2000000081b */
[----:B------:R-:W-:Y:S01]  /*1c5f0*/  FMUL R24, R15, R24 ;  /* 0x000000180f187220 */ /* 0x000fe20000400000 */
[----:B------:R-:W-:Y:S01]  /*1c600*/  FFMA R33, R34, R42, -R33 ;  /* 0x0000002a22217223 */ /* 0x000fe20000000821 */
[C---:B------:R-:W-:Y:S01]  /*1c610*/  FMUL R37, R7.reuse, R59 ;  /* 0x0000003b07257220 */ /* 0x040fe20000400000 */
[----:B------:R-:W-:Y:S01]  /*1c620*/  FADD R74, R74, R27 ;  /* 0x0000001b4a4a7221 */ /* 0x000fe20000000000 */
[----:B------:R-:W-:Y:S01]  /*1c630*/  FFMA R25, R16, R25, R24 ;  /* 0x0000001910197223 */ /* 0x000fe20000000018 */
[-C--:B------:R-:W-:Y:S01]  /*1c640*/  FMUL R62, R7, R33.reuse ;  /* 0x00000021073e7220 */ /* 0x080fe20000400000 */
[----:B------:R-:W-:Y:S01]  /*1c650*/  FFMA R24, R8, R33, -R37 ;  /* 0x0000002108187223 */ /* 0x000fe20000000825 */
[C---:B------:R-:W-:Y:S01]  /*1c660*/  FMUL R33, R38.reuse, R43 ;  /* 0x0000002b26217220 */ /* 0x040fe20000400000 */
[----:B------:R-:W-:Y:S01]  /*1c670*/  FMUL R38, R38, R53 ;  /* 0x0000003526267220 */ /* 0x000fe20000400000 */
[C---:B------:R-:W-:Y:S01]  /*1c680*/  FMUL R37, R39.reuse, R4 ;  /* 0x0000000427257220 */ /* 0x040fe20000400000 */
[----:B------:R-:W-:Y:S01]  /*1c690*/  FFMA R59, R8, R59, R62 ;  /* 0x0000003b083b7223 */ /* 0x000fe2000000003e */
[C---:B------:R-:W-:Y:S01]  /*1c6a0*/  FFMA R64, R34.reuse, R53, R33 ;  /* 0x0000003522407223 */ /* 0x040fe20000000021 */
[----:B------:R-:W-:Y:S01]  /*1c6b0*/  FFMA R38, R34, R43, -R38 ;  /* 0x0000002b22267223 */ /* 0x000fe20000000826 */
[-C--:B------:R-:W-:Y:S01]  /*1c6c0*/  FMUL R34, R39, R40.reuse ;  /* 0x0000002827227220 */ /* 0x080fe20000400000 */
[----:B------:R-:W-:Y:S01]  /*1c6d0*/  FFMA R37, R35, R40, R37 ;  /* 0x0000002823257223 */ /* 0x000fe20000000025 */
[C---:B------:R-:W-:Y:S01]  /*1c6e0*/  FMUL R61, R7.reuse, R64 ;  /* 0x00000040073d7220 */ /* 0x040fe20000400000 */
[-C--:B------:R-:W-:Y:S01]  /*1c6f0*/  FMUL R33, R7, R38.reuse ;  /* 0x0000002607217220 */ /* 0x080fe20000400000 */
[----:B------:R-:W-:Y:S01]  /*1c700*/  FADD R97, R97, R25 ;  /* 0x0000001961617221 */ /* 0x000fe20000000000 */
[----:B------:R-:W-:Y:S01]  /*1c710*/  FMUL R63, R15, R37 ;  /* 0x000000250f3f7220 */ /* 0x000fe20000400000 */
[C---:B------:R-:W-:Y:S01]  /*1c720*/  FFMA R61, R8.reuse, R38, -R61 ;  /* 0x00000026083d7223 */ /* 0x040fe2000000083d */
[----:B------:R-:W-:Y:S01]  /*1c730*/  FFMA R64, R8, R64, R33 ;  /* 0x0000004008407223 */ /* 0x000fe20000000021 */
[----:B------:R-:W-:Y:S01]  /*1c740*/  FFMA R33, R35, R4, -R34 ;  /* 0x0000000423217223 */ /* 0x000fe20000000822 */
[C---:B------:R-:W-:Y:S01]  /*1c750*/  FMUL R4, R39.reuse, R41 ;  /* 0x0000002927047220 */ /* 0x040fe20000400000 */
[----:B------:R-:W-:Y:S01]  /*1c760*/  FMUL R34, R39, R5 ;  /* 0x0000000527227220 */ /* 0x000fe20000400000 */
[----:B------:R-:W-:Y:S01]  /*1c770*/  FADD R75, R75, R24 ;  /* 0x000000184b4b7221 */ /* 0x000fe20000000000 */
[C---:B------:R-:W-:Y:S01]  /*1c780*/  FFMA R68, R16.reuse, R33, -R63 ;  /* 0x0000002110447223 */ /* 0x040fe2000000083f */
[C---:B------:R-:W-:Y:S01]  /*1c790*/  FFMA R4, R35.reuse, R5, -R4 ;  /* 0x0000000523047223 */ /* 0x040fe20000000804 */
[----:B------:R-:W-:Y:S01]  /*1c7a0*/  FFMA R34, R35, R41, R34 ;  /* 0x0000002923227223 */ /* 0x000fe20000000022 */
[C---:B------:R-:W-:Y:S01]  /*1c7b0*/  FMUL R70, R15.reuse, R33 ;  /* 0x000000210f467220 */ /* 0x040fe20000400000 */
[----:B------:R1:W2:Y:S01]  /*1c7c0*/  LDS.64 R40, [R13+0x600] ;  /* 0x000600000d287984 */ /* 0x0002a20000000a00 */
[C---:B------:R-:W-:Y:S01]  /*1c7d0*/  FMUL R5, R15.reuse, R4 ;  /* 0x000000040f057220 */ /* 0x040fe20000400000 */
[-C--:B------:R-:W-:Y:S01]  /*1c7e0*/  FMUL R71, R15, R34.reuse ;  /* 0x000000220f477220 */ /* 0x080fe20000400000 */
[C---:B------:R-:W-:Y:S01]  /*1c7f0*/  FFMA R70, R16.reuse, R37, R70 ;  /* 0x0000002510467223 */ /* 0x040fe20000000046 */
[----:B------:R1:W3:Y:S01]  /*1c800*/  LDS.128 R24, [R14+0xc60] ;  /* 0x000c60000e187984 */ /* 0x0002e20000000c00 */
[C---:B------:R-:W-:Y:S01]  /*1c810*/  FFMA R62, R16.reuse, R34, R5 ;  /* 0x00000022103e7223 */ /* 0x040fe20000000005 */
[C---:B------:R-:W-:Y:S01]  /*1c820*/  FMUL R5, R39.reuse, R42 ;  /* 0x0000002a27057220 */ /* 0x040fe20000400000 */
[----:B------:R-:W-:Y:S01]  /*1c830*/  FFMA R71, R16, R4, -R71 ;  /* 0x0000000410477223 */ /* 0x000fe20000000847 */
[CC--:B------:R-:W-:Y:S01]  /*1c840*/  FMUL R4, R39.reuse, R52.reuse ;  /* 0x0000003427047220 */ /* 0x0c0fe20000400000 */
[----:B------:R-:W-:Y:S01]  /*1c850*/  FMUL R34, R39, R43 ;  /* 0x0000002b27227220 */ /* 0x000fe20000400000 */
[C---:B------:R-:W-:Y:S01]  /*1c860*/  FFMA R5, R35.reuse, R52, R5 ;  /* 0x0000003423057223 */ /* 0x040fe20000000005 */
[----:B------:R1:W4:Y:S01]  /*1c870*/  LDS.128 R28, [R12+0xc60] ;  /* 0x000c60000c1c7984 */ /* 0x0003220000000c00 */
[C---:B------:R-:W-:Y:S01]  /*1c880*/  FFMA R4, R35.reuse, R42, -R4 ;  /* 0x0000002a23047223 */ /* 0x040fe20000000804 */
[----:B------:R-:W-:Y:S01]  /*1c890*/  FFMA R34, R35, R53, R34 ;  /* 0x0000003523227223 */ /* 0x000fe20000000022 */
[CC--:B------:R-:W-:Y:S01]  /*1c8a0*/  FMUL R33, R7.reuse, R5.reuse ;  /* 0x0000000507217220 */ /* 0x0c0fe20000400000 */
[----:B------:R-:W-:Y:S01]  /*1c8b0*/  FADD R59, R114, R59 ;  /* 0x0000003b723b7221 */ /* 0x000fe20000000000 */
[----:B------:R-:W-:Y:S01]  /*1c8c0*/  FADD R61, R116, R61 ;  /* 0x0000003d743d7221 */ /* 0x000fe20000000000 */
[C---:B------:R-:W-:Y:S01]  /*1c8d0*/  FMUL R77, R7.reuse, R34 ;  /* 0x00000022074d7220 */ /* 0x040fe20000400000 */
[-C--:B------:R-:W-:Y:S01]  /*1c8e0*/  FFMA R66, R8, R4.reuse, -R33 ;  /* 0x0000000408427223 */ /* 0x080fe20000000821 */
[----:B------:R-:W-:Y:S01]  /*1c8f0*/  FMUL R4, R7, R4 ;  /* 0x0000000407047220 */ /* 0x000fe20000400000 */
[----:B------:R-:W-:Y:S01]  /*1c900*/  FADD R64, R118, R64 ;  /* 0x0000004076407221 */ /* 0x000fe20000000000 */
[----:B------:R-:W-:Y:S01]  /*1c910*/  FADD R68, R117, R68 ;  /* 0x0000004475447221 */ /* 0x000fe20000000000 */
[----:B------:R-:W-:Y:S01]  /*1c920*/  FADD R70, R113, R70 ;  /* 0x0000004671467221 */ /* 0x000fe20000000000 */
[----:B------:R-:W-:Y:S01]  /*1c930*/  FFMA R63, R8, R5, R4 ;  /* 0x00000005083f7223 */ /* 0x000fe20000000004 */
[----:B------:R-:W-:Y:S01]  /*1c940*/  FMUL R4, R39, R53 ;  /* 0x0000003527047220 */ /* 0x000fe20000400000 */
[----:B------:R-:W-:Y:S01]  /*1c950*/  FADD R71, R111, R71 ;  /* 0x000000476f477221 */ /* 0x000fe20000000000 */
[----:B------:R1:W0:Y:S01]  /*1c960*/  LDS.64 R52, [R11+0x640] ;  /* 0x000640000b347984 */ /* 0x0002220000000a00 */
[----:B------:R-:W-:Y:S01]  /*1c970*/  FADD R72, R109, R62 ;  /* 0x0000003e6d487221 */ /* 0x000fe20000000000 */
[----:B------:R-:W-:Y:S01]  /*1c980*/  FFMA R4, R35, R43, -R4 ;  /* 0x0000002b23047223 */ /* 0x000fe20000000804 */
[----:B------:R-:W-:Y:S01]  /*1c990*/  FADD R73, R108, R66 ;  /* 0x000000426c497221 */ /* 0x000fe20000000000 */
[----:B------:R1:W0:Y:S01]  /*1c9a0*/  LDS.64 R42, [R11+0x600] ;  /* 0x000600000b2a7984 */ /* 0x0002220000000a00 */
[----:B------:R-:W-:Y:S01]  /*1c9b0*/  FADD R76, R101, R63 ;  /* 0x0000003f654c7221 */ /* 0x000fe20000000000 */
[-C--:B------:R-:W-:Y:S01]  /*1c9c0*/  FMUL R5, R7, R4.reuse ;  /* 0x0000000407057220 */ /* 0x080fe20000400000 */
[----:B------:R-:W-:Y:S01]  /*1c9d0*/  FFMA R77, R8, R4, -R77 ;  /* 0x00000004084d7223 */ /* 0x000fe2000000084d */
[----:B------:R1:W0:Y:S01]  /*1c9e0*/  LDS.128 R36, [R12+0xca0] ;  /* 0x000ca0000c247984 */ /* 0x0002220000000c00 */
[----:B------:R-:W-:Y:S01]  /*1c9f0*/  FADD R4, R110, R106 ;  /* 0x0000006a6e047221 */ /* 0x000fe20000000000 */
[----:B------:R-:W-:Y:S01]  /*1ca00*/  FFMA R80, R8, R34, R5 ;  /* 0x0000002208507223 */ /* 0x000fe20000000005 */
[----:B------:R-:W-:Y:S01]  /*1ca10*/  FADD R5, R112, R107 ;  /* 0x0000006b70057221 */ /* 0x000fe20000000000 */
[----:B------:R1:W0:Y:S01]  /*1ca20*/  LDS.128 R32, [R14+0xca0] ;  /* 0x000ca0000e207984 */ /* 0x0002220000000c00 */
[----:B------:R-:W-:Y:S01]  /*1ca30*/  FADD R77, R100, R77 ;  /* 0x0000004d644d7221 */ /* 0x000fe20000000000 */
[----:B------:R-:W-:Y:S01]  /*1ca40*/  FADD R80, R103, R80 ;  /* 0x0000005067507221 */ /* 0x000fe20000000000 */
[----:B--2---:R-:W-:Y:S06]  /*1ca50*/  BRA.U UP0, `(.L_x_94) ;  /* 0x0000000900407547 */ /* 0x004fec000b800000 */
[----:B------:R-:W-:Y:S01]  /*1ca60*/  ULEA UR12, UR6, UR9, 0x2 ;  /* 0x00000009060c7291 */ /* 0x000fe2000f8e10ff */
[----:B------:R-:W2:Y:S08]  /*1ca70*/  LDC.64 R62, c[0x0][0x390] ;  /* 0x0000e400ff3e7b82 */ /* 0x000eb00000000a00 */
[----:B------:R-:W1:Y:S01]  /*1ca80*/  LDS R101, [UR12] ;  /* 0x0000000cff657984 */ /* 0x000e620008000800 */
[----:B------:R-:W-:-:S02]  /*1ca90*/  ULEA UR12, UR6, UR10, 0x2 ;  /* 0x0000000a060c7291 */ /* 0x000fc4000f8e10ff */
[----:B------:R-:W-:-:S07]  /*1caa0*/  UIADD3 UR6, UPT, UPT, UR6, 0x1, URZ ;  /* 0x0000000106067890 */ /* 0x000fce000fffe0ff */
[----:B------:R-:W3:Y:S02]  /*1cab0*/  LDS R102, [UR12] ;  /* 0x0000000cff667984 */ /* 0x000ee40008000800 */
[----:B------:R-:W4:Y:S02]  /*1cac0*/  LDCU UR12, c[0x0][0x3e0] ;  /* 0x00007c00ff0c77ac */ /* 0x000f240008000800 */
[----:B----4-:R-:W-:-:S06]  /*1cad0*/  UISETP.GE.AND UP0, UPT, UR6, UR12, UPT ;  /* 0x0000000c0600728c */ /* 0x010fcc000bf06270 */
        /* <DEDUP_REMOVED lines=39> */
[----:B--2---:R-:W-:Y:S01]  /*1cd50*/  @!P1 IMAD.WIDE R16, R7, 0x4, R62 ;  /* 0x0000000407109825 */ /* 0x004fe200078e023e */
        /* <DEDUP_REMOVED lines=19> */
[----:B--2---:R-:W-:Y:S01]  /*1ce90*/  @!P0 IMAD.WIDE R62, R15, 0x4, R66 ;  /* 0x000000040f3e8825 */ /* 0x004fe200078e0242 */
        /* <DEDUP_REMOVED lines=40> */
.L_x_96:
[----:B------:R-:W-:Y:S05]  /*1d120*/  BSYNC.RECONVERGENT B0 ;  /* 0x0000000000007941 */ /* 0x000fea0003800200 */
.L_x_95:
        /* <DEDUP_REMOVED lines=32> */
.L_x_98:
[----:B------:R-:W-:Y:S05]  /*1d330*/  BSYNC.RECONVERGENT B0 ;  /* 0x0000000000007941 */ /* 0x000fea0003800200 */
.L_x_97:
[----:B------:R-:W-:Y:S01]  /*1d340*/  BAR.SYNC.DEFER_BLOCKING 0x0 ;  /* 0x0000000000007b1d */ /* 0x000fe20000010000 */
[----:B------:R-:W-:-:S15]  /*1d350*/  @!P2 R2UR UR5, R100 ;  /* 0x000000006405a2ca */ /* 0x000fde00000e0000 */
.L_x_94:
[----:B------:R-:W2:Y:S04]  /*1d360*/  LDL.LU R111, [R1+0x18] ;  /* 0x00001800016f7983 */ /* 0x000ea80000300800 */
[----:B------:R-:W2:Y:S04]  /*1d370*/  LDL.LU R110, [R1+0x8] ;  /* 0x00000800016e7983 */ /* 0x000ea80000300800 */
[----:B------:R-:W2:Y:S04]  /*1d380*/  LDL.LU R108, [R1+0x4] ;  /* 0x00000400016c7983 */ /* 0x000ea80000300800 */
[----:B------:R-:W2:Y:S04]  /*1d390*/  LDL.LU R112, [R1+0x1c] ;  /* 0x00001c0001707983 */ /* 0x000ea80000300800 */
[----:B------:R-:W2:Y:S01]  /*1d3a0*/  LDL.LU R113, [R1+0x28] ;  /* 0x0000280001717983 */ /* 0x000ea20000300800 */
[C---:B01--4-:R-:W-:Y:S01]  /*1d3b0*/  FMUL R63, R28.reuse, R42 ;  /* 0x0000002a1c3f7220 */ /* 0x053fe20000400000 */
[C---:B------:R-:W-:Y:S01]  /*1d3c0*/  FMUL R67, R28.reuse, R40 ;  /* 0x000000281c437220 */ /* 0x040fe20000400000 */
[C---:B------:R-:W-:Y:S01]  /*1d3d0*/  FMUL R66, R28.reuse, R43 ;  /* 0x0000002b1c427220 */ /* 0x040fe20000400000 */
[----:B------:R-:W-:Y:S01]  /*1d3e0*/  FMUL R101, R28, R52 ;  /* 0x000000341c657220 */ /* 0x000fe20000400000 */
[C---:B---3--:R-:W-:Y:S01]  /*1d3f0*/  FFMA R62, R24.reuse, R40, -R63 ;  /* 0x00000028183e7223 */ /* 0x048fe2000000083f */
[----:B------:R-:W-:Y:S01]  /*1d400*/  FFMA R63, R24, R42, R67 ;  /* 0x0000002a183f7223 */ /* 0x000fe20000000043 */
[C---:B------:R-:W-:Y:S01]  /*1d410*/  FMUL R104, R28.reuse, R41 ;  /* 0x000000291c687220 */ /* 0x040fe20000400000 */
[CC--:B------:R-:W-:Y:S01]  /*1d420*/  FMUL R103, R28.reuse, R50.reuse ;  /* 0x000000321c677220 */ /* 0x0c0fe20000400000 */
[C---:B------:R-:W-:Y:S01]  /*1d430*/  FMUL R100, R28.reuse, R53 ;  /* 0x000000351c647220 */ /* 0x040fe20000400000 */
[----:B------:R-:W-:Y:S01]  /*1d440*/  FMUL R102, R28, R51 ;  /* 0x000000331c667220 */ /* 0x000fe20000400000 */
[C---:B-----5:R-:W-:Y:S01]  /*1d450*/  FMUL R67, R17.reuse, R63 ;  /* 0x0000003f11437220 */ /* 0x060fe20000400000 */
[C---:B------:R-:W-:Y:S01]  /*1d460*/  FFMA R107, R24.reuse, R41, -R66 ;  /* 0x00000029186b7223 */ /* 0x040fe20000000842 */
[C---:B------:R-:W-:Y:S01]  /*1d470*/  FFMA R28, R24.reuse, R50, -R101 ;  /* 0x00000032181c7223 */ /* 0x040fe20000000865 */
[C---:B------:R-:W-:Y:S01]  /*1d480*/  FFMA R104, R24.reuse, R43, R104 ;  /* 0x0000002b18687223 */ /* 0x040fe20000000068 */
[C---:B------:R-:W-:Y:S01]  /*1d490*/  FFMA R103, R24.reuse, R52, R103 ;  /* 0x0000003418677223 */ /* 0x040fe20000000067 */
[C---:B------:R-:W-:Y:S01]  /*1d4a0*/  FFMA R101, R24.reuse, R51, -R100 ;  /* 0x0000003318657223 */ /* 0x040fe20000000864 */
[----:B------:R-:W-:Y:S01]  /*1d4b0*/  FFMA R102, R24, R53, R102 ;  /* 0x0000003518667223 */ /* 0x000fe20000000066 */
[CC--:B------:R-:W-:Y:S01]  /*1d4c0*/  FFMA R24, R18.reuse, R62.reuse, -R67 ;  /* 0x0000003e12187223 */ /* 0x0c0fe20000000843 */
[C---:B------:R-:W-:Y:S01]  /*1d4d0*/  FMUL R67, R17.reuse, R107 ;  /* 0x0000006b11437220 */ /* 0x040fe20000400000 */
[C---:B------:R-:W-:Y:S01]  /*1d4e0*/  FMUL R66, R17.reuse, R62 ;  /* 0x0000003e11427220 */ /* 0x040fe20000400000 */
[-C--:B------:R-:W-:Y:S01]  /*1d4f0*/  FMUL R62, R17, R104.reuse ;  /* 0x00000068113e7220 */ /* 0x080fe20000400000 */
[----:B------:R-:W-:Y:S01]  /*1d500*/  FADD R99, R99, R24 ;  /* 0x0000001863637221 */ /* 0x000fe20000000000 */
[C---:B------:R-:W-:Y:S01]  /*1d510*/  FFMA R104, R18.reuse, R104, R67 ;  /* 0x0000006812687223 */ /* 0x040fe20000000043 */
[C---:B------:R-:W-:Y:S01]  /*1d520*/  FMUL R67, R9.reuse, R103 ;  /* 0x0000006709437220 */ /* 0x040fe20000400000 */
[C---:B------:R-:W-:Y:S01]  /*1d530*/  FFMA R107, R18.reuse, R107, -R62 ;  /* 0x0000006b126b7223 */ /* 0x040fe2000000083e */
[CC--:B------:R-:W-:Y:S01]  /*1d540*/  FMUL R62, R9.reuse, R28.reuse ;  /* 0x0000001c093e7220 */ /* 0x0c0fe20000400000 */
[----:B------:R-:W-:Y:S01]  /*1d550*/  FFMA R63, R18, R63, R66 ;  /* 0x0000003f123f7223 */ /* 0x000fe20000000042 */
[C---:B------:R-:W-:Y:S01]  /*1d560*/  FFMA R28, R10.reuse, R28, -R67 ;  /* 0x0000001c0a1c7223 */ /* 0x040fe20000000843 */
[C---:B------:R-:W-:Y:S01]  /*1d570*/  FMUL R67, R9.reuse, R101 ;  /* 0x0000006509437220 */ /* 0x040fe20000400000 */
[C---:B------:R-:W-:Y:S01]  /*1d580*/  FFMA R103, R10.reuse, R103, R62 ;  /* 0x000000670a677223 */ /* 0x040fe2000000003e */
[----:B------:R-:W-:Y:S01]  /*1d590*/  FMUL R62, R9, R102 ;  /* 0x00000066093e7220 */ /* 0x000fe20000400000 */
[C---:B------:R-:W-:Y:S01]  /*1d5a0*/  FMUL R24, R29.reuse, R50 ;  /* 0x000000321d187220 */ /* 0x040fe20000400000 */
[C---:B------:R-:W-:Y:S01]  /*1d5b0*/  FFMA R102, R10.reuse, R102, R67 ;  /* 0x000000660a667223 */ /* 0x040fe20000000043 */
[C---:B------:R-:W-:Y:S01]  /*1d5c0*/  FMUL R67, R29.reuse, R42 ;  /* 0x0000002a1d437220 */ /* 0x040fe20000400000 */
[----:B------:R-:W-:Y:S01]  /*1d5d0*/  FFMA R101, R10, R101, -R62 ;  /* 0x000000650a657223 */ /* 0x000fe2000000083e */
[-C--:B------:R-:W-:Y:S01]  /*1d5e0*/  FMUL R62, R29, R40.reuse ;  /* 0x000000281d3e7220 */ /* 0x080fe20000400000 */
[----:B------:R-:W-:Y:S01]  /*1d5f0*/  FADD R98, R98, R63 ;  /* 0x0000003f62627221 */ /* 0x000fe20000000000 */
[----:B------:R-:W-:Y:S01]  /*1d600*/  FFMA R67, R25, R40, -R67 ;  /* 0x0000002819437223 */ /* 0x000fe20000000843 */
[----:B------:R-:W-:Y:S01]  /*1d610*/  FMUL R63, R29, R52 ;  /* 0x000000341d3f7220 */ /* 0x000fe20000400000 */
[----:B------:R-:W-:Y:S01]  /*1d620*/  FFMA R62, R25, R42, R62 ;  /* 0x0000002a193e7223 */ /* 0x000fe2000000003e */
[----:B------:R-:W-:Y:S01]  /*1d630*/  FMUL R106, R29, R51 ;  /* 0x000000331d6a7220 */ /* 0x000fe20000400000 */
[C---:B------:R-:W-:Y:S01]  /*1d640*/  FMUL R109, R17.reuse, R67 ;  /* 0x00000043116d7220 */ /* 0x040fe20000400000 */
[----:B------:R-:W-:Y:S01]  /*1d650*/  FADD R88, R88, R107 ;  /* 0x0000006b58587221 */ /* 0x000fe20000000000 */
[-C--:B------:R-:W-:Y:S01]  /*1d660*/  FMUL R105, R17, R62.reuse ;  /* 0x0000003e11697220 */ /* 0x080fe20000400000 */
[----:B------:R-:W-:Y:S01]  /*1d670*/  FADD R87, R87, R104 ;  /* 0x0000006857577221 */ /* 0x000fe20000000000 */
[C---:B------:R-:W-:Y:S01]  /*1d680*/  FFMA R100, R18.reuse, R62, R109 ;  /* 0x0000003e12647223 */ /* 0x040fe2000000006d */
[----:B------:R-:W-:Y:S01]  /*1d690*/  FMUL R62, R29, R41 ;  /* 0x000000291d3e7220 */ /* 0x000fe20000400000 */
[----:B------:R-:W-:Y:S01]  /*1d6a0*/  FFMA R105, R18, R67, -R105 ;  /* 0x0000004312697223 */ /* 0x000fe20000000869 */
[----:B------:R-:W-:Y:S01]  /*1d6b0*/  FADD R85, R85, R102 ;  /* 0x0000006655557221 */ /* 0x000fe20000000000 */
[----:B------:R-:W-:Y:S01]  /*1d6c0*/  FADD R69, R69, R100 ;  /* 0x0000006445457221 */ /* 0x000fe20000000000 */
[-C--:B------:R-:W-:Y:S01]  /*1d6d0*/  FFMA R66, R25, R43.reuse, R62 ;  /* 0x0000002b19427223 */ /* 0x080fe2000000003e */
[----:B------:R-:W-:Y:S01]  /*1d6e0*/  FMUL R62, R29, R43 ;  /* 0x0000002b1d3e7220 */ /* 0x000fe20000400000 */
[----:B------:R-:W-:Y:S01]  /*1d6f0*/  FADD R2, R2, R105 ;  /* 0x0000006902027221 */ /* 0x000fe20000000000 */
[----:B------:R-:W-:Y:S01]  /*1d700*/  UIADD3 UR4, UPT, UPT, UR4, 0x7, URZ ;  /* 0x0000000704047890 */ /* 0x000fe2000fffe0ff */
[----:B------:R-:W-:Y:S01]  /*1d710*/  FMUL R67, R17, R66 ;  /* 0x0000004211437220 */ /* 0x000fe20000400000 */
[----:B------:R-:W-:-:S02]  /*1d720*/  FFMA R62, R25, R41, -R62 ;  /* 0x00000029193e7223 */ /* 0x000fc4000000083e */
[----:B------:R-:W-:Y:S02]  /*1d730*/  UISETP.NE.AND UP0, UPT, UR4, UR5, UPT ;  /* 0x000000050400728c */ /* 0x000fe4000bf05270 */
[-C--:B------:R-:W-:Y:S01]  /*1d740*/  FMUL R109, R17, R62.reuse ;  /* 0x0000003e116d7220 */ /* 0x080fe20000400000 */
[----:B------:R-:W-:-:S03]  /*1d750*/  FFMA R67, R18, R62, -R67 ;  /* 0x0000003e12437223 */ /* 0x000fc60000000843 */
[----:B------:R-:W-:Y:S01]  /*1d760*/  FFMA R62, R18, R66, R109 ;  /* 0x00000042123e7223 */ /* 0x000fe2000000006d */
[C---:B------:R-:W-:Y:S01]  /*1d770*/  FFMA R66, R25.reuse, R52, R24 ;  /* 0x0000003419427223 */ /* 0x040fe20000000018 */
[----:B------:R-:W-:Y:S01]  /*1d780*/  FFMA R24, R25, R50, -R63 ;  /* 0x0000003219187223 */ /* 0x000fe2000000083f */
[----:B------:R-:W-:Y:S01]  /*1d790*/  FADD R55, R55, R67 ;  /* 0x0000004337377221 */ /* 0x000fe20000000000 */
[----:B------:R-:W-:Y:S01]  /*1d7a0*/  FADD R54, R54, R62 ;  /* 0x0000003e36367221 */ /* 0x000fe20000000000 */
[C---:B------:R-:W-:Y:S01]  /*1d7b0*/  FMUL R63, R9.reuse, R66 ;  /* 0x00000042093f7220 */ /* 0x040fe20000400000 */
[----:B------:R-:W-:-:S03]  /*1d7c0*/  FMUL R109, R9, R24 ;  /* 0x00000018096d7220 */ /* 0x000fc60000400000 */
[C---:B------:R-:W-:Y:S01]  /*1d7d0*/  FFMA R63, R10.reuse, R24, -R63 ;  /* 0x000000180a3f7223 */ /* 0x040fe2000000083f */
[-C--:B------:R-:W-:Y:S01]  /*1d7e0*/  FMUL R24, R29, R53.reuse ;  /* 0x000000351d187220 */ /* 0x080fe20000400000 */
[C---:B------:R-:W-:Y:S01]  /*1d7f0*/  FFMA R29, R25.reuse, R53, R106 ;  /* 0x00000035191d7223 */ /* 0x040fe2000000006a */
[C---:B------:R-:W-:Y:S02]  /*1d800*/  FFMA R66, R10.reuse, R66, R109 ;  /* 0x000000420a427223 */ /* 0x040fe4000000006d */
[----:B------:R-:W-:Y:S01]  /*1d810*/  FFMA R25, R25, R51, -R24 ;  /* 0x0000003319197223 */ /* 0x000fe20000000818 */
[----:B------:R-:W-:Y:S01]  /*1d820*/  FMUL R109, R9, R29 ;  /* 0x0000001d096d7220 */ /* 0x000fe20000400000 */
[----:B------:R-:W-:Y:S02]  /*1d830*/  FADD R3, R3, R66 ;  /* 0x0000004203037221 */ /* 0x000fe40000000000 */
[-C--:B------:R-:W-:Y:S01]  /*1d840*/  FMUL R106, R9, R25.reuse ;  /* 0x00000019096a7220 */ /* 0x080fe20000400000 */
[----:B------:R-:W-:-:S03]  /*1d850*/  FFMA R24, R10, R25, -R109 ;  /* 0x000000190a187223 */ /* 0x000fc6000000086d */
[----:B------:R-:W-:Y:S01]  /*1d860*/  FFMA R25, R10, R29, R106 ;  /* 0x0000001d0a197223 */ /* 0x000fe2000000006a */
[----:B------:R-:W-:-:S04]  /*1d870*/  FMUL R29, R30, R40 ;  /* 0x000000281e1d7220 */ /* 0x000fc80000400000 */
        /* <DEDUP_REMOVED lines=10> */
[----:B--2---:R-:W-:Y:S01]  /*1d920*/  FADD R104, R113, R28 ;  /* 0x0000001c71687221 */ /* 0x004fe20000000000 */
[----:B------:R-:W-:Y:S01]  /*1d930*/  FADD R28, R86, R103 ;  /* 0x00000067561c7221 */ /* 0x000fe20000000000 */
[----:B------:R-:W-:-:S03]  /*1d940*/  FFMA R86, R26, R43, R29 ;  /* 0x0000002b1a567223 */ /* 0x000fc6000000001d */
[----:B------:R-:W-:Y:S01]  /*1d950*/  STL [R1+0x20], R104 ;  /* 0x0000206801007387 */ /* 0x000fe20000100800 */
[----:B------:R-:W-:-:S03]  /*1d960*/  FMUL R29, R17, R86 ;  /* 0x00000056111d7220 */ /* 0x000fc60000400000 */
[----:B------:R0:W-:Y:S02]  /*1d970*/  STL [R1+0x28], R28 ;  /* 0x0000281c01007387 */ /* 0x0001e40000100800 */
[----:B0-----:R-:W-:-:S04]  /*1d980*/  FMUL R28, R30, R43 ;  /* 0x0000002b1e1c7220 */ /* 0x001fc80000400000 */
[----:B------:R-:W-:-:S04]  /*1d990*/  FFMA R28, R26, R41, -R28 ;  /* 0x000000291a1c7223 */ /* 0x000fc8000000081c */
[-C--:B------:R-:W-:Y:S01]  /*1d9a0*/  FMUL R103, R17, R28.reuse ;  /* 0x0000001c11677220 */ /* 0x080fe20000400000 */
[----:B------:R-:W-:-:S03]  /*1d9b0*/  FFMA R29, R18, R28, -R29 ;  /* 0x0000001c121d7223 */ /* 0x000fc6000000081d */
[----:B------:R-:W-:Y:S01]  /*1d9c0*/  FFMA R28, R18, R86, R103 ;  /* 0x00000056121c7223 */ /* 0x000fe20000000067 */
[----:B------:R-:W-:Y:S01]  /*1d9d0*/  FADD R86, R112, R101 ;  /* 0x0000006570567221 */ /* 0x000fe20000000000 */
[----:B------:R-:W-:Y:S02]  /*1d9e0*/  FADD R0, R0, R29 ;  /* 0x0000001d00007221 */ /* 0x000fe40000000000 */
[----:B------:R-:W-:Y:S02]  /*1d9f0*/  FADD R45, R45, R28 ;  /* 0x0000001c2d2d7221 */ /* 0x000fe40000000000 */
[----:B------:R-:W-:Y:S04]  /*1da00*/  STL [R1+0x24], R86 ;  /* 0x0000245601007387 */ /* 0x000fe80000100800 */
[----:B------:R0:W-:Y:S02]  /*1da10*/  STL [R1+0x1c], R85 ;  /* 0x00001c5501007387 */ /* 0x0001e40000100800 */
[----:B0-----:R-:W-:-:S04]  /*1da20*/  FMUL R85, R30, R50 ;  /* 0x000000321e557220 */ /* 0x001fc80000400000 */
        /* <DEDUP_REMOVED lines=13> */
[----:B------:R-:W-:Y:S01]  /*1db00*/  FMUL R26, R31, R40 ;  /* 0x000000281f1a7220 */ /* 0x000fe20000400000 */
[----:B------:R-:W-:Y:S01]  /*1db10*/  FMUL R78, R37, R41 ;  /* 0x00000029254e7220 */ /* 0x000fe20000400000 */
[C---:B------:R-:W-:Y:S01]  /*1db20*/  FMUL R103, R9.reuse, R104 ;  /* 0x0000006809677220 */ /* 0x040fe20000400000 */
[----:B------:R-:W-:Y:S01]  /*1db30*/  FMUL R85, R9, R30 ;  /* 0x0000001e09557220 */ /* 0x000fe20000400000 */
[----:B------:R-:W-:Y:S01]  /*1db40*/  FFMA R26, R27, R42, R26 ;  /* 0x0000002a1b1a7223 */ /* 0x000fe2000000001a */
[-C--:B------:R-:W-:Y:S01]  /*1db50*/  FFMA R101, R33, R43.reuse, R78 ;  /* 0x0000002b21657223 */ /* 0x080fe2000000004e */
[C---:B------:R-:W-:Y:S01]  /*1db60*/  FFMA R103, R10.reuse, R30, -R103 ;  /* 0x0000001e0a677223 */ /* 0x040fe20000000867 */
[----:B------:R-:W-:Y:S01]  /*1db70*/  FFMA R104, R10, R104, R85 ;  /* 0x000000680a687223 */ /* 0x000fe20000000055 */
[----:B------:R-:W-:Y:S01]  /*1db80*/  FMUL R85, R31, R42 ;  /* 0x0000002a1f557220 */ /* 0x000fe20000400000 */
[----:B------:R-:W-:Y:S01]  /*1db90*/  FMUL R105, R17, R26 ;  /* 0x0000001a11697220 */ /* 0x000fe20000400000 */
[----:B------:R-:W-:Y:S01]  /*1dba0*/  FADD R30, R111, R63 ;  /* 0x0000003f6f1e7221 */ /* 0x000fe20000000000 */
[----:B------:R-:W-:Y:S01]  /*1dbb0*/  FMUL R78, R37, R43 ;  /* 0x0000002b254e7220 */ /* 0x000fe20000400000 */
[----:B------:R-:W-:Y:S01]  /*1dbc0*/  FFMA R85, R27, R40, -R85 ;  /* 0x000000281b557223 */ /* 0x000fe20000000855 */
[----:B------:R-:W-:Y:S01]  /*1dbd0*/  FADD R118, R115, R103 ;  /* 0x0000006773767221 */ /* 0x000fe20000000000 */
[----:B------:R-:W-:Y:S01]  /*1dbe0*/  FMUL R103, R15, R101 ;  /* 0x000000650f677220 */ /* 0x000fe20000400000 */
[----:B------:R0:W-:Y:S01]  /*1dbf0*/  STL [R1+0x18], R30 ;  /* 0x0000181e01007387 */ /* 0x0001e20000100800 */
[CC--:B------:R-:W-:Y:S01]  /*1dc00*/  FFMA R105, R18.reuse, R85.reuse, -R105 ;  /* 0x0000005512697223 */ /* 0x0c0fe20000000869 */
[----:B------:R-:W-:Y:S01]  /*1dc10*/  FMUL R85, R17, R85 ;  /* 0x0000005511557220 */ /* 0x000fe20000400000 */
[-C--:B------:R-:W-:Y:S01]  /*1dc20*/  FFMA R78, R33, R41.reuse, -R78 ;  /* 0x00000029214e7223 */ /* 0x080fe2000000084e */
[----:B------:R1:W-:Y:S01]  /*1dc30*/  STL [R1+0x14], R3 ;  /* 0x0000140301007387 */ /* 0x0003e20000100800 */
[----:B------:R-:W-:Y:S01]  /*1dc40*/  FADD R106, R79, R104 ;  /* 0x000000684f6a7221 */ /* 0x000fe20000000000 */
[----:B------:R-:W-:Y:S01]  /*1dc50*/  FFMA R100, R18, R26, R85 ;  /* 0x0000001a12647223 */ /* 0x000fe20000000055 */
[----:B------:R-:W-:Y:S01]  /*1dc60*/  FMUL R26, R31, R41 ;  /* 0x000000291f1a7220 */ /* 0x000fe20000400000 */
[CC--:B------:R-:W-:Y:S01]  /*1dc70*/  FFMA R103, R16.reuse, R78.reuse, -R103 ;  /* 0x0000004e10677223 */ /* 0x0c0fe20000000867 */
[----:B------:R-:W-:Y:S01]  /*1dc80*/  FMUL R78, R15, R78 ;  /* 0x0000004e0f4e7220 */ /* 0x000fe20000400000 */
[----:B0-----:R-:W-:Y:S01]  /*1dc90*/  FMUL R30, R31, R51 ;  /* 0x000000331f1e7220 */ /* 0x001fe20000400000 */
[-C--:B------:R-:W-:Y:S01]  /*1dca0*/  FFMA R62, R27, R43.reuse, R26 ;  /* 0x0000002b1b3e7223 */ /* 0x080fe2000000001a */
[C---:B------:R-:W-:Y:S01]  /*1dcb0*/  FMUL R26, R31.reuse, R43 ;  /* 0x0000002b1f1a7220 */ /* 0x040fe20000400000 */
[----:B------:R-:W-:Y:S01]  /*1dcc0*/  FFMA R101, R16, R101, R78 ;  /* 0x0000006510657223 */ /* 0x000fe2000000004e */
[----:B-1----:R-:W-:Y:S01]  /*1dcd0*/  FMUL R3, R31, R52 ;  /* 0x000000341f037220 */ /* 0x002fe20000400000 */
[----:B------:R-:W-:Y:S01]  /*1dce0*/  FMUL R67, R17, R62 ;  /* 0x0000003e11437220 */ /* 0x000fe20000400000 */
[C---:B------:R-:W-:Y:S01]  /*1dcf0*/  FFMA R26, R27.reuse, R41, -R26 ;  /* 0x000000291b1a7223 */ /* 0x040fe2000000081a */
[C---:B------:R-:W-:Y:S01]  /*1dd00*/  FFMA R85, R27.reuse, R53, R30 ;  /* 0x000000351b557223 */ /* 0x040fe2000000001e */
[-C--:B------:R-:W-:Y:S01]  /*1dd10*/  FFMA R3, R27, R50.reuse, -R3 ;  /* 0x000000321b037223 */ /* 0x080fe20000000803 */
[----:B------:R-:W-:Y:S01]  /*1dd20*/  FMUL R78, R37, R50 ;  /* 0x00000032254e7220 */ /* 0x000fe20000400000 */
[CC--:B------:R-:W-:Y:S01]  /*1dd30*/  FFMA R86, R18.reuse, R26.reuse, -R67 ;  /* 0x0000001a12567223 */ /* 0x0c0fe20000000843 */
[----:B------:R-:W-:Y:S01]  /*1dd40*/  FMUL R67, R17, R26 ;  /* 0x0000001a11437220 */ /* 0x000fe20000400000 */
[----:B------:R-:W-:Y:S01]  /*1dd50*/  FMUL R26, R31, R50 ;  /* 0x000000321f1a7220 */ /* 0x000fe20000400000 */
[----:B------:R-:W-:Y:S01]  /*1dd60*/  FFMA R78, R33, R52, R78 ;  /* 0x00000034214e7223 */ /* 0x000fe2000000004e */
[----:B------:R-:W-:Y:S01]  /*1dd70*/  FADD R47, R47, R100 ;  /* 0x000000642f2f7221 */ /* 0x000fe20000000000 */
[----:B------:R-:W-:Y:S01]  /*1dd80*/  FFMA R62, R18, R62, R67 ;  /* 0x0000003e123e7223 */ /* 0x000fe20000000043 */
[----:B------:R-:W-:Y:S01]  /*1dd90*/  FFMA R26, R27, R52, R26 ;  /* 0x000000341b1a7223 */ /* 0x000fe2000000001a */
[----:B------:R-:W-:Y:S01]  /*1dda0*/  FMUL R67, R9, R85 ;  /* 0x0000005509437220 */ /* 0x000fe20000400000 */
[----:B------:R-:W-:Y:S01]  /*1ddb0*/  FMUL R100, R37, R51 ;  /* 0x0000003325647220 */ /* 0x000fe20000400000 */
[----:B------:R-:W-:Y:S01]  /*1ddc0*/  FADD R81, R81, R62 ;  /* 0x0000003e51517221 */ /* 0x000fe20000000000 */
[----:B------:R-:W-:Y:S01]  /*1ddd0*/  FMUL R63, R9, R26 ;  /* 0x0000001a093f7220 */ /* 0x000fe20000400000 */
[----:B------:R-:W-:Y:S01]  /*1dde0*/  FADD R60, R60, R105 ;  /* 0x000000693c3c7221 */ /* 0x000fe20000000000 */
[----:B------:R-:W-:Y:S01]  /*1ddf0*/  FADD R125, R125, R103 ;  /* 0x000000677d7d7221 */ /* 0x000fe20000000000 */
[----:B------:R-:W-:Y:S01]  /*1de00*/  FADD R93, R93, R101 ;  /* 0x000000655d5d7221 */ /* 0x000fe20000000000 */
[-C--:B------:R-:W-:Y:S01]  /*1de10*/  FFMA R63, R10, R3.reuse, -R63 ;  /* 0x000000030a3f7223 */ /* 0x080fe2000000083f */
[----:B------:R-:W-:-:S03]  /*1de20*/  FMUL R3, R9, R3 ;  /* 0x0000000309037220 */ /* 0x000fc60000400000 */
[----:B------:R-:W-:Y:S01]  /*1de30*/  FADD R120, R120, R63 ;  /* 0x0000003f78787221 */ /* 0x000fe20000000000 */
[----:B------:R-:W-:Y:S01]  /*1de40*/  FFMA R66, R10, R26, R3 ;  /* 0x0000001a0a427223 */ /* 0x000fe20000000003 */
[----:B------:R-:W-:Y:S01]  /*1de50*/  FADD R3, R110, R24 ;  /* 0x000000186e037221 */ /* 0x000fe20000000000 */
[----:B------:R-:W-:Y:S01]  /*1de60*/  FADD R24, R65, R25 ;  /* 0x0000001941187221 */ /* 0x000fe20000000000 */
[----:B------:R-:W-:Y:S01]  /*1de70*/  FMUL R26, R31, R53 ;  /* 0x000000351f1a7220 */ /* 0x000fe20000400000 */
[----:B------:R-:W-:Y:S01]  /*1de80*/  FADD R46, R46, R66 ;  /* 0x000000422e2e7221 */ /* 0x000fe20000000000 */
[----:B------:R-:W-:Y:S01]  /*1de90*/  FMUL R63, R38, R41 ;  /* 0x00000029263f7220 */ /* 0x000fe20000400000 */
[----:B------:R0:W-:Y:S01]  /*1dea0*/  STL [R1+0x10], R3 ;  /* 0x0000100301007387 */ /* 0x0001e20000100800 */
[----:B------:R-:W-:-:S03]  /*1deb0*/  FFMA R26, R27, R51, -R26 ;  /* 0x000000331b1a7223 */ /* 0x000fc6000000081a */
[----:B------:R1:W-:Y:S01]  /*1dec0*/  STL [R1+0xc], R24 ;  /* 0x00000c1801007387 */ /* 0x0003e20000100800 */
[-C--:B------:R-:W-:Y:S01]  /*1ded0*/  FFMA R67, R10, R26.reuse, -R67 ;  /* 0x0000001a0a437223 */ /* 0x080fe20000000843 */
[----:B------:R-:W-:Y:S02]  /*1dee0*/  FMUL R26, R9, R26 ;  /* 0x0000001a091a7220 */ /* 0x000fe40000400000 */
[----:B------:R2:W-:Y:S01]  /*1def0*/  STL [R1+0x8], R46 ;  /* 0x0000082e01007387 */ /* 0x0005e20000100800 */
[----:B------:R-:W-:Y:S01]  /*1df00*/  FADD R48, R48, R67 ;  /* 0x0000004330307221 */ /* 0x000fe20000000000 */
[----:B0-----:R-:W-:Y:S01]  /*1df10*/  FMUL R3, R36, R40 ;  /* 0x0000002824037220 */ /* 0x001fe20000400000 */
[----:B------:R-:W-:Y:S01]  /*1df20*/  FFMA R85, R10, R85, R26 ;  /* 0x000000550a557223 */ /* 0x000fe2000000001a */
[-C--:B------:R-:W-:Y:S02]  /*1df30*/  FMUL R26, R36, R43.reuse ;  /* 0x0000002b241a7220 */ /* 0x080fe40000400000 */
[-C--:B-1----:R-:W-:Y:S01]  /*1df40*/  FFMA R24, R32, R42.reuse, R3 ;  /* 0x0000002a20187223 */ /* 0x082fe20000000003 */
[----:B------:R-:W-:Y:S01]  /*1df50*/  FMUL R3, R36, R42 ;  /* 0x0000002a24037220 */ /* 0x000fe20000400000 */
[----:B------:R0:W-:Y:S02]  /*1df60*/  STL [R1+0x4], R48 ;  /* 0x0000043001007387 */ /* 0x0001e40000100800 */
[----:B------:R-:W-:Y:S01]  /*1df70*/  FMUL R25, R15, R24 ;  /* 0x000000180f197220 */ /* 0x000fe20000400000 */
[----:B------:R-:W-:Y:S01]  /*1df80*/  FFMA R3, R32, R40, -R3 ;  /* 0x0000002820037223 */ /* 0x000fe20000000803 */
[----:B--2---:R-:W-:-:S03]  /*1df90*/  FMUL R46, R38, R43 ;  /* 0x0000002b262e7220 */ /* 0x004fc60000400000 */
[-C--:B------:R-:W-:Y:S01]  /*1dfa0*/  FFMA R25, R16, R3.reuse, -R25 ;  /* 0x0000000310197223 */ /* 0x080fe20000000819 */
[----:B------:R-:W-:-:S03]  /*1dfb0*/  FMUL R3, R15, R3 ;  /* 0x000000030f037220 */ /* 0x000fc60000400000 */
[----:B------:R-:W-:Y:S01]  /*1dfc0*/  FADD R115, R5, R25 ;  /* 0x0000001905737221 */ /* 0x000fe20000000000 */
[----:B------:R-:W-:Y:S01]  /*1dfd0*/  FFMA R24, R16, R24, R3 ;  /* 0x0000001810187223 */ /* 0x000fe20000000003 */
[----:B------:R-:W-:-:S03]  /*1dfe0*/  FMUL R3, R36, R41 ;  /* 0x0000002924037220 */ /* 0x000fc60000400000 */
[----:B------:R-:W-:Y:S01]  /*1dff0*/  FADD R114, R4, R24 ;  /* 0x0000001804727221 */ /* 0x000fe20000000000 */
[C---:B------:R-:W-:Y:S01]  /*1e000*/  FFMA R27, R32.reuse, R43, R3 ;  /* 0x0000002b201b7223 */ /* 0x040fe20000000003 */
[----:B------:R-:W-:Y:S01]  /*1e010*/  FFMA R3, R32, R41, -R26 ;  /* 0x0000002920037223 */ /* 0x000fe2000000081a */
[----:B------:R0:W1:Y:S02]  /*1e020*/  LDS.64 R4, [R13+0x700] ;  /* 0x000700000d047984 */ /* 0x0000640000000a00 */
[C---:B------:R-:W-:Y:S01]  /*1e030*/  FMUL R31, R15.reuse, R27 ;  /* 0x0000001b0f1f7220 */ /* 0x040fe20000400000 */
[----:B------:R-:W-:-:S03]  /*1e040*/  FMUL R30, R15, R3 ;  /* 0x000000030f1e7220 */ /* 0x000fc60000400000 */
[----:B------:R-:W-:Y:S01]  /*1e050*/  FFMA R26, R16, R3, -R31 ;  /* 0x00000003101a7223 */ /* 0x000fe2000000081f */
[----:B------:R-:W-:Y:S01]  /*1e060*/  FMUL R3, R36, R50 ;  /* 0x0000003224037220 */ /* 0x000fe20000400000 */
[----:B------:R-:W-:Y:S02]  /*1e070*/  FFMA R27, R16, R27, R30 ;  /* 0x0000001b101b7223 */ /* 0x000fe4000000001e */
[----:B------:R-:W-:Y:S01]  /*1e080*/  FADD R121, R121, R26 ;  /* 0x0000001a79797221 */ /* 0x000fe20000000000 */
[-C--:B------:R-:W-:Y:S01]  /*1e090*/  FFMA R29, R32, R52.reuse, R3 ;  /* 0x00000034201d7223 */ /* 0x080fe20000000003 */
[----:B------:R-:W-:Y:S01]  /*1e0a0*/  FMUL R3, R36, R52 ;  /* 0x0000003424037220 */ /* 0x000fe20000400000 */
[----:B------:R-:W-:Y:S02]  /*1e0b0*/  FADD R113, R89, R27 ;  /* 0x0000001b59717221 */ /* 0x000fe40000000000 */
[C---:B------:R-:W-:Y:S01]  /*1e0c0*/  FMUL R31, R7.reuse, R29 ;  /* 0x0000001d071f7220 */ /* 0x040fe20000400000 */
[----:B------:R-:W-:Y:S01]  /*1e0d0*/  FFMA R3, R32, R50, -R3 ;  /* 0x0000003220037223 */ /* 0x000fe20000000803 */
[----:B------:R0:W2:Y:S03]  /*1e0e0*/  LDS.128 R24, [R14+0xe70] ;  /* 0x000e70000e187984 */ /* 0x0000a60000000c00 */
[----:B------:R-:W-:Y:S01]  /*1e0f0*/  FFMA R28, R8, R3, -R31 ;  /* 0x00000003081c7223 */ /* 0x000fe2000000081f */
[C---:B------:R-:W-:Y:S01]  /*1e100*/  FMUL R31, R36.reuse, R51 ;  /* 0x00000033241f7220 */ /* 0x040fe20000400000 */
[----:B------:R-:W-:Y:S01]  /*1e110*/  FMUL R36, R36, R53 ;  /* 0x0000003524247220 */ /* 0x000fe20000400000 */
[----:B------:R-:W-:Y:S01]  /*1e120*/  FMUL R30, R7, R3 ;  /* 0x00000003071e7220 */ /* 0x000fe20000400000 */
[----:B------:R-:W-:Y:S01]  /*1e130*/  FADD R122, R122, R28 ;  /* 0x0000001c7a7a7221 */ /* 0x000fe20000000000 */
[C---:B------:R-:W-:Y:S01]  /*1e140*/  FFMA R31, R32.reuse, R53, R31 ;  /* 0x00000035201f7223 */ /* 0x040fe2000000001f */
[----:B------:R-:W-:Y:S01]  /*1e150*/  FFMA R36, R32, R51, -R36 ;  /* 0x0000003320247223 */ /* 0x000fe20000000824 */
[----:B------:R-:W-:Y:S01]  /*1e160*/  FFMA R29, R8, R29, R30 ;  /* 0x0000001d081d7223 */ /* 0x000fe2000000001e */
[----:B------:R-:W-:Y:S01]  /*1e170*/  FMUL R32, R37, R40 ;  /* 0x0000002825207220 */ /* 0x000fe20000400000 */
[----:B------:R-:W-:-:S02]  /*1e180*/  FMUL R3, R7, R31 ;  /* 0x0000001f07037220 */ /* 0x000fc40000400000 */
[----:B------:R-:W-:Y:S02]  /*1e190*/  FADD R112, R90, R29 ;  /* 0x0000001d5a707221 */ /* 0x000fe40000000000 */
[CC--:B------:R-:W-:Y:S01]  /*1e1a0*/  FFMA R30, R8.reuse, R36.reuse, -R3 ;  /* 0x00000024081e7223 */ /* 0x0c0fe20000000803 */
[----:B------:R-:W-:Y:S01]  /*1e1b0*/  FMUL R36, R7, R36 ;  /* 0x0000002407247220 */ /* 0x000fe20000400000 */
[-C--:B------:R-:W-:Y:S02]  /*1e1c0*/  FMUL R3, R37, R42.reuse ;  /* 0x0000002a25037220 */ /* 0x080fe40000400000 */
[----:B------:R-:W-:Y:S01]  /*1e1d0*/  FADD R123, R123, R30 ;  /* 0x0000001e7b7b7221 */ /* 0x000fe20000000000 */
[----:B------:R-:W-:Y:S01]  /*1e1e0*/  FFMA R31, R8, R31, R36 ;  /* 0x0000001f081f7223 */ /* 0x000fe20000000024 */
[C---:B------:R-:W-:Y:S01]  /*1e1f0*/  FFMA R36, R33.reuse, R42, R32 ;  /* 0x0000002a21247223 */ /* 0x040fe20000000020 */
[----:B------:R-:W-:Y:S02]  /*1e200*/  FFMA R3, R33, R40, -R3 ;  /* 0x0000002821037223 */ /* 0x000fe40000000803 */
[----:B------:R-:W-:Y:S01]  /*1e210*/  FADD R111, R91, R31 ;  /* 0x0000001f5b6f7221 */ /* 0x000fe20000000000 */
[C---:B------:R-:W-:Y:S01]  /*1e220*/  FMUL R65, R15.reuse, R36 ;  /* 0x000000240f417220 */ /* 0x040fe20000400000 */
[----:B------:R0:W3:Y:S03]  /*1e230*/  LDS.128 R28, [R12+0xe70] ;  /* 0x000e70000c1c7984 */ /* 0x0000e60000000c00 */
[-C--:B------:R-:W-:Y:S01]  /*1e240*/  FFMA R32, R16, R3.reuse, -R65 ;  /* 0x0000000310207223 */ /* 0x080fe20000000841 */
[----:B------:R-:W-:Y:S01]  /*1e250*/  FMUL R3, R15, R3 ;  /* 0x000000030f037220 */ /* 0x000fe20000400000 */
[----:B------:R-:W-:-:S02]  /*1e260*/  FMUL R65, R7, R78 ;  /* 0x0000004e07417220 */ /* 0x000fc40000400000 */
        /* <DEDUP_REMOVED lines=10> */
[----:B------:R-:W-:Y:S01]  /*1e310*/  FMUL R37, R38, R40 ;  /* 0x0000002826257220 */ /* 0x000fe20000400000 */
[C---:B------:R-:W-:Y:S01]  /*1e320*/  FFMA R3, R33.reuse, R53, R100 ;  /* 0x0000003521037223 */ /* 0x040fe20000000064 */
[----:B------:R-:W-:Y:S01]  /*1e330*/  FADD R94, R94, R102 ;  /* 0x000000665e5e7221 */ /* 0x000fe20000000000 */
[----:B------:R-:W-:Y:S01]  /*1e340*/  FFMA R78, R33, R51, -R78 ;  /* 0x00000033214e7223 */ /* 0x000fe2000000084e */
[-C--:B------:R-:W-:Y:S01]  /*1e350*/  FFMA R65, R34, R42.reuse, R37 ;  /* 0x0000002a22417223 */ /* 0x080fe20000000025 */
[----:B------:R-:W-:Y:S01]  /*1e360*/  FMUL R37, R38, R42 ;  /* 0x0000002a26257220 */ /* 0x000fe20000400000 */
[----:B------:R-:W-:-:S03]  /*1e370*/  FMUL R105, R7, R3 ;  /* 0x0000000307697220 */ /* 0x000fc60000400000 */
[----:B------:R-:W-:Y:S01]  /*1e380*/  FFMA R62, R34, R40, -R37 ;  /* 0x00000028223e7223 */ /* 0x000fe20000000825 */
[----:B------:R-:W-:Y:S01]  /*1e390*/  FMUL R37, R15, R65 ;  /* 0x000000410f257220 */ /* 0x000fe20000400000 */
[-C--:B------:R-:W-:Y:S01]  /*1e3a0*/  FFMA R105, R8, R78.reuse, -R105 ;  /* 0x0000004e08697223 */ /* 0x080fe20000000869 */
[----:B------:R-:W-:Y:S02]  /*1e3b0*/  FMUL R78, R7, R78 ;  /* 0x0000004e074e7220 */ /* 0x000fe40000400000 */
[-C--:B------:R-:W-:Y:S01]  /*1e3c0*/  FFMA R37, R16, R62.reuse, -R37 ;  /* 0x0000003e10257223 */ /* 0x080fe20000000825 */
[----:B------:R-:W-:Y:S01]  /*1e3d0*/  FMUL R62, R15, R62 ;  /* 0x0000003e0f3e7220 */ /* 0x000fe20000400000 */
[----:B------:R-:W-:Y:S01]  /*1e3e0*/  FFMA R33, R8, R3, R78 ;  /* 0x0000000308217223 */ /* 0x000fe2000000004e */
[----:B------:R-:W-:Y:S01]  /*1e3f0*/  FADD R3, R119, R86 ;  /* 0x0000005677037221 */ /* 0x000fe20000000000 */
[----:B------:R-:W-:Y:S01]  /*1e400*/  FADD R119, R49, R85 ;  /* 0x0000005531777221 */ /* 0x000fe20000000000 */
[----:B------:R-:W-:Y:S01]  /*1e410*/  FFMA R62, R16, R65, R62 ;  /* 0x00000041103e7223 */ /* 0x000fe2000000003e */
[C---:B------:R-:W-:Y:S01]  /*1e420*/  FFMA R65, R34.reuse, R43, R63 ;  /* 0x0000002b22417223 */ /* 0x040fe2000000003f */
[----:B------:R-:W-:Y:S01]  /*1e430*/  FFMA R63, R34, R41, -R46 ;  /* 0x00000029223f7223 */ /* 0x000fe2000000082e */
[----:B------:R-:W-:Y:S01]  /*1e440*/  FMUL R49, R38, R50 ;  /* 0x0000003226317220 */ /* 0x000fe20000400000 */
[----:B------:R-:W-:Y:S01]  /*1e450*/  FADD R95, R95, R33 ;  /* 0x000000215f5f7221 */ /* 0x000fe20000000000 */
[C---:B------:R-:W-:Y:S01]  /*1e460*/  FMUL R79, R15.reuse, R65 ;  /* 0x000000410f4f7220 */ /* 0x040fe20000400000 */
[-C--:B------:R-:W-:Y:S01]  /*1e470*/  FMUL R66, R15, R63.reuse ;  /* 0x0000003f0f427220 */ /* 0x080fe20000400000 */
[----:B------:R-:W-:Y:S01]  /*1e480*/  FADD R84, R84, R37 ;  /* 0x0000002554547221 */ /* 0x000fe20000000000 */
[----:B------:R-:W-:Y:S01]  /*1e490*/  FADD R83, R83, R105 ;  /* 0x0000006953537221 */ /* 0x000fe20000000000 */
[C---:B------:R-:W-:Y:S01]  /*1e4a0*/  FFMA R46, R16.reuse, R63, -R79 ;  /* 0x0000003f102e7223 */ /* 0x040fe2000000084f */
[----:B------:R-:W-:Y:S01]  /*1e4b0*/  FFMA R63, R16, R65, R66 ;  /* 0x00000041103f7223 */ /* 0x000fe20000000042 */
[-C--:B------:R-:W-:Y:S01]  /*1e4c0*/  FFMA R66, R34, R52.reuse, R49 ;  /* 0x0000003422427223 */ /* 0x080fe20000000031 */
[----:B------:R-:W-:Y:S01]  /*1e4d0*/  FMUL R49, R38, R52 ;  /* 0x0000003426317220 */ /* 0x000fe20000400000 */
[----:B------:R-:W-:Y:S01]  /*1e4e0*/  FADD R62, R96, R62 ;  /* 0x0000003e603e7221 */ /* 0x000fe20000000000 */
[----:B------:R-:W-:Y:S01]  /*1e4f0*/  FADD R46, R74, R46 ;  /* 0x0000002e4a2e7221 */ /* 0x000fe20000000000 */
        /* <DEDUP_REMOVED lines=18> */
[C---:B------:R-:W-:Y:S01]  /*1e620*/  FMUL R49, R39.reuse, R40 ;  /* 0x0000002827317220 */ /* 0x040fe20000400000 */
[----:B------:R-:W-:Y:S01]  /*1e630*/  FMUL R38, R39, R41 ;  /* 0x0000002927267220 */ /* 0x000fe20000400000 */
[----:B------:R-:W-:Y:S01]  /*1e640*/  FADD R61, R61, R67 ;  /* 0x000000433d3d7221 */ /* 0x000fe20000000000 */
[----:B------:R-:W-:Y:S01]  /*1e650*/  FADD R64, R64, R78 ;  /* 0x0000004e40407221 */ /* 0x000fe20000000000 */
[C---:B------:R-:W-:Y:S01]  /*1e660*/  FFMA R49, R35.reuse, R42, R49 ;  /* 0x0000002a23317223 */ /* 0x040fe20000000031 */
[----:B------:R-:W-:-:S03]  /*1e670*/  FFMA R38, R35, R43, R38 ;  /* 0x0000002b23267223 */ /* 0x000fc60000000026 */
[----:B------:R-:W-:-:S04]  /*1e680*/  FMUL R79, R15, R49 ;  /* 0x000000310f4f7220 */ /* 0x000fc80000400000 */
[-C--:B------:R-:W-:Y:S01]  /*1e690*/  FFMA R79, R16, R34.reuse, -R79 ;  /* 0x00000022104f7223 */ /* 0x080fe2000000084f */
[----:B------:R-:W-:-:S03]  /*1e6a0*/  FMUL R34, R15, R34 ;  /* 0x000000220f227220 */ /* 0x000fc60000400000 */
[----:B------:R-:W-:Y:S01]  /*1e6b0*/  FADD R68, R68, R79 ;  /* 0x0000004f44447221 */ /* 0x000fe20000000000 */
[----:B------:R-:W-:Y:S01]  /*1e6c0*/  FFMA R85, R16, R49, R34 ;  /* 0x0000003110557223 */ /* 0x000fe20000000022 */
[----:B------:R-:W-:Y:S01]  /*1e6d0*/  FMUL R34, R39, R43 ;  /* 0x0000002b27227220 */ /* 0x000fe20000400000 */
[----:B------:R0:W4:Y:S02]  /*1e6e0*/  LDS.64 R48, [R11+0x740] ;  /* 0x000740000b307984 */ /* 0x0001240000000a00 */
[----:B------:R-:W-:Y:S01]  /*1e6f0*/  FADD R70, R70, R85 ;  /* 0x0000005546467221 */ /* 0x000fe20000000000 */
[----:B------:R-:W-:Y:S01]  /*1e700*/  FFMA R34, R35, R41, -R34 ;  /* 0x0000002923227223 */ /* 0x000fe20000000822 */
[----:B------:R-:W-:-:S04]  /*1e710*/  FMUL R41, R15, R38 ;  /* 0x000000260f297220 */ /* 0x000fc80000400000 */
[CC--:B------:R-:W-:Y:S01]  /*1e720*/  FFMA R86, R16.reuse, R34.reuse, -R41 ;  /* 0x0000002210567223 */ /* 0x0c0fe20000000829 */
[----:B------:R-:W-:Y:S01]  /*1e730*/  FMUL R41, R15, R34 ;  /* 0x000000220f297220 */ /* 0x000fe20000400000 */
[----:B------:R-:W-:Y:S02]  /*1e740*/  FMUL R34, R39, R52 ;  /* 0x0000003427227220 */ /* 0x000fe40000400000 */
[----:B------:R-:W-:Y:S01]  /*1e750*/  FADD R71, R71, R86 ;  /* 0x0000005647477221 */ /* 0x000fe20000000000 */
[----:B------:R-:W-:Y:S01]  /*1e760*/  FFMA R100, R16, R38, R41 ;  /* 0x0000002610647223 */ /* 0x000fe20000000029 */
[-C--:B------:R-:W-:Y:S01]  /*1e770*/  FMUL R41, R39, R50.reuse ;  /* 0x0000003227297220 */ /* 0x080fe20000400000 */
[----:B------:R-:W-:Y:S01]  /*1e780*/  FFMA R34, R35, R50, -R34 ;  /* 0x0000003223227223 */ /* 0x000fe20000000822 */
[----:B------:R-:W-:Y:S01]  /*1e790*/  FMUL R38, R39, R51 ;  /* 0x0000003327267220 */ /* 0x000fe20000400000 */
[----:B------:R-:W-:Y:S01]  /*1e7a0*/  FADD R72, R72, R100 ;  /* 0x0000006448487221 */ /* 0x000fe20000000000 */
[----:B------:R-:W-:Y:S01]  /*1e7b0*/  FFMA R41, R35, R52, R41 ;  /* 0x0000003423297223 */ /* 0x000fe20000000029 */
[----:B------:R-:W-:Y:S01]  /*1e7c0*/  FMUL R52, R7, R34 ;  /* 0x0000002207347220 */ /* 0x000fe20000400000 */
[----:B------:R-:W-:-:S02]  /*1e7d0*/  FFMA R38, R35, R53, R38 ;  /* 0x0000003523267223 */ /* 0x000fc40000000026 */
[-C--:B------:R-:W-:Y:S01]  /*1e7e0*/  FMUL R43, R7, R41.reuse ;  /* 0x00000029072b7220 */ /* 0x080fe20000400000 */
[C---:B------:R-:W-:Y:S02]  /*1e7f0*/  FFMA R52, R8.reuse, R41, R52 ;  /* 0x0000002908347223 */ /* 0x040fe40000000034 */
[----:B------:R0:W0:Y:S01]  /*1e800*/  LDS.64 R40, [R11+0x700] ;  /* 0x000700000b287984 */ /* 0x0000220000000a00 */
[----:B------:R-:W-:Y:S01]  /*1e810*/  FFMA R50, R8, R34, -R43 ;  /* 0x0000002208327223 */ /* 0x000fe2000000082b */
[----:B------:R-:W-:Y:S01]  /*1e820*/  FMUL R34, R39, R53 ;  /* 0x0000003527227220 */ /* 0x000fe20000400000 */
[----:B------:R-:W-:Y:S01]  /*1e830*/  FADD R52, R76, R52 ;  /* 0x000000344c347221 */ /* 0x000fe20000000000 */
[----:B------:R0:W0:Y:S01]  /*1e840*/  LDS.64 R42, [R13+0x740] ;  /* 0x000740000d2a7984 */ /* 0x0000220000000a00 */
[----:B------:R-:W-:Y:S01]  /*1e850*/  FADD R73, R73, R50 ;  /* 0x0000003249497221 */ /* 0x000fe20000000000 */
[----:B------:R-:W-:Y:S01]  /*1e860*/  FFMA R34, R35, R51, -R34 ;  /* 0x0000003323227223 */ /* 0x000fe20000000822 */
[----:B------:R-:W-:-:S03]  /*1e870*/  FMUL R51, R7, R38 ;  /* 0x0000002607337220 */ /* 0x000fc60000400000 */
[-C--:B------:R-:W-:Y:S01]  /*1e880*/  FMUL R53, R7, R34.reuse ;  /* 0x0000002207357220 */ /* 0x080fe20000400000 */
[C---:B------:R-:W-:Y:S02]  /*1e890*/  FFMA R51, R8.reuse, R34, -R51 ;  /* 0x0000002208337223 */ /* 0x040fe40000000833 */
[----:B------:R0:W0:Y:S01]  /*1e8a0*/  LDS.128 R32, [R14+0xeb0] ;  /* 0x000eb0000e207984 */ /* 0x0000220000000c00 */
[----:B------:R-:W-:Y:S01]  /*1e8b0*/  FFMA R53, R8, R38, R53 ;  /* 0x0000002608357223 */ /* 0x000fe20000000035 */
[----:B------:R-:W-:Y:S02]  /*1e8c0*/  FADD R77, R77, R51 ;  /* 0x000000334d4d7221 */ /* 0x000fe40000000000 */
[----:B------:R0:W0:Y:S01]  /*1e8d0*/  LDS.128 R36, [R12+0xeb0] ;  /* 0x000eb0000c247984 */ /* 0x0000220000000c00 */
[----:B------:R-:W-:Y:S01]  /*1e8e0*/  FADD R53, R80, R53 ;  /* 0x0000003550357221 */ /* 0x000fe20000000000 */
[----:B-1234-:R-:W-:Y:S06]  /*1e8f0*/  BRA.U UP0, `(.L_x_99) ;  /* 0x0000000900147547 */ /* 0x01efec000b800000 */
[----:B------:R-:W-:Y:S01]  /*1e900*/  ULEA UR4, UR6, UR9, 0x2 ;  /* 0x0000000906047291 */ /* 0x000fe2000f8e10ff */
[----:B0-----:R-:W0:Y:S01]  /*1e910*/  LDC.64 R12, c[0x0][0x390] ;  /* 0x0000e400ff0c7b82 */ /* 0x001e220000000a00 */
[----:B------:R-:W1:Y:S07]  /*1e920*/  LDCU UR5, c[0x0][0x380] ;  /* 0x00007000ff0577ac */ /* 0x000e6e0008000800 */
[----:B------:R-:W2:Y:S01]  /*1e930*/  LDS R66, [UR4] ;  /* 0x00000004ff427984 */ /* 0x000ea20008000800 */
[----:B------:R-:W-:Y:S01]  /*1e940*/  ULEA UR4, UR6, UR10, 0x2 ;  /* 0x0000000a06047291 */ /* 0x000fe2000f8e10ff */
[----:B------:R-:W3:Y:S08]  /*1e950*/  LDC.64 R50, c[0x0][0x398] ;  /* 0x0000e600ff327b82 */ /* 0x000ef00000000a00 */
[----:B------:R-:W4:Y:S01]  /*1e960*/  LDS R14, [UR4] ;  /* 0x00000004ff0e7984 */ /* 0x000f220008000800 */
[----:B-1----:R-:W-:-:S04]  /*1e970*/  UIMAD UR4, UR5, UR5, URZ ;  /* 0x00000005050472a4 */ /* 0x002fc8000f8e02ff */
[----:B------:R-:W-:Y:S01]  /*1e980*/  UIMAD UR4, UR4, UR4, URZ ;  /* 0x00000004040472a4 */ /* 0x000fe2000f8e02ff */
[----:B------:R-:W-:Y:S01]  /*1e990*/  BAR.SYNC.DEFER_BLOCKING 0x0 ;  /* 0x0000000000007b1d */ /* 0x000fe20000010000 */
[----:B--2---:R-:W-:-:S04]  /*1e9a0*/  ISETP.GE.AND P1, PT, R66, R22, PT ;  /* 0x000000164200720c */ /* 0x004fc80003f26270 */
        /* <DEDUP_REMOVED lines=14> */
[----:B------:R-:W1:Y:S08]  /*1ea90*/  @!P0 LDC R7, c[0x0][0x384] ;  /* 0x0000e100ff078b82 */ /* 0x000e700000000800 */
[----:B------:R-:W2:Y:S08]  /*1eaa0*/  @!P1 LDC R15, c[0x0][0x384] ;  /* 0x0000e100ff0f9b82 */ /* 0x000eb00000000800 */
[----:B------:R-:W4:Y:S08]  /*1eab0*/  @!P1 LDC R18, c[0x0][0x388] ;  /* 0x0000e200ff129b82 */ /* 0x000f300000000800 */
[----:B------:R-:W0:Y:S01]  /*1eac0*/  @!P0 LDC R9, c[0x0][0x388] ;  /* 0x0000e200ff098b82 */ /* 0x000e220000000800 */
[----:B-1----:R-:W-:-:S02]  /*1ead0*/  @!P0 IADD3 R8, PT, PT, R58, -R7, RZ ;  /* 0x800000073a088210 */ /* 0x002fc40007ffe0ff */
[C---:B------:R-:W-:Y:S02]  /*1eae0*/  @!P0 IADD3 R10, PT, PT, -R22.reuse, R7, RZ ;  /* 0x00000007160a8210 */ /* 0x040fe40007ffe1ff */
[-C--:B--2---:R-:W-:Y:S02]  /*1eaf0*/  @!P1 IADD3 R16, PT, PT, R57, -R15.reuse, RZ ;  /* 0x8000000f39109210 */ /* 0x084fe40007ffe0ff */
[----:B------:R-:W-:Y:S02]  /*1eb00*/  @!P1 IADD3 R22, PT, PT, -R22, R15, RZ ;  /* 0x0000000f16169210 */ /* 0x000fe40007ffe1ff */
[----:B----4-:R-:W-:-:S05]  /*1eb10*/  @!P1 IADD3 R17, PT, PT, R23, -R18, RZ ;  /* 0x8000001217119210 */ /* 0x010fca0007ffe0ff */
[----:B------:R-:W-:Y:S01]  /*1eb20*/  @!P1 IMAD R17, R16, UR5, R17 ;  /* 0x0000000510119c24 */ /* 0x000fe2000f8e0211 */
[-C--:B0-----:R-:W-:Y:S02]  /*1eb30*/  @!P0 IADD3 R7, PT, PT, R56, -R9.reuse, RZ ;  /* 0x8000000938078210 */ /* 0x081fe40007ffe0ff */
[C---:B------:R-:W-:Y:S02]  /*1eb40*/  @!P0 IADD3 R9, PT, PT, -R21.reuse, R9, RZ ;  /* 0x0000000915098210 */ /* 0x040fe40007ffe1ff */
[----:B------:R-:W-:Y:S01]  /*1eb50*/  @!P1 IADD3 R21, PT, PT, -R21, R18, RZ ;  /* 0x0000001215159210 */ /* 0x000fe20007ffe1ff */
[----:B------:R-:W-:Y:S02]  /*1eb60*/  @!P0 IMAD R7, R8, UR5, R7 ;  /* 0x0000000508078c24 */ /* 0x000fe4000f8e0207 */
[----:B------:R-:W-:Y:S01]  /*1eb70*/  @!P1 IMAD R18, R17, UR4, -R14 ;  /* 0x0000000411129c24 */ /* 0x000fe2000f8e0a0e */
[----:B------:R-:W-:Y:S01]  /*1eb80*/  @!P1 IADD3 R17, PT, PT, -R66, R57, RZ ;  /* 0x0000003942119210 */ /* 0x000fe20007ffe1ff */
[----:B------:R-:W-:-:S02]  /*1eb90*/  @!P1 IMAD R22, R22, UR5, R21 ;  /* 0x0000000516169c24 */ /* 0x000fc4000f8e0215 */
[----:B------:R-:W-:Y:S01]  /*1eba0*/  @!P0 IMAD R15, R7, UR4, -R14 ;  /* 0x00000004070f8c24 */ /* 0x000fe2000f8e0a0e */
[----:B------:R-:W-:Y:S01]  /*1ebb0*/  @!P0 IADD3 R7, PT, PT, -R66, R58, RZ ;  /* 0x0000003a42078210 */ /* 0x000fe20007ffe1ff */
[----:B------:R-:W-:Y:S01]  /*1ebc0*/  @!P0 IMAD R74, R10, UR5, R9 ;  /* 0x000000050a4a8c24 */ /* 0x000fe2000f8e0209 */
[----:B------:R-:W-:Y:S01]  /*1ebd0*/  @!P1 IADD3 R18, PT, PT, R18, R23, RZ ;  /* 0x0000001712129210 */ /* 0x000fe20007ffe0ff */
[----:B------:R-:W-:Y:S01]  /*1ebe0*/  @!P1 IMAD R17, R22, UR5, R17 ;  /* 0x0000000516119c24 */ /* 0x000fe2000f8e0211 */
[----:B------:R-:W-:Y:S01]  /*1ebf0*/  @!P0 IADD3 R16, PT, PT, R15, R56, RZ ;  /* 0x000000380f108210 */ /* 0x000fe20007ffe0ff */
[----:B------:R-:W-:Y:S01]  /*1ec00*/  @!P0 IMAD R7, R74, UR5, R7 ;  /* 0x000000054a078c24 */ /* 0x000fe2000f8e0207 */
[----:B------:R-:W-:Y:S01]  /*1ec10*/  MOV R15, RZ ;  /* 0x000000ff000f7202 */ /* 0x000fe20000000f00 */
[----:B------:R-:W-:Y:S01]  /*1ec20*/  @!P1 IMAD R17, R17, UR5, R18 ;  /* 0x0000000511119c24 */ /* 0x000fe2000f8e0212 */
[----:B------:R-:W0:Y:S01]  /*1ec30*/  LDC.64 R8, c[0x0][0x390] ;  /* 0x0000e400ff087b82 */ /* 0x000e220000000a00 */
[----:B------:R-:W-:-:S02]  /*1ec40*/  @!P0 IMAD R7, R7, UR5, R16 ;  /* 0x0000000507078c24 */ /* 0x000fc4000f8e0210 */
[----:B------:R-:W-:Y:S02]  /*1ec50*/  HFMA2 R18, -RZ, RZ, 0, 0 ;  /* 0x00000000ff127431 */ /* 0x000fe400000001ff */
[----:B------:R-:W-:-:S04]  /*1ec60*/  @!P1 IMAD.WIDE R12, R17, 0x4, R12 ;  /* 0x00000004110c9825 */ /* 0x000fc800078e020c */
[----:B---3--:R-:W-:Y:S01]  /*1ec70*/  @!P1 IMAD.WIDE R50, R17, 0x4, R50 ;  /* 0x0000000411329825 */ /* 0x008fe200078e0232 */
[----:B------:R-:W-:Y:S01]  /*1ec80*/  CS2R R16, SRZ ;  /* 0x0000000000107805 */ /* 0x000fe2000001ff00 */
[----:B------:R-:W1:Y:S03]  /*1ec90*/  LDC.64 R10, c[0x0][0x398] ;  /* 0x0000e600ff0a7b82 */ /* 0x000e660000000a00 */
[----:B------:R-:W5:Y:S04]  /*1eca0*/  @!P1 LDG.E R15, desc[UR18][R50.64] ;  /* 0x00000012320f9981 */ /* 0x000f68000c1e1900 */
[----:B------:R-:W5:Y:S01]  /*1ecb0*/  @!P1 LDG.E R16, desc[UR18][R12.64] ;  /* 0x000000120c109981 */ /* 0x000f62000c1e1900 */
[----:B0-----:R-:W-:-:S05]  /*1ecc0*/  @!P0 IMAD.WIDE R8, R7, 0x4, R8 ;  /* 0x0000000407088825 */ /* 0x001fca00078e0208 */
[----:B------:R0:W5:Y:S01]  /*1ecd0*/  @!P0 LDG.E R18, desc[UR18][R8.64] ;  /* 0x0000001208128981 */ /* 0x000162000c1e1900 */
[----:B-1----:R-:W-:-:S05]  /*1ece0*/  @!P0 IMAD.WIDE R10, R7, 0x4, R10 ;  /* 0x00000004070a8825 */ /* 0x002fca00078e020a */
[----:B------:R1:W5:Y:S01]  /*1ecf0*/  @!P0 LDG.E R17, desc[UR18][R10.64] ;  /* 0x000000120a118981 */ /* 0x000362000c1e1900 */
[-C--:B------:R-:W-:Y:S01]  /*1ed00*/  ISETP.GE.AND P0, PT, R58, R66.reuse, PT ;  /* 0x000000423a00720c */ /* 0x080fe20003f06270 */
[----:B------:R-:W-:Y:S01]  /*1ed10*/  BSSY.RECONVERGENT B0, `(.L_x_100) ;  /* 0x0000021000007945 */ /* 0x000fe20003800200 */
[----:B------:R-:W-:Y:S02]  /*1ed20*/  ISETP.GE.AND P2, PT, R57, R66, PT ;  /* 0x000000423900720c */ /* 0x000fe40003f46270 */
[----:B0-----:R-:W-:Y:S01]  /*1ed30*/  MOV R9, RZ ;  /* 0x000000ff00097202 */ /* 0x001fe20000000f00 */
[----:B-1----:R-:W-:-:S08]  /*1ed40*/  HFMA2 R10, -RZ, RZ, 0, 0 ;  /* 0x00000000ff0a7431 */ /* 0x002fd000000001ff */
        /* <DEDUP_REMOVED lines=10> */
[----:B------:R-:W0:Y:S01]  /*1edf0*/  LDCU UR11, c[0x0][0x384] ;  /* 0x00007080ff0b77ac */ /* 0x000e220008000800 */
[----:B------:R-:W1:Y:S01]  /*1ee00*/  LDC.64 R10, c[0x0][0x390] ;  /* 0x0000e400ff0a7b82 */ /* 0x000e620000000a00 */
[----:B------:R-:W2:Y:S07]  /*1ee10*/  LDCU UR12, c[0x0][0x388] ;  /* 0x00007100ff0c77ac */ /* 0x000eae0008000800 */
[----:B------:R-:W3:Y:S01]  /*1ee20*/  LDC.64 R8, c[0x0][0x398] ;  /* 0x0000e600ff087b82 */ /* 0x000ee20000000a00 */
[----:B0-----:R-:W-:-:S02]  /*1ee30*/  IADD3 R7, PT, PT, R58, -UR11, RZ ;  /* 0x8000000b3a077c10 */ /* 0x001fc4000fffe0ff */
[----:B------:R-:W-:Y:S02]  /*1ee40*/  IADD3 R58, PT, PT, -R66, R58, RZ ;  /* 0x0000003a423a7210 */ /* 0x000fe40007ffe1ff */
[----:B--2---:R-:W-:Y:S02]  /*1ee50*/  IADD3 R12, PT, PT, R56, -UR12, RZ ;  /* 0x8000000c380c7c10 */ /* 0x004fe4000fffe0ff */
[----:B------:R-:W-:-:S03]  /*1ee60*/  IADD3 R13, PT, PT, -R19, UR12, RZ ;  /* 0x0000000c130d7c10 */ /* 0x000fc6000fffe1ff */
[----:B------:R-:W-:Y:S01]  /*1ee70*/  IMAD R7, R7, UR5, R12 ;  /* 0x0000000507077c24 */ /* 0x000fe2000f8e020c */
[----:B------:R-:W-:-:S03]  /*1ee80*/  IADD3 R12, PT, PT, -R20, UR11, RZ ;  /* 0x0000000b140c7c10 */ /* 0x000fc6000fffe1ff */
[----:B------:R-:W-:Y:S02]  /*1ee90*/  IMAD R21, R7, UR4, -R14 ;  /* 0x0000000407157c24 */ /* 0x000fe4000f8e0a0e */
[----:B------:R-:W-:-:S03]  /*1eea0*/  IMAD R7, R12, UR5, R13 ;  /* 0x000000050c077c24 */ /* 0x000fc6000f8e020d */
[----:B------:R-:W-:Y:S01]  /*1eeb0*/  IADD3 R56, PT, PT, R21, R56, RZ ;  /* 0x0000003815387210 */ /* 0x000fe20007ffe0ff */
[----:B------:R-:W-:-:S04]  /*1eec0*/  IMAD R7, R7, UR5, R58 ;  /* 0x0000000507077c24 */ /* 0x000fc8000f8e023a */
[----:B------:R-:W-:-:S04]  /*1eed0*/  IMAD R7, R7, UR5, R56 ;  /* 0x0000000507077c24 */ /* 0x000fc8000f8e0238 */
[----:B-1----:R-:W-:-:S04]  /*1eee0*/  IMAD.WIDE R10, R7, 0x4, R10 ;  /* 0x00000004070a7825 */ /* 0x002fc800078e020a */
[----:B---3--:R-:W-:Y:S02]  /*1eef0*/  IMAD.WIDE R8, R7, 0x4, R8 ;  /* 0x0000000407087825 */ /* 0x008fe400078e0208 */
[----:B------:R0:W5:Y:S04]  /*1ef00*/  LDG.E R10, desc[UR18][R10.64] ;  /* 0x000000120a0a7981 */ /* 0x000168000c1e1900 */
[----:B------:R0:W5:Y:S02]  /*1ef10*/  LDG.E R9, desc[UR18][R8.64] ;  /* 0x0000001208097981 */ /* 0x000164000c1e1900 */
.L_x_101:
[----:B------:R-:W-:Y:S05]  /*1ef20*/  BSYNC.RECONVERGENT B0 ;  /* 0x0000000000007941 */ /* 0x000fea0003800200 */
.L_x_100:
[----:B------:R-:W-:Y:S01]  /*1ef30*/  BSSY.RECONVERGENT B0, `(.L_x_102) ;  /* 0x0000020000007945 */ /* 0x000fe20003800200 */
[----:B0-----:R-:W-:Y:S01]  /*1ef40*/  HFMA2 R8, -RZ, RZ, 0, 0 ;  /* 0x00000000ff087431 */ /* 0x001fe200000001ff */
[----:B------:R-:W-:Y:S02]  /*1ef50*/  MOV R7, RZ ;  /* 0x000000ff00077202 */ /* 0x000fe40000000f00 */
        /* <DEDUP_REMOVED lines=12> */
[----:B------:R-:W-:Y:S01]  /*1f020*/  IADD3 R66, PT, PT, -R66, R57, RZ ;  /* 0x0000003942427210 */ /* 0x000fe20007ffe1ff */
[----:B------:R-:W2:Y:S06]  /*1f030*/  LDCU UR12, c[0x0][0x388] ;  /* 0x00007100ff0c77ac */ /* 0x000eac0008000800 */
[----:B------:R-:W3:Y:S01]  /*1f040*/  LDC.64 R50, c[0x0][0x398] ;  /* 0x0000e600ff327b82 */ /* 0x000ee20000000a00 */
[----:B0-----:R-:W-:-:S02]  /*1f050*/  IADD3 R7, PT, PT, R57, -UR11, RZ ;  /* 0x8000000b39077c10 */ /* 0x001fc4000fffe0ff */
[----:B------:R-:W-:Y:S02]  /*1f060*/  IADD3 R20, PT, PT, -R20, UR11, RZ ;  /* 0x0000000b14147c10 */ /* 0x000fe4000fffe1ff */
[----:B--2---:R-:W-:Y:S02]  /*1f070*/  IADD3 R8, PT, PT, R23, -UR12, RZ ;  /* 0x8000000c17087c10 */ /* 0x004fe4000fffe0ff */
[----:B------:R-:W-:-:S03]  /*1f080*/  IADD3 R19, PT, PT, -R19, UR12, RZ ;  /* 0x0000000c13137c10 */ /* 0x000fc6000fffe1ff */
[----:B------:R-:W-:-:S04]  /*1f090*/  IMAD R7, R7, UR5, R8 ;  /* 0x0000000507077c24 */ /* 0x000fc8000f8e0208 */
[----:B------:R-:W-:Y:S02]  /*1f0a0*/  IMAD R14, R7, UR4, -R14 ;  /* 0x00000004070e7c24 */ /* 0x000fe4000f8e0a0e */
[----:B------:R-:W-:-:S03]  /*1f0b0*/  IMAD R7, R20, UR5, R19 ;  /* 0x0000000514077c24 */ /* 0x000fc6000f8e0213 */
[----:B------:R-:W-:Y:S01]  /*1f0c0*/  IADD3 R14, PT, PT, R14, R23, RZ ;  /* 0x000000170e0e7210 */ /* 0x000fe20007ffe0ff */
[----:B------:R-:W-:-:S04]  /*1f0d0*/  IMAD R7, R7, UR5, R66 ;  /* 0x0000000507077c24 */ /* 0x000fc8000f8e0242 */
[----:B------:R-:W-:-:S04]  /*1f0e0*/  IMAD R7, R7, UR5, R14 ;  /* 0x0000000507077c24 */ /* 0x000fc8000f8e020e */
[----:B-1----:R-:W-:-:S04]  /*1f0f0*/  IMAD.WIDE R20, R7, 0x4, R12 ;  /* 0x0000000407147825 */ /* 0x002fc800078e020c */
[----:B---3--:R-:W-:Y:S01]  /*1f100*/  IMAD.WIDE R12, R7, 0x4, R50 ;  /* 0x00000004070c7825 */ /* 0x008fe200078e0232 */
[----:B------:R0:W5:Y:S04]  /*1f110*/  LDG.E R8, desc[UR18][R20.64] ;  /* 0x0000001214087981 */ /* 0x000168000c1e1900 */
[----:B------:R0:W5:Y:S02]  /*1f120*/  LDG.E R7, desc[UR18][R12.64] ;  /* 0x000000120c077981 */ /* 0x000164000c1e1900 */
.L_x_103:
[----:B------:R-:W-:Y:S05]  /*1f130*/  BSYNC.RECONVERGENT B0 ;  /* 0x0000000000007941 */ /* 0x000fea0003800200 */
.L_x_102:
[----:B------:R-:W-:Y:S06]  /*1f140*/  BAR.SYNC.DEFER_BLOCKING 0x0 ;  /* 0x0000000000007b1d */ /* 0x000fec0000010000 */
.L_x_99:
[----:B------:R-:W2:Y:S04]  /*1f150*/  LDL.LU R90, [R1+0x80] ;  /* 0x00008000015a7983 */ /* 0x000ea80000300800 */
[----:B------:R-:W3:Y:S01]  /*1f160*/  LDL R96, [R1+0x84] ;  /* 0x0000840001607983 */ /* 0x000ee20000100800 */
[C---:B0-----:R-:W-:Y:S01]  /*1f170*/  FMUL R14, R28.reuse, R5 ;  /* 0x000000051c0e7220 */ /* 0x041fe20000400000 */
[C---:B------:R-:W-:Y:S01]  /*1f180*/  FMUL R13, R28.reuse, R48 ;  /* 0x000000301c0d7220 */ /* 0x040fe20000400000 */
[C---:B------:R-:W-:Y:S01]  /*1f190*/  FMUL R89, R28.reuse, R40 ;  /* 0x000000281c597220 */ /* 0x040fe20000400000 */
[C---:B------:R-:W-:Y:S01]  /*1f1a0*/  FMUL R11, R28.reuse, R4 ;  /* 0x000000041c0b7220 */ /* 0x040fe20000400000 */
[C---:B------:R-:W-:Y:S01]  /*1f1b0*/  FMUL R12, R28.reuse, R41 ;  /* 0x000000291c0c7220 */ /* 0x040fe20000400000 */
[CC--:B------:R-:W-:Y:S01]  /*1f1c0*/  FMUL R21, R28.reuse, R42.reuse ;  /* 0x0000002a1c157220 */ /* 0x0c0fe20000400000 */
[C---:B------:R-:W-:Y:S01]  /*1f1d0*/  FMUL R20, R28.reuse, R49 ;  /* 0x000000311c147220 */ /* 0x040fe20000400000 */
[----:B------:R-:W-:Y:S01]  /*1f1e0*/  FMUL R28, R28, R43 ;  /* 0x0000002b1c1c7220 */ /* 0x000fe20000400000 */
[C---:B------:R-:W-:Y:S01]  /*1f1f0*/  FFMA R85, R24.reuse, R41, R14 ;  /* 0x0000002918557223 */ /* 0x040fe2000000000e */
[C---:B------:R-:W-:Y:S01]  /*1f200*/  FFMA R14, R24.reuse, R42, -R13 ;  /* 0x0000002a180e7223 */ /* 0x040fe2000000080d */
[C---:B------:R-:W-:Y:S01]  /*1f210*/  FFMA R89, R24.reuse, R4, -R89 ;  /* 0x0000000418597223 */ /* 0x040fe20000000859 */
[C---:B------:R-:W-:Y:S01]  /*1f220*/  FFMA R86, R24.reuse, R40, R11 ;  /* 0x0000002818567223 */ /* 0x040fe2000000000b */
[C---:B------:R-:W-:Y:S01]  /*1f230*/  FFMA R19, R24.reuse, R5, -R12 ;  /* 0x0000000518137223 */ /* 0x040fe2000000080c */
[C---:B------:R-:W-:Y:S01]  /*1f240*/  FFMA R74, R24.reuse, R48, R21 ;  /* 0x00000030184a7223 */ /* 0x040fe20000000015 */
[C---:B------:R-:W-:Y:S01]  /*1f250*/  FFMA R13, R24.reuse, R43, -R20 ;  /* 0x0000002b180d7223 */ /* 0x040fe20000000814 */
[----:B------:R-:W-:Y:S01]  /*1f260*/  FFMA R24, R24, R49, R28 ;  /* 0x0000003118187223 */ /* 0x000fe2000000001c */
[C---:B------:R-:W-:Y:S01]  /*1f270*/  FMUL R57, R29.reuse, R42 ;  /* 0x0000002a1d397220 */ /* 0x040fe20000400000 */
        /* <DEDUP_REMOVED lines=9> */
[C---:B------:R-:W-:Y:S01]  /*1f310*/  FFMA R22, R25.reuse, R40, R11 ;  /* 0x0000002819167223 */ /* 0x040fe2000000000b */
[C---:B------:R-:W-:Y:S01]  /*1f320*/  FFMA R21, R25.reuse, R5, -R12 ;  /* 0x0000000519157223 */ /* 0x040fe2000000080c */
[C---:B------:R-:W-:Y:S01]  /*1f330*/  FFMA R23, R25.reuse, R41, R28 ;  /* 0x0000002919177223 */ /* 0x040fe2000000001c */
[C---:B------:R-:W-:Y:S01]  /*1f340*/  FFMA R66, R25.reuse, R42, -R51 ;  /* 0x0000002a19427223 */ /* 0x040fe20000000833 */
[C---:B------:R-:W-:Y:S01]  /*1f350*/  FFMA R67, R25.reuse, R43, -R50 ;  /* 0x0000002b19437223 */ /* 0x040fe20000000832 */
[----:B------:R-:W-:Y:S01]  /*1f360*/  FFMA R57, R25, R49, R58 ;  /* 0x0000003119397223 */ /* 0x000fe2000000003a */
[C---:B------:R-:W-:Y:S01]  /*1f370*/  FMUL R25, R30.reuse, R4 ;  /* 0x000000041e197220 */ /* 0x040fe20000400000 */
[C---:B------:R-:W-:Y:S01]  /*1f380*/  FMUL R28, R30.reuse, R5 ;  /* 0x000000051e1c7220 */ /* 0x040fe20000400000 */
[C---:B------:R-:W-:Y:S01]  /*1f390*/  FMUL R29, R30.reuse, R48 ;  /* 0x000000301e1d7220 */ /* 0x040fe20000400000 */
[C---:B------:R-:W-:Y:S01]  /*1f3a0*/  FMUL R11, R30.reuse, R40 ;  /* 0x000000281e0b7220 */ /* 0x040fe20000400000 */
[C---:B------:R-:W-:Y:S01]  /*1f3b0*/  FMUL R12, R30.reuse, R41 ;  /* 0x000000291e0c7220 */ /* 0x040fe20000400000 */
[C---:B------:R-:W-:Y:S01]  /*1f3c0*/  FMUL R51, R30.reuse, R42 ;  /* 0x0000002a1e337220 */ /* 0x040fe20000400000 */
[C---:B------:R-:W-:Y:S01]  /*1f3d0*/  FMUL R78, R30.reuse, R49 ;  /* 0x000000311e4e7220 */ /* 0x040fe20000400000 */
[----:B------:R-:W-:Y:S01]  /*1f3e0*/  FMUL R30, R30, R43 ;  /* 0x0000002b1e1e7220 */ /* 0x000fe20000400000 */
[C---:B------:R-:W-:Y:S01]  /*1f3f0*/  FFMA R58, R26.reuse, R40, R25 ;  /* 0x000000281a3a7223 */ /* 0x040fe20000000019 */
[C---:B------:R-:W-:Y:S01]  /*1f400*/  FFMA R25, R26.reuse, R41, R28 ;  /* 0x000000291a197223 */ /* 0x040fe2000000001c */
[C---:B------:R-:W-:Y:S01]  /*1f410*/  FFMA R28, R26.reuse, R42, -R29 ;  /* 0x0000002a1a1c7223 */ /* 0x040fe2000000081d */
[C---:B------:R-:W-:Y:S01]  /*1f420*/  FFMA R76, R26.reuse, R4, -R11 ;  /* 0x000000041a4c7223 */ /* 0x040fe2000000080b */
[C---:B------:R-:W-:Y:S01]  /*1f430*/  FFMA R50, R26.reuse, R48, R51 ;  /* 0x000000301a327223 */ /* 0x040fe20000000033 */
[----:B-----5:R-:W-:Y:S01]  /*1f440*/  FMUL R29, R89, R17 ;  /* 0x00000011591d7220 */ /* 0x020fe20000400000 */
[C---:B------:R-:W-:Y:S01]  /*1f450*/  FFMA R12, R26.reuse, R5, -R12 ;  /* 0x000000051a0c7223 */ /* 0x040fe2000000080c */
[C---:B------:R-:W-:Y:S01]  /*1f460*/  FFMA R51, R26.reuse, R43, -R78 ;  /* 0x0000002b1a337223 */ /* 0x040fe2000000084e */
[----:B------:R-:W-:Y:S01]  /*1f470*/  FFMA R11, R26, R49, R30 ;  /* 0x000000311a0b7223 */ /* 0x000fe2000000001e */
[CC--:B------:R-:W-:Y:S01]  /*1f480*/  FMUL R26, R86.reuse, R17.reuse ;  /* 0x00000011561a7220 */ /* 0x0c0fe20000400000 */
[-C--:B------:R-:W-:Y:S01]  /*1f490*/  FFMA R86, R86, R18.reuse, R29 ;  /* 0x0000001256567223 */ /* 0x080fe2000000001d */
[----:B------:R-:W-:Y:S01]  /*1f4a0*/  FMUL R30, R19, R17 ;  /* 0x00000011131e7220 */ /* 0x000fe20000400000 */
[----:B------:R-:W-:Y:S01]  /*1f4b0*/  FMUL R29, R74, R9 ;  /* 0x000000094a1d7220 */ /* 0x000fe20000400000 */
[-C--:B------:R-:W-:Y:S01]  /*1f4c0*/  FFMA R89, R89, R18.reuse, -R26 ;  /* 0x0000001259597223 */ /* 0x080fe2000000081a */
[C---:B------:R-:W-:Y:S01]  /*1f4d0*/  FMUL R26, R85.reuse, R17 ;  /* 0x00000011551a7220 */ /* 0x040fe20000400000 */
[----:B------:R-:W-:Y:S01]  /*1f4e0*/  FFMA R85, R85, R18, R30 ;  /* 0x0000001255557223 */ /* 0x000fe2000000001e */
[CC--:B------:R-:W-:Y:S01]  /*1f4f0*/  FMUL R75, R14.reuse, R9.reuse ;  /* 0x000000090e4b7220 */ /* 0x0c0fe20000400000 */
[-C--:B------:R-:W-:Y:S01]  /*1f500*/  FFMA R30, R14, R10.reuse, -R29 ;  /* 0x0000000a0e1e7223 */ /* 0x080fe2000000081d */
[----:B------:R-:W-:Y:S01]  /*1f510*/  FMUL R14, R24, R9 ;  /* 0x00000009180e7220 */ /* 0x000fe20000400000 */
[----:B------:R-:W-:Y:S01]  /*1f520*/  FMUL R79, R20, R17 ;  /* 0x00000011144f7220 */ /* 0x000fe20000400000 */
[-C--:B------:R-:W-:Y:S01]  /*1f530*/  FFMA R74, R74, R10.reuse, R75 ;  /* 0x0000000a4a4a7223 */ /* 0x080fe2000000004b */
[C---:B------:R-:W-:Y:S01]  /*1f540*/  FMUL R75, R13.reuse, R9 ;  /* 0x000000090d4b7220 */ /* 0x040fe20000400000 */
[----:B------:R-:W-:Y:S01]  /*1f550*/  FFMA R29, R13, R10, -R14 ;  /* 0x0000000a0d1d7223 */ /* 0x000fe2000000080e */
[C---:B------:R-:W-:Y:S01]  /*1f560*/  FMUL R13, R22.reuse, R17 ;  /* 0x00000011160d7220 */ /* 0x040fe20000400000 */
[-C--:B------:R-:W-:Y:S01]  /*1f570*/  FFMA R22, R22, R18.reuse, R79 ;  /* 0x0000001216167223 */ /* 0x080fe2000000004f */
[----:B------:R-:W-:Y:S01]  /*1f580*/  FMUL R79, R66, R9 ;  /* 0x00000009424f7220 */ /* 0x000fe20000400000 */
[----:B------:R-:W-:Y:S01]  /*1f590*/  FMUL R14, R23, R17 ;  /* 0x00000011170e7220 */ /* 0x000fe20000400000 */
[----:B------:R-:W-:Y:S01]  /*1f5a0*/  FFMA R20, R20, R18, -R13 ;  /* 0x0000001214147223 */ /* 0x000fe2000000080d */
[C---:B------:R-:W-:Y:S01]  /*1f5b0*/  FMUL R13, R56.reuse, R9 ;  /* 0x00000009380d7220 */ /* 0x040fe20000400000 */
[-C--:B------:R-:W-:Y:S01]  /*1f5c0*/  FFMA R56, R56, R10.reuse, R79 ;  /* 0x0000000a38387223 */ /* 0x080fe2000000004f */
[-C--:B------:R-:W-:Y:S01]  /*1f5d0*/  FMUL R79, R76, R17.reuse ;  /* 0x000000114c4f7220 */ /* 0x080fe20000400000 */
[-C--:B------:R-:W-:Y:S01]  /*1f5e0*/  FFMA R75, R24, R10.reuse, R75 ;  /* 0x0000000a184b7223 */ /* 0x080fe2000000004b */
[----:B------:R-:W-:Y:S01]  /*1f5f0*/  FFMA R66, R66, R10, -R13 ;  /* 0x0000000a42427223 */ /* 0x000fe2000000080d */
[-C--:B------:R-:W-:Y:S01]  /*1f600*/  FMUL R13, R58, R17.reuse ;  /* 0x000000113a0d7220 */ /* 0x080fe20000400000 */
[C---:B------:R-:W-:Y:S01]  /*1f610*/  FMUL R24, R21.reuse, R17 ;  /* 0x0000001115187220 */ /* 0x040fe20000400000 */
[-C--:B------:R-:W-:Y:S01]  /*1f620*/  FFMA R21, R21, R18.reuse, -R14 ;  /* 0x0000001215157223 */ /* 0x080fe2000000080e */
[----:B------:R-:W-:Y:S01]  /*1f630*/  FMUL R14, R57, R9 ;  /* 0x00000009390e7220 */ /* 0x000fe20000400000 */
[-C--:B------:R-:W-:Y:S01]  /*1f640*/  FFMA R76, R76, R18.reuse, -R13 ;  /* 0x000000124c4c7223 */ /* 0x080fe2000000080d */
[----:B------:R-:W-:Y:S01]  /*1f650*/  FMUL R13, R25, R17 ;  /* 0x00000011190d7220 */ /* 0x000fe20000400000 */
[-C--:B------:R-:W-:Y:S01]  /*1f660*/  FFMA R19, R19, R18.reuse, -R26 ;  /* 0x0000001213137223 */ /* 0x080fe2000000081a */
[-C--:B------:R-:W-:Y:S01]  /*1f670*/  FFMA R23, R23, R18.reuse, R24 ;  /* 0x0000001217177223 */ /* 0x080fe20000000018 */
[CC--:B------:R-:W-:Y:S01]  /*1f680*/  FMUL R24, R67.reuse, R9.reuse ;  /* 0x0000000943187220 */ /* 0x0c0fe20000400000 */
[----:B------:R-:W-:Y:S01]  /*1f690*/  FFMA R26, R12, R18, -R13 ;  /* 0x000000120c1a7223 */ /* 0x000fe2000000080d */
[----:B------:R-:W-:Y:S01]  /*1f6a0*/  FMUL R13, R50, R9 ;  /* 0x00000009320d7220 */ /* 0x000fe20000400000 */
[----:B------:R-:W-:Y:S01]  /*1f6b0*/  FFMA R67, R67, R10, -R14 ;  /* 0x0000000a43437223 */ /* 0x000fe2000000080e */
[----:B------:R-:W-:Y:S01]  /*1f6c0*/  FFMA R58, R58, R18, R79 ;  /* 0x000000123a3a7223 */ /* 0x000fe2000000004f */
[----:B------:R-:W-:Y:S01]  /*1f6d0*/  FMUL R14, R12, R17 ;  /* 0x000000110c0e7220 */ /* 0x000fe20000400000 */
[CC--:B------:R-:W-:Y:S01]  /*1f6e0*/  FMUL R79, R28.reuse, R9.reuse ;  /* 0x000000091c4f7220 */ /* 0x0c0fe20000400000 */
[----:B------:R-:W-:Y:S01]  /*1f6f0*/  FFMA R28, R28, R10, -R13 ;  /* 0x0000000a1c1c7223 */ /* 0x000fe2000000080d */
[-C--:B------:R-:W-:Y:S01]  /*1f700*/  FMUL R12, R11, R9.reuse ;  /* 0x000000090b0c7220 */ /* 0x080fe20000400000 */
[----:B------:R-:W-:Y:S01]  /*1f710*/  FMUL R13, R31, R40 ;  /* 0x000000281f0d7220 */ /* 0x000fe20000400000 */
[----:B------:R-:W-:Y:S01]  /*1f720*/  FFMA R25, R25, R18, R14 ;  /* 0x0000001219197223 */ /* 0x000fe2000000000e */
[C---:B------:R-:W-:Y:S01]  /*1f730*/  FMUL R14, R51.reuse, R9 ;  /* 0x00000009330e7220 */ /* 0x040fe20000400000 */
[----:B------:R-:W-:Y:S01]  /*1f740*/  FFMA R51, R51, R10, -R12 ;  /* 0x0000000a33337223 */ /* 0x000fe2000000080c */
[-C--:B------:R-:W-:Y:S01]  /*1f750*/  FMUL R12, R31, R4.reuse ;  /* 0x000000041f0c7220 */ /* 0x080fe20000400000 */
[----:B------:R-:W-:Y:S01]  /*1f760*/  FFMA R13, R27, R4, -R13 ;  /* 0x000000041b0d7223 */ /* 0x000fe2000000080d */
[-C--:B------:R-:W-:Y:S01]  /*1f770*/  FFMA R50, R50, R10.reuse, R79 ;  /* 0x0000000a32327223 */ /* 0x080fe2000000004f */
[----:B------:R-:W-:Y:S01]  /*1f780*/  FFMA R11, R11, R10, R14 ;  /* 0x0000000a0b0b7223 */ /* 0x000fe2000000000e */
[----:B------:R-:W-:Y:S01]  /*1f790*/  FFMA R12, R27, R40, R12 ;  /* 0x000000281b0c7223 */ /* 0x000fe2000000000c */
[----:B------:R-:W-:Y:S01]  /*1f7a0*/  FMUL R79, R13, R17 ;  /* 0x000000110d4f7220 */ /* 0x000fe20000400000 */
[----:B------:R-:W-:Y:S01]  /*1f7b0*/  FMUL R14, R31, R5 ;  /* 0x000000051f0e7220 */ /* 0x000fe20000400000 */
[----:B------:R-:W-:Y:S01]  /*1f7c0*/  FFMA R57, R57, R10, R24 ;  /* 0x0000000a39397223 */ /* 0x000fe20000000018 */
[C---:B------:R-:W-:Y:S01]  /*1f7d0*/  FMUL R24, R12.reuse, R17 ;  /* 0x000000110c187220 */ /* 0x040fe20000400000 */
[-C--:B------:R-:W-:Y:S01]  /*1f7e0*/  FFMA R80, R12, R18.reuse, R79 ;  /* 0x000000120c507223 */ /* 0x080fe2000000004f */
[-C--:B------:R-:W-:Y:S01]  /*1f7f0*/  FMUL R12, R31, R41.reuse ;  /* 0x000000291f0c7220 */ /* 0x080fe20000400000 */
[----:B------:R-:W-:Y:S01]  /*1f800*/  FFMA R14, R27, R41, R14 ;  /* 0x000000291b0e7223 */ /* 0x000fe2000000000e */
[-C--:B------:R-:W-:Y:S01]  /*1f810*/  FFMA R24, R13, R18.reuse, -R24 ;  /* 0x000000120d187223 */ /* 0x080fe20000000818 */
[----:B------:R-:W0:Y:S01]  /*1f820*/  S2R R91, SR_TID.X ;  /* 0x00000000005b7919 */ /* 0x000e220000002100 */
[----:B------:R-:W-:Y:S01]  /*1f830*/  FFMA R12, R27, R5, -R12 ;  /* 0x000000051b0c7223 */ /* 0x000fe2000000080c */
[-C--:B------:R-:W-:Y:S01]  /*1f840*/  FMUL R13, R14, R17.reuse ;  /* 0x000000110e0d7220 */ /* 0x080fe20000400000 */
[----:B------:R-:W1:Y:S01]  /*1f850*/  S2UR UR5, SR_CgaCtaId ;  /* 0x00000000000579c3 */ /* 0x000e620000008800 */
[----:B------:R-:W-:Y:S01]  /*1f860*/  FADD R19, R88, R19 ;  /* 0x0000001358137221 */ /* 0x000fe20000000000 */
[C---:B------:R-:W-:Y:S01]  /*1f870*/  FMUL R79, R12.reuse, R17 ;  /* 0x000000110c4f7220 */ /* 0x040fe20000400000 */
[----:B------:R-:W-:Y:S01]  /*1f880*/  FFMA R78, R12, R18, -R13 ;  /* 0x000000120c4e7223 */ /* 0x000fe2000000080d */
[C---:B------:R-:W-:Y:S01]  /*1f890*/  FMUL R12, R31.reuse, R42 ;  /* 0x0000002a1f0c7220 */ /* 0x040fe20000400000 */
[C---:B------:R-:W-:Y:S01]  /*1f8a0*/  FMUL R13, R31.reuse, R48 ;  /* 0x000000301f0d7220 */ /* 0x040fe20000400000 */
[----:B------:R-:W-:Y:S01]  /*1f8b0*/  FFMA R79, R14, R18, R79 ;  /* 0x000000120e4f7223 */ /* 0x000fe2000000004f */
[----:B------:R-:W-:Y:S01]  /*1f8c0*/  FMUL R14, R31, R43 ;  /* 0x0000002b1f0e7220 */ /* 0x000fe20000400000 */
[C---:B------:R-:W-:Y:S01]  /*1f8d0*/  FFMA R12, R27.reuse, R48, R12 ;  /* 0x000000301b0c7223 */ /* 0x040fe2000000000c */
[----:B------:R-:W-:Y:S01]  /*1f8e0*/  FFMA R13, R27, R42, -R13 ;  /* 0x0000002a1b0d7223 */ /* 0x000fe2000000080d */
[-C--:B------:R-:W-:Y:S01]  /*1f8f0*/  FMUL R18, R31, R49.reuse ;  /* 0x000000311f127220 */ /* 0x080fe20000400000 */
[----:B------:R-:W-:Y:S01]  /*1f900*/  FFMA R14, R27, R49, R14 ;  /* 0x000000311b0e7223 */ /* 0x000fe2000000000e */
[----:B------:R-:W-:Y:S01]  /*1f910*/  FMUL R100, R12, R9 ;  /* 0x000000090c647220 */ /* 0x000fe20000400000 */
[-C--:B------:R-:W-:Y:S01]  /*1f920*/  FMUL R88, R39, R40.reuse ;  /* 0x0000002827587220 */ /* 0x080fe20000400000 */
[----:B------:R-:W-:Y:S01]  /*1f930*/  FFMA R18, R27, R43, -R18 ;  /* 0x0000002b1b127223 */ /* 0x000fe20000000812 */
[----:B------:R-:W-:Y:S01]  /*1f940*/  FMUL R104, R37, R40 ;  /* 0x0000002825687220 */ /* 0x000fe20000400000 */
[C---:B------:R-:W-:Y:S01]  /*1f950*/  FFMA R100, R13.reuse, R10, -R100 ;  /* 0x0000000a0d647223 */ /* 0x040fe20000000864 */
[-C--:B------:R-:W-:Y:S01]  /*1f960*/  FMUL R13, R13, R9.reuse ;  /* 0x000000090d0d7220 */ /* 0x080fe20000400000 */
[-C--:B------:R-:W-:Y:S01]  /*1f970*/  FMUL R17, R18, R9.reuse ;  /* 0x0000000912117220 */ /* 0x080fe20000400000 */
[C---:B------:R-:W-:Y:S01]  /*1f980*/  FMUL R109, R38.reuse, R40 ;  /* 0x00000028266d7220 */ /* 0x040fe20000400000 */
[----:B------:R-:W-:Y:S01]  /*1f990*/  FMUL R27, R38, R4 ;  /* 0x00000004261b7220 */ /* 0x000fe20000400000 */
[-C--:B------:R-:W-:Y:S01]  /*1f9a0*/  FFMA R12, R12, R10.reuse, R13 ;  /* 0x0000000a0c0c7223 */ /* 0x080fe2000000000d */
[C---:B------:R-:W-:Y:S01]  /*1f9b0*/  FMUL R13, R14.reuse, R9 ;  /* 0x000000090e0d7220 */ /* 0x040fe20000400000 */
[-C--:B------:R-:W-:Y:S01]  /*1f9c0*/  FFMA R14, R14, R10.reuse, R17 ;  /* 0x0000000a0e0e7223 */ /* 0x080fe20000000011 */
[----:B------:R-:W-:Y:S01]  /*1f9d0*/  FADD R20, R2, R20 ;  /* 0x0000001402147221 */ /* 0x000fe20000000000 */
[----:B------:R-:W4:Y:S01]  /*1f9e0*/  S2UR UR12, SR_SWINHI ;  /* 0x00000000000c79c3 */ /* 0x000f220000002f00 */
[----:B------:R-:W-:Y:S01]  /*1f9f0*/  FFMA R9, R18, R10, -R13 ;  /* 0x0000000a12097223 */ /* 0x000fe2000000080d */
[-C--:B------:R-:W-:Y:S01]  /*1fa00*/  FMUL R13, R36, R4.reuse ;  /* 0x00000004240d7220 */ /* 0x080fe20000400000 */
[-C--:B------:R-:W-:Y:S01]  /*1fa10*/  FFMA R104, R33, R4.reuse, -R104 ;  /* 0x0000000421687223 */ /* 0x080fe20000000868 */
[----:B------:R-:W-:Y:S01]  /*1fa20*/  FFMA R109, R34, R4, -R109 ;  /* 0x00000004226d7223 */ /* 0x000fe2000000086d */
[-C--:B------:R-:W-:Y:S01]  /*1fa30*/  FMUL R2, R37, R41.reuse ;  /* 0x0000002925027220 */ /* 0x080fe20000400000 */
[-C--:B------:R-:W-:Y:S01]  /*1fa40*/  FFMA R17, R32, R40.reuse, R13 ;  /* 0x0000002820117223 */ /* 0x080fe2000000000d */
[-C--:B------:R-:W-:Y:S01]  /*1fa50*/  FMUL R13, R36, R40.reuse ;  /* 0x00000028240d7220 */ /* 0x080fe20000400000 */
[----:B------:R-:W-:Y:S01]  /*1fa60*/  FFMA R110, R34, R40, R27 ;  /* 0x00000028226e7223 */ /* 0x000fe2000000001b */
[----:B------:R-:W-:Y:S01]  /*1fa70*/  FADD R22, R69, R22 ;  /* 0x0000001645167221 */ /* 0x000fe20000000000 */
[----:B------:R-:W-:Y:S01]  /*1fa80*/  FMUL R27, R36, R41 ;  /* 0x00000029241b7220 */ /* 0x000fe20000400000 */
[----:B------:R-:W-:Y:S01]  /*1fa90*/  FFMA R10, R32, R4, -R13 ;  /* 0x00000004200a7223 */ /* 0x000fe2000000080d */
[----:B------:R-:W-:Y:S01]  /*1faa0*/  FMUL R13, R17, R15 ;  /* 0x0000000f110d7220 */ /* 0x000fe20000400000 */
[-C--:B------:R-:W-:Y:S01]  /*1fab0*/  FFMA R31, R33, R5.reuse, -R2 ;  /* 0x00000005211f7223 */ /* 0x080fe20000000802 */
[-C--:B------:R-:W-:Y:S01]  /*1fac0*/  FMUL R103, R36, R5.reuse ;  /* 0x0000000524677220 */ /* 0x080fe20000400000 */
[----:B------:R-:W-:Y:S01]  /*1fad0*/  FMUL R108, R37, R5 ;  /* 0x00000005256c7220 */ /* 0x000fe20000400000 */
[CC--:B------:R-:W-:Y:S01]  /*1fae0*/  FFMA R13, R10.reuse, R16.reuse, -R13 ;  /* 0x000000100a0d7223 */ /* 0x0c0fe2000000080d */
[----:B------:R-:W-:Y:S01]  /*1faf0*/  FMUL R10, R10, R15 ;  /* 0x0000000f0a0a7220 */ /* 0x000fe20000400000 */
[-C--:B------:R-:W-:Y:S01]  /*1fb00*/  FMUL R69, R38, R5.reuse ;  /* 0x0000000526457220 */ /* 0x080fe20000400000 */
[-C--:B------:R-:W-:Y:S01]  /*1fb10*/  FMUL R2, R39, R5.reuse ;  /* 0x0000000527027220 */ /* 0x080fe20000400000 */
[----:B------:R-:W-:Y:S01]  /*1fb20*/  FFMA R102, R32, R5, -R27 ;  /* 0x0000000520667223 */ /* 0x000fe2000000081b */
[----:B------:R-:W-:Y:S01]  /*1fb30*/  FFMA R10, R17, R16, R10 ;  /* 0x00000010110a7223 */ /* 0x000fe2000000000a */
[-C--:B------:R-:W-:Y:S01]  /*1fb40*/  FFMA R17, R35, R4.reuse, -R88 ;  /* 0x0000000423117223 */ /* 0x080fe20000000858 */
[-C--:B------:R-:W-:Y:S01]  /*1fb50*/  FMUL R88, R37, R4.reuse ;  /* 0x0000000425587220 */ /* 0x080fe20000400000 */
[----:B------:R-:W-:Y:S01]  /*1fb60*/  FMUL R4, R39, R4 ;  /* 0x0000000427047220 */ /* 0x000fe20000400000 */
[-C--:B------:R-:W-:Y:S01]  /*1fb70*/  FMUL R27, R38, R41.reuse ;  /* 0x00000029261b7220 */ /* 0x080fe20000400000 */
[-C--:B------:R-:W-:Y:S01]  /*1fb80*/  FFMA R103, R32, R41.reuse, R103 ;  /* 0x0000002920677223 */ /* 0x080fe20000000067 */
[-C--:B------:R-:W-:Y:S01]  /*1fb90*/  FFMA R105, R33, R40.reuse, R88 ;  /* 0x0000002821697223 */ /* 0x080fe20000000058 */
[----:B------:R-:W-:Y:S01]  /*1fba0*/  FFMA R40, R35, R40, R4 ;  /* 0x0000002823287223 */ /* 0x000fe20000000004 */
[----:B------:R-:W-:Y:S01]  /*1fbb0*/  FADD R4, R44, R76 ;  /* 0x0000004c2c047221 */ /* 0x000fe20000000000 */
[----:B------:R-:W-:Y:S01]  /*1fbc0*/  FADD R44, R6, R58 ;  /* 0x0000003a062c7221 */ /* 0x000fe20000000000 */
[-C--:B------:R-:W-:Y:S01]  /*1fbd0*/  FMUL R6, R39, R41.reuse ;  /* 0x0000002927067220 */ /* 0x080fe20000400000 */
[-C--:B------:R-:W-:Y:S01]  /*1fbe0*/  FFMA R108, R33, R41.reuse, R108 ;  /* 0x00000029216c7223 */ /* 0x080fe2000000006c */
[-C--:B------:R-:W-:Y:S01]  /*1fbf0*/  FFMA R69, R34, R41.reuse, R69 ;  /* 0x0000002922457223 */ /* 0x080fe20000000045 */
[C---:B------:R-:W-:Y:S01]  /*1fc00*/  FFMA R41, R35.reuse, R41, R2 ;  /* 0x0000002923297223 */ /* 0x040fe20000000002 */
[----:B------:R-:W-:Y:S01]  /*1fc10*/  FADD R2, R60, R24 ;  /* 0x000000183c027221 */ /* 0x000fe20000000000 */
[----:B0-----:R-:W-:Y:S01]  /*1fc20*/  SHF.R.U32.HI R24, RZ, 0x3, R91 ;  /* 0x00000003ff187819 */ /* 0x001fe2000001165b */
[----:B------:R-:W-:Y:S01]  /*1fc30*/  UMOV UR4, 0x400 ;  /* 0x0000040000047882 */ /* 0x000fe20000000000 */
[----:B------:R-:W-:Y:S01]  /*1fc40*/  FADD R23, R54, R23 ;  /* 0x0000001736177221 */ /* 0x000fe20000000000 */
[----:B-1----:R-:W-:Y:S01]  /*1fc50*/  ULEA UR11, UR5, UR4, 0x18 ;  /* 0x00000004050b7291 */ /* 0x002fe2000f8ec0ff */
[----:B------:R-:W-:Y:S01]  /*1fc60*/  LOP3.LUT R24, R24, 0x2, RZ, 0xc0, !PT ;  /* 0x0000000218187812 */ /* 0x000fe200078ec0ff */
[-C--:B------:R-:W-:Y:S01]  /*1fc70*/  FFMA R58, R34, R5.reuse, -R27 ;  /* 0x00000005223a7223 */ /* 0x080fe2000000081b */
[----:B------:R-:W-:Y:S01]  /*1fc80*/  FFMA R6, R35, R5, -R6 ;  /* 0x0000000523067223 */ /* 0x000fe20000000806 */
[----:B------:R-:W-:Y:S01]  /*1fc90*/  SHF.L.U32 R54, R91, 0x5, RZ ;  /* 0x000000055b367819 */ /* 0x000fe200000006ff */
[----:B------:R-:W-:Y:S01]  /*1fca0*/  FADD R5, R0, R26 ;  /* 0x0000001a00057221 */ /* 0x000fe20000000000 */
[----:B------:R-:W-:Y:S01]  /*1fcb0*/  FADD R45, R45, R25 ;  /* 0x000000192d2d7221 */ /* 0x000fe20000000000 */
[----:B------:R-:W-:Y:S01]  /*1fcc0*/  LOP3.LUT R25, R91, 0x20, RZ, 0xc0, !PT ;  /* 0x000000205b197812 */ /* 0x000fe200078ec0ff */
[----:B------:R-:W-:Y:S01]  /*1fcd0*/  UMOV UR4, UR11 ;  /* 0x0000000b00047c82 */ /* 0x000fe20008000000 */
[----:B----4-:R-:W-:Y:S01]  /*1fce0*/  UMOV UR5, UR12 ;  /* 0x0000000c00057c82 */ /* 0x010fe20008000000 */
[----:B------:R-:W-:Y:S01]  /*1fcf0*/  MOV R0, UR17 ;  /* 0x0000001100007c02 */ /* 0x000fe20008000f00 */
[----:B------:R-:W-:Y:S01]  /*1fd00*/  FADD R80, R47, R80 ;  /* 0x000000502f507221 */ /* 0x000fe20000000000 */
[----:B------:R-:W-:Y:S01]  /*1fd10*/  LOP3.LUT R27, R24, 0x1, R91, 0xf8, !PT ;  /* 0x00000001181b7812 */ /* 0x000fe200078ef85b */
[----:B------:R-:W-:Y:S01]  /*1fd20*/  FADD R18, R99, R89 ;  /* 0x0000005963127221 */ /* 0x000fe20000000000 */
[----:B------:R-:W-:Y:S01]  /*1fd30*/  LOP3.LUT R54, R54, 0x1c00, RZ, 0xc0, !PT ;  /* 0x00001c0036367812 */ /* 0x000fe200078ec0ff */
[----:B------:R-:W-:Y:S01]  /*1fd40*/  FADD R86, R98, R86 ;  /* 0x0000005662567221 */ /* 0x000fe20000000000 */
[----:B------:R-:W-:Y:S01]  /*1fd50*/  LEA R25, R0, R25, 0x6 ;  /* 0x0000001900197211 */ /* 0x000fe200078e30ff */
[----:B------:R-:W-:Y:S01]  /*1fd60*/  FADD R87, R87, R85 ;  /* 0x0000005557577221 */ /* 0x000fe20000000000 */
[----:B------:R-:W-:Y:S01]  /*1fd70*/  LOP3.LUT R0, R91, 0xf, RZ, 0xc0, !PT ;  /* 0x0000000f5b007812 */ /* 0x000fe200078ec0ff */
[----:B------:R-:W-:-:S03]  /*1fd80*/  FADD R21, R55, R21 ;  /* 0x0000001537157221 */ /* 0x000fc60000000000 */
[----:B------:R-:W-:Y:S02]  /*1fd90*/  IADD3 R0, PT, PT, R0, R25, RZ ;  /* 0x0000001900007210 */ /* 0x000fe40007ffe0ff */
[C---:B--2---:R-:W-:Y:S02]  /*1fda0*/  LOP3.LUT R24, R90.reuse, 0x7, RZ, 0xc0, !PT ;  /* 0x000000075a187812 */ /* 0x044fe400078ec0ff */
[----:B------:R-:W-:Y:S02]  /*1fdb0*/  LOP3.LUT R26, R90, 0x60, RZ, 0xc0, !PT ;  /* 0x000000605a1a7812 */ /* 0x000fe400078ec0ff */
[----:B------:R-:W-:Y:S02]  /*1fdc0*/  LEA R27, R27, R24, 0x5 ;  /* 0x000000181b1b7211 */ /* 0x000fe400078e28ff */
[----:B------:R-:W-:-:S04]  /*1fdd0*/  IADD3 R24, P0, PT, R54, UR4, RZ ;  /* 0x0000000436187c10 */ /* 0x000fc8000ff1e0ff */
[----:B------:R-:W-:-:S03]  /*1fde0*/  IADD3.X R25, PT, PT, RZ, UR5, RZ, P0, !PT ;  /* 0x00000005ff197c10 */ /* 0x000fc600087fe4ff */
[----:B------:R-:W-:Y:S01]  /*1fdf0*/  IMAD.WIDE.U32 R24, R27, 0x8, R24 ;  /* 0x000000081b187825 */ /* 0x000fe200078e0018 */
[----:B------:R-:W-:-:S04]  /*1fe00*/  MOV R27, UR20 ;  /* 0x00000014001b7c02 */ /* 0x000fc80008000f00 */
[----:B------:R-:W-:-:S04]  /*1fe10*/  LEA R26, R27, R26, 0x7 ;  /* 0x0000001a1b1a7211 */ /* 0x000fc800078e38ff */
[----:B---3--:R-:W-:Y:S02]  /*1fe20*/  LEA.HI R47, R96, R26, RZ, 0x1c ;  /* 0x0000001a602f7211 */ /* 0x008fe400078fe0ff */
[----:B------:R-:W-:Y:S02]  /*1fe30*/  IADD3 R26, P1, PT, R24, 0x2000, RZ ;  /* 0x00002000181a7810 */ /* 0x000fe40007f3e0ff */
[----:B------:R-:W-:Y:S02]  /*1fe40*/  ISETP.GE.U32.AND P0, PT, R47, UR8, PT ;  /* 0x000000082f007c0c */ /* 0x000fe4000bf06070 */
[----:B------:R-:W-:-:S11]  /*1fe50*/  IADD3.X R27, PT, PT, RZ, R25, RZ, P1, !PT ;  /* 0x00000019ff1b7210 */ /* 0x000fd60000ffe4ff */
[----:B------:R-:W-:Y:S05]  /*1fe60*/  @P0 EXIT ;  /* 0x000000000000094d */ /* 0x000fea0003800000 */
[----:B------:R-:W2:Y:S01]  /*1fe70*/  LDL.LU R91, [R1+0xc] ;  /* 0x00000c00015b7983 */ /* 0x000ea20000300800 */
[----:B------:R-:W-:Y:S01]  /*1fe80*/  MOV R60, R24 ;  /* 0x00000018003c7202 */ /* 0x000fe20000000f00 */
[----:B------:R-:W-:Y:S01]  /*1fe90*/  BAR.SYNC.DEFER_BLOCKING 0x0 ;  /* 0x0000000000007b1d */ /* 0x000fe20000010000 */
[----:B------:R-:W-:Y:S01]  /*1fea0*/  MOV R76, R26 ;  /* 0x0000001a004c7202 */ /* 0x000fe20000000f00 */
[----:B------:R-:W-:Y:S01]  /*1feb0*/  FADD R3, R3, R78 ;  /* 0x0000004e03037221 */ /* 0x000fe20000000000 */
[----:B------:R-:W-:Y:S01]  /*1fec0*/  FADD R81, R81, R79 ;  /* 0x0000004f51517221 */ /* 0x000fe20000000000 */
[----:B------:R-:W-:Y:S02]  /*1fed0*/  IADD3 R85, PT, PT, R54, UR11, RZ ;  /* 0x0000000b36557c10 */ /* 0x000fe4000fffe0ff */
[----:B------:R-:W0:Y:S01]  /*1fee0*/  LDCU.64 UR12, c[0x0][0x400] ;  /* 0x00008000ff0c77ac */ /* 0x000e220008000a00 */
[----:B------:R-:W3:Y:S01]  /*1fef0*/  LDL.LU R90, [R1+0x10] ;  /* 0x00001000015a7983 */ /* 0x000ee20000300800 */
[----:B------:R-:W1:Y:S03]  /*1ff00*/  LDCU.64 UR14, c[0x0][0x408] ;  /* 0x00008100ff0e77ac */ /* 0x000e660008000a00 */
[----:B------:R-:W4:Y:S01]  /*1ff10*/  LDL.LU R97, [R1+0x18] ;  /* 0x0000180001617983 */ /* 0x000f220000300800 */
[----:B------:R-:W-:-:S03]  /*1ff20*/  LEA R85, R96, R85, 0x2 ;  /* 0x0000005560557211 */ /* 0x000fc600078e10ff */
[----:B------:R-:W5:Y:S04]  /*1ff30*/  LDL.LU R88, [R1+0x20] ;  /* 0x0000200001587983 */ /* 0x000f680000300800 */
[----:B------:R-:W2:Y:S04]  /*1ff40*/  LDL.LU R98, [R1+0x28] ;  /* 0x0000280001627983 */ /* 0x000ea80000300800 */
[----:B------:R-:W-:Y:S04]  /*1ff50*/  STS.64 [R60], R18 ;  /* 0x000000123c007388 */ /* 0x000fe80000000a00 */
[----:B------:R-:W-:Y:S04]  /*1ff60*/  STS.64 [R76], R86 ;  /* 0x000000564c007388 */ /* 0x000fe80000000a00 */
[----:B------:R-:W-:Y:S04]  /*1ff70*/  STS.64 [R60+0x40], R20 ;  /* 0x000040143c007388 */ /* 0x000fe80000000a00 */
[----:B------:R-:W2:Y:S04]  /*1ff80*/  LDL.LU R99, [R1+0x24] ;  /* 0x0000240001637983 */ /* 0x000ea80000300800 */
[----:B------:R-:W-:Y:S04]  /*1ff90*/  STS.64 [R76+0x40], R22 ;  /* 0x000040164c007388 */ /* 0x000fe80000000a00 */
[----:B------:R-:W-:Y:S04]  /*1ffa0*/  STS.64 [R60+0x80], R4 ;  /* 0x000080043c007388 */ /* 0x000fe80000000a00 */
[----:B------:R-:W-:Y:S04]  /*1ffb0*/  STS.64 [R76+0x80], R44 ;  /* 0x0000802c4c007388 */ /* 0x000fe80000000a00 */
[----:B------:R0:W-:Y:S04]  /*1ffc0*/  STS.64 [R60+0xc0], R2 ;  /* 0x0000c0023c007388 */ /* 0x0001e80000000a00 */
[----:B------:R-:W-:Y:S01]  /*1ffd0*/  STS.64 [R76+0xc0], R80 ;  /* 0x0000c0504c007388 */ /* 0x000fe20000000a00 */
[----:B------:R-:W-:Y:S06]  /*1ffe0*/  BAR.SYNC.DEFER_BLOCKING 0x0 ;  /* 0x0000000000007b1d */ /* 0x000fec0000010000 */
[----:B------:R-:W2:Y:S01]  /*1fff0*/  LDL.LU R89, [R1+0x1c] ;  /* 0x00001c0001597983 */ /* 0x000ea20000300800 */
[----:B0-----:R-:W-:-:S03]  /*20000*/  IMAD R3, R47, UR7, RZ ;  /* 0x000000072f037c24 */ /* 0x001fc6000f8e02ff */
[----:B------:R-:W0:Y:S04]  /*20010*/  LDS R21, [R85] ;  /* 0x0000000055157984 */ /* 0x000e280000000800 */
[----:B------:R-:W0:Y:S01]  /*20020*/  LDS R55, [R85+0x2000] ;  /* 0x0020000055377984 */ /* 0x000e220000000800 */
[----:B------:R-:W-:Y:S01]  /*20030*/  UIADD3 UR4, UPT, UPT, UR8, 0x1, URZ ;  /* 0x0000000108047890 */ /* 0x000fe2000fffe0ff */
[-C--:B------:R-:W-:Y:S01]  /*20040*/  FMUL R18, R102, R15.reuse ;  /* 0x0000000f66127220 */ /* 0x080fe20000400000 */
[----:B------:R-:W-:Y:S01]  /*20050*/  IADD3 R20, P1, PT, R3, R0, RZ ;  /* 0x0000000003147210 */ /* 0x000fe20007f3e0ff */
[CC--:B------:R-:W-:Y:S01]  /*20060*/  FMUL R19, R103.reuse, R15.reuse ;  /* 0x0000000f67137220 */ /* 0x0c0fe20000400000 */
[-C--:B------:R-:W-:Y:S01]  /*20070*/  FMUL R4, R104, R15.reuse ;  /* 0x0000000f68047220 */ /* 0x080fe20000400000 */
[-C--:B------:R-:W-:Y:S01]  /*20080*/  FFMA R103, R103, R16.reuse, R18 ;  /* 0x0000001067677223 */ /* 0x080fe20000000012 */
[----:B------:R-:W-:Y:S01]  /*20090*/  ISETP.GE.U32.AND P0, PT, R0, UR7, PT ;  /* 0x0000000700007c0c */ /* 0x000fe2000bf06070 */
[-C--:B------:R-:W-:Y:S01]  /*200a0*/  FFMA R102, R102, R16.reuse, -R19 ;  /* 0x0000001066667223 */ /* 0x080fe20000000813 */
[----:B------:R-:W-:Y:S01]  /*200b0*/  IADD3 R107, PT, PT, -R47, UR4, RZ ;  /* 0x000000042f6b7c10 */ /* 0x000fe2000fffe1ff */
[-C--:B------:R-:W-:Y:S01]  /*200c0*/  FMUL R2, R110, R15.reuse ;  /* 0x0000000f6e027220 */ /* 0x080fe20000400000 */
[----:B------:R-:W-:Y:S01]  /*200d0*/  LEA.HI.X.SX32 R3, R0, RZ, 0x1, P1 ;  /* 0x000000ff00037211 */ /* 0x000fe200008f0eff */
[----:B------:R-:W-:Y:S01]  /*200e0*/  FADD R100, R120, R100 ;  /* 0x0000006478647221 */ /* 0x000fe20000000000 */
[C---:B------:R-:W-:Y:S01]  /*200f0*/  SHF.L.U32 R18, R20.reuse, 0x2, RZ ;  /* 0x0000000214127819 */ /* 0x040fe200000006ff */
[C---:B------:R-:W-:Y:S01]  /*20100*/  FMUL R19, R105.reuse, R15 ;  /* 0x0000000f69137220 */ /* 0x040fe20000400000 */
[----:B------:R-:W-:Y:S01]  /*20110*/  FFMA R105, R105, R16, R4 ;  /* 0x0000001069697223 */ /* 0x000fe20000000004 */
[----:B------:R-:W-:Y:S01]  /*20120*/  ISETP.GT.U32.AND P1, PT, R107, 0x1, !P0 ;  /* 0x000000016b00780c */ /* 0x000fe20004724070 */
[----:B------:R-:W-:Y:S01]  /*20130*/  LDS R45, [R85+0x2080] ;  /* 0x00208000552d7984 */ /* 0x000fe20000000800 */
[----:B------:R-:W-:-:S02]  /*20140*/  SHF.L.U64.HI R20, R20, 0x2, R3 ;  /* 0x0000000214147819 */ /* 0x000fc40000010203 */
[----:B------:R-:W-:Y:S01]  /*20150*/  IADD3 R4, P2, PT, R18, UR12, RZ ;  /* 0x0000000c12047c10 */ /* 0x000fe2000ff5e0ff */
[C---:B------:R-:W-:Y:S01]  /*20160*/  FMUL R3, R109.reuse, R15 ;  /* 0x0000000f6d037220 */ /* 0x040fe20000400000 */
[-C--:B------:R-:W-:Y:S01]  /*20170*/  FFMA R109, R109, R16.reuse, -R2 ;  /* 0x000000106d6d7223 */ /* 0x080fe20000000802 */
[----:B------:R-:W-:Y:S01]  /*20180*/  LDS R24, [R85+0x100] ;  /* 0x0001000055187984 */ /* 0x000fe20000000800 */
[----:B------:R-:W-:Y:S02]  /*20190*/  IADD3.X R5, PT, PT, R20, UR13, RZ, P2, !PT ;  /* 0x0000000d14057c10 */ /* 0x000fe400097fe4ff */
[----:B-1----:R-:W-:Y:S01]  /*201a0*/  IADD3 R2, P2, PT, R18, UR14, RZ ;  /* 0x0000000e12027c10 */ /* 0x002fe2000ff5e0ff */
[----:B------:R-:W-:Y:S01]  /*201b0*/  FFMA R110, R110, R16, R3 ;  /* 0x000000106e6e7223 */ /* 0x000fe20000000003 */
[----:B------:R-:W-:Y:S02]  /*201c0*/  LDS R25, [R85+0x2100] ;  /* 0x0021000055197984 */ /* 0x000fe40000000800 */
[----:B------:R-:W-:-:S02]  /*201d0*/  IADD3.X R3, PT, PT, R20, UR15, RZ, P2, !PT ;  /* 0x0000000f14037c10 */ /* 0x000fc400097fe4ff */
[----:B------:R-:W-:Y:S04]  /*201e0*/  LDS R44, [R85+0x180] ;  /* 0x00018000552c7984 */ /* 0x000fe80000000800 */
[----:B0-----:R-:W-:Y:S04]  /*201f0*/  @P1 STG.E desc[UR18][R4.64], R21 ;  /* 0x0000001504001986 */ /* 0x001fe8000c101912 */
[----:B------:R0:W-:Y:S04]  /*20200*/  @P1 STG.E desc[UR18][R2.64], R55 ;  /* 0x0000003702001986 */ /* 0x0001e8000c101912 */
[----:B------:R-:W-:Y:S01]  /*20210*/  LDS R78, [R85+0x2180] ;  /* 0x00218000554e7984 */ /* 0x000fe20000000800 */
[----:B------:R-:W-:-:S03]  /*20220*/  USHF.L.U32 UR5, UR7, 0x1, URZ ;  /* 0x0000000107057899 */ /* 0x000fc600080006ff */
[----:B------:R-:W-:Y:S01]  /*20230*/  LDS R79, [R85+0x200] ;  /* 0x00020000554f7984 */ /* 0x000fe20000000800 */
[----:B0-----:R-:W-:Y:S01]  /*20240*/  FADD R55, R118, R51 ;  /* 0x0000003376377221 */ /* 0x001fe20000000000 */
[----:B----4-:R-:W-:Y:S02]  /*20250*/  MOV R101, R97 ;  /* 0x0000006100657202 */ /* 0x010fe40000000f00 */
[----:B------:R-:W-:Y:S01]  /*20260*/  LDS R80, [R85+0x2200] ;  /* 0x0022000055507984 */ /* 0x000fe20000000800 */
[----:B---3--:R-:W-:Y:S01]  /*20270*/  MOV R96, R90 ;  /* 0x0000005a00607202 */ /* 0x008fe20000000f00 */
[----:B------:R-:W-:Y:S01]  /*20280*/  FFMA R104, R104, R16, -R19 ;  /* 0x0000001068687223 */ /* 0x000fe20000000813 */
[----:B------:R-:W-:Y:S01]  /*20290*/  ISETP.GT.U32.AND P2, PT, R107, 0x3, !P0 ;  /* 0x000000036b00780c */ /* 0x000fe20004744070 */
[----:B------:R-:W3:Y:S01]  /*202a0*/  LDL.LU R97, [R1+0x14] ;  /* 0x0000140001617983 */ /* 0x000ee20000300800 */
[----:B------:R-:W-:-:S03]  /*202b0*/  MOV R27, UR5 ;  /* 0x00000005001b7c02 */ /* 0x000fc60008000f00 */
[----:B------:R-:W-:Y:S01]  /*202c0*/  LDS R86, [R85+0x280] ;  /* 0x0002800055567984 */ /* 0x000fe20000000800 */
[----:B------:R-:W-:-:S03]  /*202d0*/  MOV R90, R106 ;  /* 0x0000006a005a7202 */ /* 0x000fc60000000f00 */
[----:B------:R-:W4:Y:S04]  /*202e0*/  LDL.LU R118, [R1+0x4] ;  /* 0x0000040001767983 */ /* 0x000f280000300800 */
[----:B------:R-:W4:Y:S04]  /*202f0*/  LDL.LU R120, [R1+0x8] ;  /* 0x0000080001787983 */ /* 0x000f280000300800 */
[----:B------:R-:W0:Y:S01]  /*20300*/  LDS R19, [R85+0x80] ;  /* 0x0000800055137984 */ /* 0x000e220000000800 */
[----:B------:R-:W-:Y:S01]  /*20310*/  IMAD.WIDE.U32 R22, R27, 0x4, R4 ;  /* 0x000000041b167825 */ /* 0x000fe200078e0004 */
[----:B------:R-:W-:-:S03]  /*20320*/  USHF.L.U32 UR5, UR7, 0x2, URZ ;  /* 0x0000000207057899 */ /* 0x000fc600080006ff */
[----:B------:R-:W-:Y:S01]  /*20330*/  FMUL R106, R108, R15 ;  /* 0x0000000f6c6a7220 */ /* 0x000fe20000400000 */
[----:B------:R-:W-:-:S04]  /*20340*/  IMAD.WIDE.U32 R26, R27, 0x4, R2 ;  /* 0x000000041b1a7825 */ /* 0x000fc800078e0002 */
[----:B-----5:R-:W-:Y:S01]  /*20350*/  FADD R20, R88, R30 ;  /* 0x0000001e58147221 */ /* 0x020fe20000000000 */
[----:B------:R-:W-:Y:S01]  /*20360*/  UIMAD UR6, UR7, 0x6, URZ ;  /* 0x00000006070678a4 */ /* 0x000fe2000f8e02ff */
[----:B------:R-:W1:Y:S01]  /*20370*/  LDS R88, [R85+0x2280] ;  /* 0x0022800055587984 */ /* 0x000e620000000800 */
[----:B------:R-:W-:Y:S01]  /*20380*/  ISETP.GT.U32.AND P1, PT, R107, 0x5, !P0 ;  /* 0x000000056b00780c */ /* 0x000fe20004724070 */
[-C--:B------:R-:W-:Y:S01]  /*20390*/  FFMA R106, R31, R16.reuse, -R106 ;  /* 0x000000101f6a7223 */ /* 0x080fe2000000086a */
[----:B--2---:R-:W-:Y:S01]  /*203a0*/  FADD R21, R99, R29 ;  /* 0x0000001d63157221 */ /* 0x004fe20000000000 */
[----:B------:R-:W-:Y:S01]  /*203b0*/  FMUL R31, R31, R15 ;  /* 0x0000000f1f1f7220 */ /* 0x000fe20000400000 */
[----:B------:R-:W-:Y:S01]  /*203c0*/  MOV R29, UR5 ;  /* 0x00000005001d7c02 */ /* 0x000fe20008000f00 */
[----:B------:R-:W-:Y:S01]  /*203d0*/  FADD R66, R101, R66 ;  /* 0x0000004265427221 */ /* 0x000fe20000000000 */
[----:B------:R-:W-:Y:S01]  /*203e0*/  FADD R50, R116, R50 ;  /* 0x0000003274327221 */ /* 0x000fe20000000000 */
[----:B------:R-:W-:Y:S01]  /*203f0*/  USHF.L.U32 UR5, UR7, 0x3, URZ ;  /* 0x0000000307057899 */ /* 0x000fe200080006ff */
[----:B------:R-:W2:Y:S01]  /*20400*/  LDS R101, [R85+0x300] ;  /* 0x0003000055657984 */ /* 0x000ea20000000800 */
[----:B------:R-:W-:Y:S01]  /*20410*/  FADD R54, R117, R28 ;  /* 0x0000001c75367221 */ /* 0x000fe20000000000 */
[----:B------:R-:W-:Y:S01]  /*20420*/  FFMA R108, R108, R16, R31 ;  /* 0x000000106c6c7223 */ /* 0x000fe2000000001f */
[----:B------:R-:W-:Y:S01]  /*20430*/  FADD R51, R90, R11 ;  /* 0x0000000b5a337221 */ /* 0x000fe20000000000 */
[----:B------:R-:W5:Y:S01]  /*20440*/  LDS R116, [R85+0x2300] ;  /* 0x0023000055747984 */ /* 0x000f620000000800 */
[----:B------:R-:W-:Y:S01]  /*20450*/  IMAD.WIDE.U32 R30, R29, 0x4, R4 ;  /* 0x000000041d1e7825 */ /* 0x000fe200078e0004 */
[----:B------:R-:W-:-:S02]  /*20460*/  ISETP.GT.U32.AND P3, PT, R107, 0x9, !P0 ;  /* 0x000000096b00780c */ /* 0x000fc40004764070 */
[----:B------:R-:W3:Y:S01]  /*20470*/  LDS R117, [R85+0x380] ;  /* 0x0003800055757984 */ /* 0x000ee20000000800 */
[----:B------:R-:W-:-:S03]  /*20480*/  IMAD.WIDE.U32 R28, R29, 0x4, R2 ;  /* 0x000000041d1c7825 */ /* 0x000fc600078e0002 */
[----:B------:R-:W3:Y:S04]  /*20490*/  LDS R11, [R85+0x2380] ;  /* 0x00238000550b7984 */ /* 0x000ee80000000800 */
[----:B0-----:R-:W-:Y:S04]  /*204a0*/  @P2 STG.E desc[UR18][R22.64], R19 ;  /* 0x0000001316002986 */ /* 0x001fe8000c101912 */
[----:B------:R0:W-:Y:S01]  /*204b0*/  @P2 STG.E desc[UR18][R26.64], R45 ;  /* 0x0000002d1a002986 */ /* 0x0001e2000c101912 */
[----:B------:R-:W-:Y:S02]  /*204c0*/  ISETP.GT.U32.AND P2, PT, R107, 0x7, !P0 ;  /* 0x000000076b00780c */ /* 0x000fe40004744070 */
[----:B------:R-:W-:Y:S01]  /*204d0*/  MOV R81, UR5 ;  /* 0x0000000500517c02 */ /* 0x000fe20008000f00 */
[----:B------:R-:W-:Y:S01]  /*204e0*/  @P1 STG.E desc[UR18][R30.64], R24 ;  /* 0x000000181e001986 */ /* 0x000fe2000c101912 */
[----:B0-----:R-:W-:-:S03]  /*204f0*/  MOV R45, UR6 ;  /* 0x00000006002d7c02 */ /* 0x001fc60008000f00 */
[----:B------:R0:W-:Y:S02]  /*20500*/  @P1 STG.E desc[UR18][R28.64], R25 ;  /* 0x000000191c001986 */ /* 0x0001e4000c101912 */
[----:B------:R-:W-:Y:S01]  /*20510*/  IMAD.WIDE.U32 R18, R45, 0x4, R4 ;  /* 0x000000042d127825 */ /* 0x000fe200078e0004 */
[----:B------:R-:W-:-:S04]  /*20520*/  UIMAD UR5, UR7, 0xa, URZ ;  /* 0x0000000a070578a4 */ /* 0x000fc8000f8e02ff */
[----:B------:R1:W-:Y:S01]  /*20530*/  @P2 STG.E desc[UR18][R18.64], R44 ;  /* 0x0000002c12002986 */ /* 0x0003e2000c101912 */
[----:B0-----:R-:W-:Y:S01]  /*20540*/  IMAD.WIDE.U32 R24, R45, 0x4, R2 ;  /* 0x000000042d187825 */ /* 0x001fe200078e0002 */
[----:B------:R-:W-:-:S04]  /*20550*/  ISETP.GT.U32.AND P1, PT, R107, 0xb, !P0 ;  /* 0x0000000b6b00780c */ /* 0x000fc80004724070 */
[----:B------:R-:W-:Y:S01]  /*20560*/  @P2 STG.E desc[UR18][R24.64], R78 ;  /* 0x0000004e18002986 */ /* 0x000fe2000c101912 */
[----:B-1----:R-:W-:Y:S01]  /*20570*/  IMAD.WIDE.U32 R44, R81, 0x4, R4 ;  /* 0x00000004512c7825 */ /* 0x002fe200078e0004 */
[----:B------:R-:W-:Y:S01]  /*20580*/  MOV R87, UR5 ;  /* 0x0000000500577c02 */ /* 0x000fe20008000f00 */
[----:B------:R-:W-:-:S03]  /*20590*/  UIMAD UR5, UR7, 0xc, URZ ;  /* 0x0000000c070578a4 */ /* 0x000fc6000f8e02ff */
[----:B------:R0:W-:Y:S01]  /*205a0*/  @P3 STG.E desc[UR18][R44.64], R79 ;  /* 0x0000004f2c003986 */ /* 0x0001e2000c101912 */
[----:B------:R-:W-:Y:S02]  /*205b0*/  FADD R57, R91, R57 ;  /* 0x000000395b397221 */ /* 0x000fe40000000000 */
[----:B------:R-:W-:Y:S01]  /*205c0*/  MOV R91, UR5 ;  /* 0x00000005005b7c02 */ /* 0x000fe20008000f00 */
[----:B0-----:R-:W-:Y:S01]  /*205d0*/  IMAD.WIDE.U32 R78, R81, 0x4, R2 ;  /* 0x00000004514e7825 */ /* 0x001fe200078e0002 */
[----:B------:R-:W-:-:S04]  /*205e0*/  UIMAD UR5, UR7, 0xe, URZ ;  /* 0x0000000e070578a4 */ /* 0x000fc8000f8e02ff */
[----:B------:R0:W-:Y:S01]  /*205f0*/  @P3 STG.E desc[UR18][R78.64], R80 ;  /* 0x000000504e003986 */ /* 0x0001e2000c101912 */
[C---:B------:R-:W-:Y:S02]  /*20600*/  ISETP.GT.U32.AND P2, PT, R107.reuse, 0xd, !P0 ;  /* 0x0000000d6b00780c */ /* 0x040fe40004744070 */
[----:B------:R-:W-:Y:S01]  /*20610*/  ISETP.GT.U32.AND P0, PT, R107, 0xf, !P0 ;  /* 0x0000000f6b00780c */ /* 0x000fe20004704070 */
[----:B0-----:R-:W-:Y:S01]  /*20620*/  IMAD.WIDE.U32 R80, R87, 0x4, R4 ;  /* 0x0000000457507825 */ /* 0x001fe200078e0004 */
[----:B------:R-:W-:-:S04]  /*20630*/  MOV R99, UR5 ;  /* 0x0000000500637c02 */ /* 0x000fc80008000f00 */
[----:B------:R0:W-:Y:S01]  /*20640*/  @P1 STG.E desc[UR18][R80.64], R86 ;  /* 0x0000005650001986 */ /* 0x0001e2000c101912 */
[----:B------:R-:W-:Y:S01]  /*20650*/  FADD R75, R89, R75 ;  /* 0x0000004b594b7221 */ /* 0x000fe20000000000 */
[----:B------:R-:W-:Y:S01]  /*20660*/  FADD R67, R96, R67 ;  /* 0x0000004360437221 */ /* 0x000fe20000000000 */
[----:B------:R-:W-:Y:S01]  /*20670*/  FADD R74, R98, R74 ;  /* 0x0000004a624a7221 */ /* 0x000fe20000000000 */
[----:B0-----:R-:W-:-:S05]  /*20680*/  IMAD.WIDE.U32 R86, R87, 0x4, R2 ;  /* 0x0000000457567825 */ /* 0x001fca00078e0002 */
[----:B------:R0:W-:Y:S02]  /*20690*/  @P1 STG.E desc[UR18][R86.64], R88 ;  /* 0x0000005856001986 */ /* 0x0001e4000c101912 */
[----:B0-----:R-:W-:-:S04]  /*206a0*/  IMAD.WIDE.U32 R88, R91, 0x4, R4 ;  /* 0x000000045b587825 */ /* 0x001fc800078e0004 */
[----:B------:R-:W-:Y:S01]  /*206b0*/  IMAD.WIDE.U32 R90, R91, 0x4, R2 ;  /* 0x000000045b5a7825 */ /* 0x000fe200078e0002 */
[----:B--2---:R4:W-:Y:S04]  /*206c0*/  @P2 STG.E desc[UR18][R88.64], R101 ;  /* 0x0000006558002986 */ /* 0x0049e8000c101912 */
[----:B-----5:R-:W-:Y:S01]  /*206d0*/  @P2 STG.E desc[UR18][R90.64], R116 ;  /* 0x000000745a002986 */ /* 0x020fe2000c101912 */
[----:B---3--:R-:W-:Y:S01]  /*206e0*/  FADD R56, R97, R56 ;  /* 0x0000003861387221 */ /* 0x008fe20000000000 */
[----:B------:R-:W-:-:S04]  /*206f0*/  IMAD.WIDE.U32 R96, R99, 0x4, R4 ;  /* 0x0000000463607825 */ /* 0x000fc800078e0004 */
[----:B------:R-:W-:Y:S01]  /*20700*/  IMAD.WIDE.U32 R98, R99, 0x4, R2 ;  /* 0x0000000463627825 */ /* 0x000fe200078e0002 */
[----:B------:R-:W-:Y:S04]  /*20710*/  @P0 STG.E desc[UR18][R96.64], R117 ;  /* 0x0000007560000986 */ /* 0x000fe8000c101912 */
[----:B------:R-:W-:Y:S01]  /*20720*/  @P0 STG.E desc[UR18][R98.64], R11 ;  /* 0x0000000b62000986 */ /* 0x000fe2000c101912 */
[----:B------:R-:W-:Y:S01]  /*20730*/  BAR.SYNC.DEFER_BLOCKING 0x0 ;  /* 0x0000000000007b1d */ /* 0x000fe20000010000 */
[----:B----4-:R-:W-:-:S05]  /*20740*/  FADD R101, R118, R9 ;  /* 0x0000000976657221 */ /* 0x010fca0000000000 */
[----:B------:R0:W-:Y:S04]  /*20750*/  STS.64 [R60], R20 ;  /* 0x000000143c007388 */ /* 0x0001e80000000a00 */
[----:B------:R-:W-:Y:S04]  /*20760*/  STS.64 [R76], R74 ;  /* 0x0000004a4c007388 */ /* 0x000fe80000000a00 */
[----:B------:R-:W-:Y:S01]  /*20770*/  STS.64 [R60+0x40], R66 ;  /* 0x000040423c007388 */ /* 0x000fe20000000a00 */
[----:B0-----:R-:W-:Y:S01]  /*20780*/  FADD R20, R120, R12 ;  /* 0x0000000c78147221 */ /* 0x001fe20000000000 */
[----:B------:R-:W-:-:S02]  /*20790*/  FADD R21, R119, R14 ;  /* 0x0000000e77157221 */ /* 0x000fc40000000000 */
[----:B------:R-:W-:Y:S04]  /*207a0*/  STS.64 [R76+0x40], R56 ;  /* 0x000040384c007388 */ /* 0x000fe80000000a00 */
[----:B------:R-:W-:Y:S04]  /*207b0*/  STS.64 [R60+0x80], R54 ;  /* 0x000080363c007388 */ /* 0x000fe80000000a00 */
[----:B------:R0:W-:Y:S04]  /*207c0*/  STS.64 [R76+0x80], R50 ;  /* 0x000080324c007388 */ /* 0x0001e80000000a00 */
[----:B------:R-:W-:Y:S04]  /*207d0*/  STS.64 [R60+0xc0], R100 ;  /* 0x0000c0643c007388 */ /* 0x000fe80000000a00 */
[----:B------:R1:W-:Y:S01]  /*207e0*/  STS.64 [R76+0xc0], R20 ;  /* 0x0000c0144c007388 */ /* 0x0003e20000000a00 */
[----:B------:R-:W-:Y:S01]  /*207f0*/  BAR.SYNC.DEFER_BLOCKING 0x0 ;  /* 0x0000000000007b1d */ /* 0x000fe20000010000 */
[-C--:B------:R-:W-:Y:S01]  /*20800*/  FMUL R14, R40, R15.reuse ;  /* 0x0000000f280e7220 */ /* 0x080fe20000400000 */
[----:B------:R-:W-:-:S03]  /*20810*/  FMUL R9, R69, R15 ;  /* 0x0000000f45097220 */ /* 0x000fc60000400000 */
[CC--:B0-----:R-:W-:Y:S01]  /*20820*/  FFMA R51, R17.reuse, R16.reuse, -R14 ;  /* 0x0000001011337223 */ /* 0x0c1fe2000000080e */
[-C--:B------:R-:W-:Y:S01]  /*20830*/  FMUL R17, R17, R15.reuse ;  /* 0x0000000f11117220 */ /* 0x080fe20000400000 */
[----:B------:R-:W-:Y:S01]  /*20840*/  VIMNMX.U32 R57, PT, PT, R0, UR7, !PT ;  /* 0x0000000700397c48 */ /* 0x000fe2000ffe0000 */
[-C--:B-1----:R-:W-:Y:S01]  /*20850*/  FMUL R21, R41, R15.reuse ;  /* 0x0000000f29157220 */ /* 0x082fe20000400000 */
[-C--:B------:R-:W-:Y:S01]  /*20860*/  FMUL R12, R58, R15.reuse ;  /* 0x0000000f3a0c7220 */ /* 0x080fe20000400000 */
[----:B------:R-:W-:Y:S01]  /*20870*/  FMUL R14, R6, R15 ;  /* 0x0000000f060e7220 */ /* 0x000fe20000400000 */
[-C--:B------:R-:W-:Y:S01]  /*20880*/  FFMA R15, R40, R16.reuse, R17 ;  /* 0x00000010280f7223 */ /* 0x080fe20000000011 */
[-C--:B------:R-:W-:Y:S01]  /*20890*/  FFMA R55, R58, R16.reuse, -R9 ;  /* 0x000000103a377223 */ /* 0x080fe20000000809 */
[-C--:B------:R-:W-:Y:S01]  /*208a0*/  FFMA R6, R6, R16.reuse, -R21 ;  /* 0x0000001006067223 */ /* 0x080fe20000000815 */
[----:B------:R-:W-:Y:S01]  /*208b0*/  IADD3 R9, PT, PT, -R0, R57, RZ ;  /* 0x0000003900097210 */ /* 0x000fe20007ffe1ff */
[-C--:B------:R-:W-:Y:S01]  /*208c0*/  FFMA R12, R69, R16.reuse, R12 ;  /* 0x00000010450c7223 */ /* 0x080fe2000000000c */
[----:B------:R-:W0:Y:S04]  /*208d0*/  LDS R11, [R85] ;  /* 0x00000000550b7984 */ /* 0x000e280000000800 */
[----:B------:R-:W1:Y:S04]  /*208e0*/  LDS R67, [R85+0x2000] ;  /* 0x0020000055437984 */ /* 0x000e680000000800 */
[----:B------:R-:W2:Y:S04]  /*208f0*/  LDS R17, [R85+0x80] ;  /* 0x0000800055117984 */ /* 0x000ea80000000800 */
[----:B------:R-:W3:Y:S04]  /*20900*/  LDS R21, [R85+0x2080] ;  /* 0x0020800055157984 */ /* 0x000ee80000000800 */
[----:B------:R-:W4:Y:S04]  /*20910*/  LDS R57, [R85+0x100] ;  /* 0x0001000055397984 */ /* 0x000f280000000800 */
[----:B------:R-:W5:Y:S01]  /*20920*/  LDS R69, [R85+0x2100] ;  /* 0x0021000055457984 */ /* 0x000f620000000800 */
[----:B------:R-:W-:-:S03]  /*20930*/  FFMA R41, R41, R16, R14 ;  /* 0x0000001029297223 */ /* 0x000fc6000000000e */
[----:B------:R-:W5:Y:S04]  /*20940*/  LDS R75, [R85+0x180] ;  /* 0x00018000554b7984 */ /* 0x000f680000000800 */
        /* <DEDUP_REMOVED lines=8> */
[----:B------:R-:W5:Y:S01]  /*209d0*/  LDS R54, [R85+0x2380] ;  /* 0x0023800055367984 */ /* 0x000f620000000800 */
[----:B------:R-:W-:-:S04]  /*209e0*/  ISETP.GT.U32.AND P0, PT, R9, 0x10, PT ;  /* 0x000000100900780c */ /* 0x000fc80003f04070 */
[C---:B------:R-:W-:Y:S02]  /*209f0*/  ISETP.GT.U32.AND P1, PT, R107.reuse, 0x1, P0 ;  /* 0x000000016b00780c */ /* 0x040fe40000724070 */
[C---:B------:R-:W-:Y:S02]  /*20a00*/  ISETP.GT.U32.AND P6, PT, R107.reuse, 0x3, P0 ;  /* 0x000000036b00780c */ /* 0x040fe400007c4070 */
[C---:B------:R-:W-:Y:S02]  /*20a10*/  ISETP.GT.U32.AND P5, PT, R107.reuse, 0x5, P0 ;  /* 0x000000056b00780c */ /* 0x040fe400007a4070 */
[C---:B------:R-:W-:Y:S02]  /*20a20*/  ISETP.GT.U32.AND P4, PT, R107.reuse, 0x7, P0 ;  /* 0x000000076b00780c */ /* 0x040fe40000784070 */
[C---:B------:R-:W-:Y:S02]  /*20a30*/  ISETP.GT.U32.AND P3, PT, R107.reuse, 0x9, P0 ;  /* 0x000000096b00780c */ /* 0x040fe40000764070 */
[----:B------:R-:W-:-:S03]  /*20a40*/  ISETP.GT.U32.AND P2, PT, R107, 0xb, P0 ;  /* 0x0000000b6b00780c */ /* 0x000fc60000744070 */
[----:B0-----:R0:W-:Y:S04]  /*20a50*/  @P1 STG.E desc[UR18][R4.64+0x40], R11 ;  /* 0x0000400b04001986 */ /* 0x0011e8000c101912 */
[----:B-1----:R-:W-:Y:S01]  /*20a60*/  @P1 STG.E desc[UR18][R2.64+0x40], R67 ;  /* 0x0000404302001986 */ /* 0x002fe2000c101912 */
[C---:B------:R-:W-:Y:S02]  /*20a70*/  ISETP.GT.U32.AND P1, PT, R107.reuse, 0xd, P0 ;  /* 0x0000000d6b00780c */ /* 0x040fe40000724070 */
[----:B------:R-:W-:Y:S01]  /*20a80*/  ISETP.GT.U32.AND P0, PT, R107, 0xf, P0 ;  /* 0x0000000f6b00780c */ /* 0x000fe20000704070 */
[----:B--2---:R-:W-:Y:S04]  /*20a90*/  @P6 STG.E desc[UR18][R22.64+0x40], R17 ;  /* 0x0000401116006986 */ /* 0x004fe8000c101912 */
[----:B---3--:R-:W-:Y:S04]  /*20aa0*/  @P6 STG.E desc[UR18][R26.64+0x40], R21 ;  /* 0x000040151a006986 */ /* 0x008fe8000c101912 */
[----:B----4-:R-:W-:Y:S04]  /*20ab0*/  @P5 STG.E desc[UR18][R30.64+0x40], R57 ;  /* 0x000040391e005986 */ /* 0x010fe8000c101912 */
[----:B-----5:R-:W-:Y:S04]  /*20ac0*/  @P5 STG.E desc[UR18][R28.64+0x40], R69 ;  /* 0x000040451c005986 */ /* 0x020fe8000c101912 */
[----:B------:R1:W-:Y:S04]  /*20ad0*/  @P4 STG.E desc[UR18][R18.64+0x40], R75 ;  /* 0x0000404b12004986 */ /* 0x0003e8000c101912 */
[----:B------:R-:W-:Y:S04]  /*20ae0*/  @P4 STG.E desc[UR18][R24.64+0x40], R101 ;  /* 0x0000406518004986 */ /* 0x000fe8000c101912 */
[----:B------:R-:W-:Y:S04]  /*20af0*/  @P3 STG.E desc[UR18][R44.64+0x40], R117 ;  /* 0x000040752c003986 */ /* 0x000fe8000c101912 */
[----:B------:R-:W-:Y:S04]  /*20b00*/  @P3 STG.E desc[UR18][R78.64+0x40], R119 ;  /* 0x000040774e003986 */ /* 0x000fe8000c101912 */
[----:B------:R-:W-:Y:S04]  /*20b10*/  @P2 STG.E desc[UR18][R80.64+0x40], R14 ;  /* 0x0000400e50002986 */ /* 0x000fe8000c101912 */
[----:B------:R-:W-:Y:S04]  /*20b20*/  @P2 STG.E desc[UR18][R86.64+0x40], R16 ;  /* 0x0000401056002986 */ /* 0x000fe8000c101912 */
[----:B------:R-:W-:Y:S04]  /*20b30*/  @P1 STG.E desc[UR18][R88.64+0x40], R20 ;  /* 0x0000401458001986 */ /* 0x000fe8000c101912 */
[----:B------:R2:W-:Y:S04]  /*20b40*/  @P1 STG.E desc[UR18][R90.64+0x40], R40 ;  /* 0x000040285a001986 */ /* 0x0005e8000c101912 */
[----:B------:R-:W-:Y:S04]  /*20b50*/  @P0 STG.E desc[UR18][R96.64+0x40], R50 ;  /* 0x0000403260000986 */ /* 0x000fe8000c101912 */
[----:B------:R-:W-:Y:S01]  /*20b60*/  @P0 STG.E desc[UR18][R98.64+0x40], R54 ;  /* 0x0000403662000986 */ /* 0x000fe2000c101912 */
[----:B------:R-:W-:Y:S01]  /*20b70*/  FADD R120, R115, R13 ;  /* 0x0000000d73787221 */ /* 0x000fe20000000000 */
[----:B------:R-:W-:Y:S01]  /*20b80*/  BAR.SYNC.DEFER_BLOCKING 0x0 ;  /* 0x0000000000007b1d */ /* 0x000fe20000010000 */
[----:B------:R-:W-:Y:S01]  /*20b90*/  FADD R121, R121, R102 ;  /* 0x0000006679797221 */ /* 0x000fe20000000000 */
[----:B------:R-:W-:Y:S01]  /*20ba0*/  FADD R10, R114, R10 ;  /* 0x0000000a720a7221 */ /* 0x000fe20000000000 */
[----:B0-----:R-:W-:Y:S01]  /*20bb0*/  FADD R11, R113, R103 ;  /* 0x00000067710b7221 */ /* 0x001fe20000000000 */
[----:B------:R-:W-:Y:S01]  /*20bc0*/  FADD R124, R124, R104 ;  /* 0x000000687c7c7221 */ /* 0x000fe20000000000 */
[----:B------:R-:W-:Y:S01]  /*20bd0*/  FADD R125, R125, R106 ;  /* 0x0000006a7d7d7221 */ /* 0x000fe20000000000 */
[----:B------:R-:W-:Y:S01]  /*20be0*/  FADD R92, R92, R105 ;  /* 0x000000695c5c7221 */ /* 0x000fe20000000000 */
[----:B------:R-:W-:Y:S01]  /*20bf0*/  FADD R93, R93, R108 ;  /* 0x0000006c5d5d7221 */ /* 0x000fe20000000000 */
[----:B-1----:R-:W-:Y:S01]  /*20c00*/  FADD R18, R84, R109 ;  /* 0x0000006d54127221 */ /* 0x002fe20000000000 */
[----:B------:R-:W-:Y:S01]  /*20c10*/  FADD R19, R46, R55 ;  /* 0x000000372e137221 */ /* 0x000fe20000000000 */
[----:B------:R-:W-:Y:S01]  /*20c20*/  FADD R62, R62, R110 ;  /* 0x0000006e3e3e7221 */ /* 0x000fe20000000000 */
[----:B------:R-:W-:Y:S01]  /*20c30*/  FADD R63, R63, R12 ;  /* 0x0000000c3f3f7221 */ /* 0x000fe20000000000 */
[----:B------:R-:W-:Y:S01]  /*20c40*/  FADD R68, R68, R51 ;  /* 0x0000003344447221 */ /* 0x000fe20000000000 */
[----:B------:R-:W-:Y:S01]  /*20c50*/  FADD R69, R71, R6 ;  /* 0x0000000647457221 */ /* 0x000fe20000000000 */
[----:B--2---:R-:W-:Y:S01]  /*20c60*/  FADD R40, R70, R15 ;  /* 0x0000000f46287221 */ /* 0x004fe20000000000 */
[----:B------:R-:W-:Y:S01]  /*20c70*/  FADD R41, R72, R41 ;  /* 0x0000002948297221 */ /* 0x000fe20000000000 */
[----:B------:R-:W-:Y:S04]  /*20c80*/  STS.64 [R60], R120 ;  /* 0x000000783c007388 */ /* 0x000fe80000000a00 */
[----:B------:R-:W-:Y:S04]  /*20c90*/  STS.64 [R76], R10 ;  /* 0x0000000a4c007388 */ /* 0x000fe80000000a00 */
[----:B------:R-:W-:Y:S04]  /*20ca0*/  STS.64 [R60+0x40], R124 ;  /* 0x0000407c3c007388 */ /* 0x000fe80000000a00 */
[----:B------:R-:W-:Y:S04]  /*20cb0*/  STS.64 [R76+0x40], R92 ;  /* 0x0000405c4c007388 */ /* 0x000fe80000000a00 */
[----:B------:R0:W-:Y:S04]  /*20cc0*/  STS.64 [R60+0x80], R18 ;  /* 0x000080123c007388 */ /* 0x0001e80000000a00 */
[----:B------:R-:W-:Y:S04]  /*20cd0*/  STS.64 [R76+0x80], R62 ;  /* 0x0000803e4c007388 */ /* 0x000fe80000000a00 */
[----:B------:R-:W-:Y:S04]  /*20ce0*/  STS.64 [R60+0xc0], R68 ;  /* 0x0000c0443c007388 */ /* 0x000fe80000000a00 */
[----:B------:R-:W-:Y:S01]  /*20cf0*/  STS.64 [R76+0xc0], R40 ;  /* 0x0000c0284c007388 */ /* 0x000fe20000000a00 */
[----:B------:R-:W-:Y:S01]  /*20d00*/  BAR.SYNC.DEFER_BLOCKING 0x0 ;  /* 0x0000000000007b1d */ /* 0x000fe20000010000 */
[----:B------:R-:W-:-:S04]  /*20d10*/  IADD3 R47, PT, PT, R47, 0x10, RZ ;  /* 0x000000102f2f7810 */ /* 0x000fc80007ffe0ff */
[C---:B------:R-:W-:Y:S01]  /*20d20*/  IADD3 R6, PT, PT, -R47.reuse, UR4, RZ ;  /* 0x000000042f067c10 */ /* 0x040fe2000fffe1ff */
[----:B------:R-:W1:Y:S04]  /*20d30*/  LDS R13, [R85] ;  /* 0x00000000550d7984 */ /* 0x000e680000000800 */
[----:B------:R-:W2:Y:S04]  /*20d40*/  LDS R15, [R85+0x2000] ;  /* 0x00200000550f7984 */ /* 0x000ea80000000800 */
[----:B------:R-:W3:Y:S04]  /*20d50*/  LDS R17, [R85+0x80] ;  /* 0x0000800055117984 */ /* 0x000ee80000000800 */
[----:B------:R-:W4:Y:S04]  /*20d60*/  LDS R21, [R85+0x2080] ;  /* 0x0020800055157984 */ /* 0x000f280000000800 */
[----:B------:R-:W5:Y:S01]  /*20d70*/  LDS R25, [R85+0x100] ;  /* 0x0001000055197984 */ /* 0x000f620000000800 */
[----:B------:R-:W-:-:S03]  /*20d80*/  ISETP.GT.U32.AND P5, PT, R47, UR8, PT ;  /* 0x000000082f007c0c */ /* 0x000fc6000bfa4070 */
[----:B------:R-:W5:Y:S01]  /*20d90*/  LDS R51, [R85+0x2100] ;  /* 0x0021000055337984 */ /* 0x000f620000000800 */
[----:B------:R-:W-:-:S03]  /*20da0*/  USHF.L.U32 UR4, UR7, 0x4, URZ ;  /* 0x0000000407047899 */ /* 0x000fc600080006ff */
[----:B------:R-:W5:Y:S04]  /*20db0*/  LDS R55, [R85+0x180] ;  /* 0x0001800055377984 */ /* 0x000f680000000800 */
[----:B------:R-:W5:Y:S01]  /*20dc0*/  LDS R57, [R85+0x2180] ;  /* 0x0021800055397984 */ /* 0x000f620000000800 */
[C---:B------:R-:W-:Y:S02]  /*20dd0*/  ISETP.GT.U32.AND P6, PT, R6.reuse, 0x1, !P5 ;  /* 0x000000010600780c */ /* 0x040fe40006fc4070 */
[----:B------:R-:W-:Y:S01]  /*20de0*/  MOV R47, UR4 ;  /* 0x00000004002f7c02 */ /* 0x000fe20008000f00 */
[----:B------:R-:W-:Y:S01]  /*20df0*/  UIMAD UR4, UR7, 0x12, URZ ;  /* 0x00000012070478a4 */ /* 0x000fe2000f8e02ff */
[----:B------:R-:W-:Y:S01]  /*20e00*/  ISETP.GT.U32.AND P0, PT, R6, 0x3, !P5 ;  /* 0x000000030600780c */ /* 0x000fe20006f04070 */
[----:B------:R-:W5:Y:S01]  /*20e10*/  LDS R63, [R85+0x200] ;  /* 0x00020000553f7984 */ /* 0x000f620000000800 */
[----:B------:R-:W-:-:S02]  /*20e20*/  ISETP.LT.U32.AND P2, PT, R0, UR7, P6 ;  /* 0x0000000700007c0c */ /* 0x000fc4000b741070 */
[----:B------:R-:W-:Y:S01]  /*20e30*/  ISETP.LT.U32.AND P1, PT, R0, UR7, P0 ;  /* 0x0000000700007c0c */ /* 0x000fe20008721070 */
[----:B------:R-:W5:Y:S01]  /*20e40*/  LDS R67, [R85+0x2200] ;  /* 0x0022000055437984 */ /* 0x000f620000000800 */
[----:B0-----:R-:W-:Y:S01]  /*20e50*/  MOV R19, UR4 ;  /* 0x0000000400137c02 */ /* 0x001fe20008000f00 */
[C---:B------:R-:W-:Y:S01]  /*20e60*/  IMAD.WIDE.U32 R44, R47.reuse, 0x4, R4 ;  /* 0x000000042f2c7825 */ /* 0x040fe200078e0004 */
[----:B------:R-:W-:Y:S01]  /*20e70*/  P2R R58, PR, RZ, 0x1 ;  /* 0x00000001ff3a7803 */ /* 0x000fe20000000000 */
[----:B------:R-:W-:Y:S01]  /*20e80*/  UIMAD UR5, UR7, 0x14, URZ ;  /* 0x00000014070578a4 */ /* 0x000fe2000f8e02ff */
[----:B------:R-:W0:Y:S01]  /*20e90*/  LDS R69, [R85+0x280] ;  /* 0x0002800055457984 */ /* 0x000e220000000800 */
[----:B------:R-:W-:Y:S01]  /*20ea0*/  IMAD.WIDE.U32 R46, R47, 0x4, R2 ;  /* 0x000000042f2e7825 */ /* 0x000fe200078e0002 */
[C---:B------:R-:W-:Y:S02]  /*20eb0*/  ISETP.GT.U32.AND P0, PT, R6.reuse, 0x5, !P5 ;  /* 0x000000050600780c */ /* 0x040fe40006f04070 */
[----:B------:R-:W0:Y:S01]  /*20ec0*/  LDS R71, [R85+0x2280] ;  /* 0x0022800055477984 */ /* 0x000e220000000800 */
[----:B------:R-:W-:Y:S01]  /*20ed0*/  IMAD.WIDE.U32 R10, R19, 0x4, R4 ;  /* 0x00000004130a7825 */ /* 0x000fe200078e0004 */
[----:B------:R-:W-:-:S03]  /*20ee0*/  ISETP.GT.U32.AND P4, PT, R6, 0x7, !P5 ;  /* 0x000000070600780c */ /* 0x000fc60006f84070 */
[----:B------:R-:W-:Y:S01]  /*20ef0*/  IMAD.WIDE.U32 R18, R19, 0x4, R2 ;  /* 0x0000000413127825 */ /* 0x000fe200078e0002 */
[----:B-1----:R1:W-:Y:S01]  /*20f00*/  @P2 STG.E desc[UR18][R44.64], R13 ;  /* 0x0000000d2c002986 */ /* 0x0023e2000c101912 */
[----:B------:R-:W-:-:S03]  /*20f10*/  UIMAD UR4, UR7, 0x16, URZ ;  /* 0x00000016070478a4 */ /* 0x000fc6000f8e02ff */
[----:B--2---:R2:W-:Y:S01]  /*20f20*/  @P2 STG.E desc[UR18][R46.64], R15 ;  /* 0x0000000f2e002986 */ /* 0x0045e2000c101912 */
[----:B------:R-:W-:-:S03]  /*20f30*/  ISETP.LT.U32.AND P2, PT, R0, UR7, P0 ;  /* 0x0000000700007c0c */ /* 0x000fc60008741070 */
[----:B---3--:R-:W-:Y:S04]  /*20f40*/  @P1 STG.E desc[UR18][R10.64], R17 ;  /* 0x000000110a001986 */ /* 0x008fe8000c101912 */
[----:B----4-:R3:W-:Y:S01]  /*20f50*/  @P1 STG.E desc[UR18][R18.64], R21 ;  /* 0x0000001512001986 */ /* 0x0107e2000c101912 */
[----:B------:R-:W-:Y:S02]  /*20f60*/  ISETP.LT.U32.AND P1, PT, R0, UR7, P4 ;  /* 0x0000000700007c0c */ /* 0x000fe4000a721070 */
[----:B-1----:R-:W-:Y:S02]  /*20f70*/  MOV R13, UR5 ;  /* 0x00000005000d7c02 */ /* 0x002fe40008000f00 */
[----:B------:R-:W-:-:S03]  /*20f80*/  MOV R23, UR4 ;  /* 0x0000000400177c02 */ /* 0x000fc60008000f00 */
[----:B------:R-:W-:-:S04]  /*20f90*/  IMAD.WIDE.U32 R26, R13, 0x4, R4 ;  /* 0x000000040d1a7825 */ /* 0x000fc800078e0004 */
[----:B--2---:R-:W-:Y:S01]  /*20fa0*/  IMAD.WIDE.U32 R14, R13, 0x4, R2 ;  /* 0x000000040d0e7825 */ /* 0x004fe200078e0002 */
[----:B-----5:R1:W-:Y:S03]  /*20fb0*/  @P2 STG.E desc[UR18][R26.64], R25 ;  /* 0x000000191a002986 */ /* 0x0203e6000c101912 */
[----:B------:R-:W-:Y:S01]  /*20fc0*/  IMAD.WIDE.U32 R30, R23, 0x4, R4 ;  /* 0x00000004171e7825 */ /* 0x000fe200078e0004 */
[----:B------:R-:W-:-:S03]  /*20fd0*/  ISETP.GT.U32.AND P3, PT, R6, 0x9, !P5 ;  /* 0x000000090600780c */ /* 0x000fc60006f64070 */
[----:B------:R-:W-:Y:S01]  /*20fe0*/  IMAD.WIDE.U32 R22, R23, 0x4, R2 ;  /* 0x0000000417167825 */ /* 0x000fe200078e0002 */
[----:B------:R-:W-:Y:S01]  /*20ff0*/  @P2 STG.E desc[UR18][R14.64], R51 ;  /* 0x000000330e002986 */ /* 0x000fe2000c101912 */
[----:B------:R-:W-:-:S03]  /*21000*/  UIMAD UR4, UR7, 0x18, URZ ;  /* 0x00000018070478a4 */ /* 0x000fc6000f8e02ff */
[----:B------:R-:W-:Y:S04]  /*21010*/  @P1 STG.E desc[UR18][R30.64], R55 ;  /* 0x000000371e001986 */ /* 0x000fe8000c101912 */
[----:B------:R-:W-:Y:S01]  /*21020*/  @P1 STG.E desc[UR18][R22.64], R57 ;  /* 0x0000003916001986 */ /* 0x000fe2000c101912 */
[----:B------:R-:W-:Y:S02]  /*21030*/  ISETP.LT.U32.AND P1, PT, R0, UR7, P3 ;  /* 0x0000000700007c0c */ /* 0x000fe40009f21070 */
[----:B------:R-:W-:Y:S01]  /*21040*/  MOV R29, UR4 ;  /* 0x00000004001d7c02 */ /* 0x000fe20008000f00 */
[----:B------:R-:W2:Y:S01]  /*21050*/  LDS R51, [R85+0x300] ;  /* 0x0003000055337984 */ /* 0x000ea20000000800 */
[----:B------:R-:W-:-:S03]  /*21060*/  ISETP.GT.U32.AND P2, PT, R6, 0xb, !P5 ;  /* 0x0000000b0600780c */ /* 0x000fc60006f44070 */
[C---:B------:R-:W-:Y:S01]  /*21070*/  IMAD.WIDE.U32 R40, R29.reuse, 0x4, R4 ;  /* 0x000000041d287825 */ /* 0x040fe200078e0004 */
[----:B------:R-:W4:Y:S03]  /*21080*/  LDS R55, [R85+0x2300] ;  /* 0x0023000055377984 */ /* 0x000f260000000800 */
[----:B------:R-:W-:Y:S01]  /*21090*/  IMAD.WIDE.U32 R28, R29, 0x4, R2 ;  /* 0x000000041d1c7825 */ /* 0x000fe200078e0002 */
[----:B------:R-:W-:Y:S01]  /*210a0*/  UIMAD UR4, UR7, 0x1a, URZ ;  /* 0x0000001a070478a4 */ /* 0x000fe2000f8e02ff */
[----:B------:R-:W-:Y:S04]  /*210b0*/  @P1 STG.E desc[UR18][R40.64], R63 ;  /* 0x0000003f28001986 */ /* 0x000fe8000c101912 */
[----:B------:R5:W-:Y:S01]  /*210c0*/  @P1 STG.E desc[UR18][R28.64], R67 ;  /* 0x000000431c001986 */ /* 0x000be2000c101912 */
[----:B------:R-:W-:-:S02]  /*210d0*/  ISETP.LT.U32.AND P1, PT, R0, UR7, P2 ;  /* 0x0000000700007c0c */ /* 0x000fc40009721070 */
[----:B---3--:R-:W-:Y:S01]  /*210e0*/  MOV R21, UR4 ;  /* 0x0000000400157c02 */ /* 0x008fe20008000f00 */
[----:B------:R-:W3:Y:S04]  /*210f0*/  LDS R57, [R85+0x380] ;  /* 0x0003800055397984 */ /* 0x000ee80000000800 */
[C---:B-1----:R-:W-:Y:S01]  /*21100*/  IMAD.WIDE.U32 R24, R21.reuse, 0x4, R4 ;  /* 0x0000000415187825 */ /* 0x042fe200078e0004 */
[----:B------:R-:W1:Y:S03]  /*21110*/  LDS R63, [R85+0x2380] ;  /* 0x00238000553f7984 */ /* 0x000e660000000800 */
[----:B------:R-:W-:Y:S02]  /*21120*/  IMAD.WIDE.U32 R20, R21, 0x4, R2 ;  /* 0x0000000415147825 */ /* 0x000fe400078e0002 */
[----:B0-----:R-:W-:Y:S01]  /*21130*/  @P1 STG.E desc[UR18][R24.64], R69 ;  /* 0x0000004518001986 */ /* 0x001fe2000c101912 */
[----:B------:R-:W-:-:S03]  /*21140*/  UIMAD UR4, UR7, 0x1c, URZ ;  /* 0x0000001c070478a4 */ /* 0x000fc6000f8e02ff */
[----:B------:R-:W-:Y:S01]  /*21150*/  @P1 STG.E desc[UR18][R20.64], R71 ;  /* 0x0000004714001986 */ /* 0x000fe2000c101912 */
[----:B------:R-:W-:Y:S02]  /*21160*/  ISETP.GT.U32.AND P1, PT, R6, 0xd, !P5 ;  /* 0x0000000d0600780c */ /* 0x000fe40006f24070 */
[----:B------:R-:W-:Y:S02]  /*21170*/  P2R R50, PR, RZ, 0x40 ;  /* 0x00000040ff327803 */ /* 0x000fe40000000000 */
[----:B------:R-:W-:Y:S02]  /*21180*/  ISETP.LT.U32.AND P6, PT, R0, UR7, P1 ;  /* 0x0000000700007c0c */ /* 0x000fe40008fc1070 */
[----:B------:R-:W-:Y:S01]  /*21190*/  MOV R13, UR4 ;  /* 0x00000004000d7c02 */ /* 0x000fe20008000f00 */
[----:B------:R-:W-:Y:S01]  /*211a0*/  UIMAD UR4, UR7, 0x1e, URZ ;  /* 0x0000001e070478a4 */ /* 0x000fe2000f8e02ff */
[----:B------:R-:W-:-:S03]  /*211b0*/  ISETP.GT.U32.AND P5, PT, R6, 0xf, !P5 ;  /* 0x0000000f0600780c */ /* 0x000fc60006fa4070 */
[----:B------:R-:W-:-:S04]  /*211c0*/  IMAD.WIDE.U32 R16, R13, 0x4, R4 ;  /* 0x000000040d107825 */ /* 0x000fc800078e0004 */
[----:B------:R-:W-:Y:S02]  /*211d0*/  IMAD.WIDE.U32 R12, R13, 0x4, R2 ;  /* 0x000000040d0c7825 */ /* 0x000fe400078e0002 */
[----:B--2---:R0:W-:Y:S04]  /*211e0*/  @P6 STG.E desc[UR18][R16.64], R51 ;  /* 0x0000003310006986 */ /* 0x0041e8000c101912 */
[----:B----4-:R2:W-:Y:S01]  /*211f0*/  @P6 STG.E desc[UR18][R12.64], R55 ;  /* 0x000000370c006986 */ /* 0x0105e2000c101912 */
[----:B------:R-:W-:Y:S02]  /*21200*/  ISETP.LT.U32.AND P6, PT, R0, UR7, P5 ;  /* 0x0000000700007c0c */ /* 0x000fe4000afc1070 */
[----:B-----5:R-:W-:Y:S01]  /*21210*/  MOV R67, UR4 ;  /* 0x0000000400437c02 */ /* 0x020fe20008000f00 */
[C---:B------:R-:W-:Y:S01]  /*21220*/  FMUL R0, R36.reuse, R49 ;  /* 0x0000003124007220 */ /* 0x040fe20000400000 */
[----:B------:R-:W-:-:S03]  /*21230*/  FMUL R6, R36, R43 ;  /* 0x0000002b24067220 */ /* 0x000fc60000400000 */
[----:B------:R-:W-:-:S04]  /*21240*/  IMAD.WIDE.U32 R4, R67, 0x4, R4 ;  /* 0x0000000443047825 */ /* 0x000fc800078e0004 */
[C---:B0-----:R-:W-:Y:S01]  /*21250*/  FMUL R51, R36.reuse, R48 ;  /* 0x0000003024337220 */ /* 0x041fe20000400000 */
[----:B--2---:R-:W-:Y:S01]  /*21260*/  FMUL R55, R36, R42 ;  /* 0x0000002a24377220 */ /* 0x004fe20000400000 */
[----:B------:R-:W-:-:S04]  /*21270*/  IMAD.WIDE.U32 R2, R67, 0x4, R2 ;  /* 0x0000000443027825 */ /* 0x000fc800078e0002 */
[C---:B------:R-:W-:Y:S01]  /*21280*/  FFMA R51, R32.reuse, R42, -R51 ;  /* 0x0000002a20337223 */ /* 0x040fe20000000833 */
[C---:B------:R-:W-:Y:S01]  /*21290*/  FFMA R36, R32.reuse, R43, -R0 ;  /* 0x0000002b20247223 */ /* 0x040fe20000000800 */
[CC--:B------:R-:W-:Y:S01]  /*212a0*/  FFMA R55, R32.reuse, R48.reuse, R55 ;  /* 0x0000003020377223 */ /* 0x0c0fe20000000037 */
[----:B---3--:R0:W-:Y:S01]  /*212b0*/  @P6 STG.E desc[UR18][R4.64], R57 ;  /* 0x0000003904006986 */ /* 0x0081e2000c101912 */
[-C--:B------:R-:W-:Y:S01]  /*212c0*/  FFMA R32, R32, R49.reuse, R6 ;  /* 0x0000003120207223 */ /* 0x080fe20000000006 */
[C---:B------:R-:W-:Y:S01]  /*212d0*/  FMUL R0, R37.reuse, R48 ;  /* 0x0000003025007220 */ /* 0x040fe20000400000 */
[C---:B------:R-:W-:Y:S01]  /*212e0*/  FMUL R6, R37.reuse, R49 ;  /* 0x0000003125067220 */ /* 0x040fe20000400000 */
[-C--:B------:R-:W-:Y:S01]  /*212f0*/  FMUL R54, R37, R43.reuse ;  /* 0x0000002b25367220 */ /* 0x080fe20000400000 */
[----:B-1----:R1:W-:Y:S01]  /*21300*/  @P6 STG.E desc[UR18][R2.64], R63 ;  /* 0x0000003f02006986 */ /* 0x0023e2000c101912 */
[----:B------:R-:W-:Y:S01]  /*21310*/  ISETP.NE.AND P6, PT, R50, RZ, PT ;  /* 0x000000ff3200720c */ /* 0x000fe20003fc5270 */
[C---:B------:R-:W-:Y:S01]  /*21320*/  FFMA R50, R33.reuse, R43, -R6 ;  /* 0x0000002b21327223 */ /* 0x040fe20000000806 */
[-C--:B------:R-:W-:Y:S01]  /*21330*/  FFMA R54, R33, R49.reuse, R54 ;  /* 0x0000003121367223 */ /* 0x080fe20000000036 */
[-C--:B0-----:R-:W-:Y:S01]  /*21340*/  FMUL R57, R37, R42.reuse ;  /* 0x0000002a25397220 */ /* 0x081fe20000400000 */
[----:B------:R-:W-:Y:S01]  /*21350*/  FFMA R37, R33, R42, -R0 ;  /* 0x0000002a21257223 */ /* 0x000fe20000000800 */
[----:B------:R-:W-:-:S02]  /*21360*/  FMUL R0, R38, R49 ;  /* 0x0000003126007220 */ /* 0x000fc40000400000 */
[-C--:B------:R-:W-:Y:S01]  /*21370*/  FFMA R57, R33, R48.reuse, R57 ;  /* 0x0000003021397223 */ /* 0x080fe20000000039 */
[C---:B------:R-:W-:Y:S01]  /*21380*/  FMUL R33, R38.reuse, R48 ;  /* 0x0000003026217220 */ /* 0x040fe20000400000 */
[CC--:B-1----:R-:W-:Y:S01]  /*21390*/  FMUL R63, R38.reuse, R42.reuse ;  /* 0x0000002a263f7220 */ /* 0x0c2fe20000400000 */
[-C--:B------:R-:W-:Y:S01]  /*213a0*/  FMUL R6, R38, R43.reuse ;  /* 0x0000002b26067220 */ /* 0x080fe20000400000 */
[C---:B------:R-:W-:Y:S01]  /*213b0*/  FFMA R56, R34.reuse, R43, -R0 ;  /* 0x0000002b22387223 */ /* 0x040fe20000000800 */
[C---:B------:R-:W-:Y:S01]  /*213c0*/  FFMA R38, R34.reuse, R42, -R33 ;  /* 0x0000002a22267223 */ /* 0x040fe20000000821 */
[C---:B------:R-:W-:Y:S01]  /*213d0*/  FFMA R63, R34.reuse, R48, R63 ;  /* 0x00000030223f7223 */ /* 0x040fe2000000003f */
[C---:B------:R-:W-:Y:S01]  /*213e0*/  FMUL R33, R39.reuse, R42 ;  /* 0x0000002a27217220 */ /* 0x040fe20000400000 */
[-C--:B------:R-:W-:Y:S01]  /*213f0*/  FFMA R34, R34, R49.reuse, R6 ;  /* 0x0000003122227223 */ /* 0x080fe20000000006 */
[CC--:B------:R-:W-:Y:S01]  /*21400*/  FMUL R0, R39.reuse, R48.reuse ;  /* 0x0000003027007220 */ /* 0x0c0fe20000400000 */
[C---:B------:R-:W-:Y:S01]  /*21410*/  FMUL R6, R39.reuse, R49 ;  /* 0x0000003127067220 */ /* 0x040fe20000400000 */
[----:B------:R-:W-:Y:S01]  /*21420*/  FMUL R62, R39, R43 ;  /* 0x0000002b273e7220 */ /* 0x000fe20000400000 */
[C---:B------:R-:W-:Y:S01]  /*21430*/  FFMA R48, R35.reuse, R48, R33 ;  /* 0x0000003023307223 */ /* 0x040fe20000000021 */
[----:B------:R-:W-:Y:S01]  /*21440*/  FMUL R33, R32, R7 ;  /* 0x0000000720217220 */ /* 0x000fe20000400000 */
[C---:B------:R-:W-:Y:S01]  /*21450*/  FFMA R42, R35.reuse, R42, -R0 ;  /* 0x0000002a232a7223 */ /* 0x040fe20000000800 */
[C---:B------:R-:W-:Y:S01]  /*21460*/  FFMA R43, R35.reuse, R43, -R6 ;  /* 0x0000002b232b7223 */ /* 0x040fe20000000806 */
[----:B------:R-:W-:Y:S01]  /*21470*/  FFMA R62, R35, R49, R62 ;  /* 0x00000031233e7223 */ /* 0x000fe2000000003e */
[CC--:B------:R-:W-:Y:S01]  /*21480*/  FMUL R35, R36.reuse, R7.reuse ;  /* 0x0000000724237220 */ /* 0x0c0fe20000400000 */
[-C--:B------:R-:W-:Y:S01]  /*21490*/  FMUL R0, R55, R7.reuse ;  /* 0x0000000737007220 */ /* 0x080fe20000400000 */
[-C--:B------:R-:W-:Y:S01]  /*214a0*/  FFMA R36, R36, R8.reuse, -R33 ;  /* 0x0000000824247223 */ /* 0x080fe20000000821 */
[-C--:B------:R-:W-:Y:S01]  /*214b0*/  FMUL R33, R54, R7.reuse ;  /* 0x0000000736217220 */ /* 0x080fe20000400000 */
[CC--:B------:R-:W-:Y:S01]  /*214c0*/  FMUL R6, R51.reuse, R7.reuse ;  /* 0x0000000733067220 */ /* 0x0c0fe20000400000 */
[-C--:B------:R-:W-:Y:S01]  /*214d0*/  FFMA R32, R32, R8.reuse, R35 ;  /* 0x0000000820207223 */ /* 0x080fe20000000023 */
[-C--:B------:R-:W-:Y:S01]  /*214e0*/  FFMA R51, R51, R8.reuse, -R0 ;  /* 0x0000000833337223 */ /* 0x080fe20000000800 */
[CC--:B------:R-:W-:Y:S01]  /*214f0*/  FMUL R35, R50.reuse, R7.reuse ;  /* 0x0000000732237220 */ /* 0x0c0fe20000400000 */
[-C--:B------:R-:W-:Y:S01]  /*21500*/  FMUL R0, R57, R7.reuse ;  /* 0x0000000739007220 */ /* 0x080fe20000400000 */
[-C--:B------:R-:W-:Y:S01]  /*21510*/  FFMA R50, R50, R8.reuse, -R33 ;  /* 0x0000000832327223 */ /* 0x080fe20000000821 */
[-C--:B------:R-:W-:Y:S01]  /*21520*/  FFMA R55, R55, R8.reuse, R6 ;  /* 0x0000000837377223 */ /* 0x080fe20000000006 */
[-C--:B------:R-:W-:Y:S01]  /*21530*/  FMUL R33, R63, R7.reuse ;  /* 0x000000073f217220 */ /* 0x080fe20000400000 */
[CC--:B------:R-:W-:Y:S01]  /*21540*/  FMUL R6, R37.reuse, R7.reuse ;  /* 0x0000000725067220 */ /* 0x0c0fe20000400000 */
[-C--:B------:R-:W-:Y:S01]  /*21550*/  FFMA R54, R54, R8.reuse, R35 ;  /* 0x0000000836367223 */ /* 0x080fe20000000023 */
[-C--:B------:R-:W-:Y:S01]  /*21560*/  FFMA R37, R37, R8.reuse, -R0 ;  /* 0x0000000825257223 */ /* 0x080fe20000000800 */
[-C--:B------:R-:W-:Y:S01]  /*21570*/  FMUL R35, R34, R7.reuse ;  /* 0x0000000722237220 */ /* 0x080fe20000400000 */
[CC--:B------:R-:W-:Y:S01]  /*21580*/  FMUL R0, R38.reuse, R7.reuse ;  /* 0x0000000726007220 */ /* 0x0c0fe20000400000 */
[-C--:B------:R-:W-:Y:S01]  /*21590*/  FFMA R38, R38, R8.reuse, -R33 ;  /* 0x0000000826267223 */ /* 0x080fe20000000821 */
[CC--:B------:R-:W-:Y:S01]  /*215a0*/  FMUL R33, R56.reuse, R7.reuse ;  /* 0x0000000738217220 */ /* 0x0c0fe20000400000 */
[-C--:B------:R-:W-:Y:S01]  /*215b0*/  FFMA R57, R57, R8.reuse, R6 ;  /* 0x0000000839397223 */ /* 0x080fe20000000006 */
[-C--:B------:R-:W-:Y:S01]  /*215c0*/  FFMA R56, R56, R8.reuse, -R35 ;  /* 0x0000000838387223 */ /* 0x080fe20000000823 */
[-C--:B------:R-:W-:Y:S01]  /*215d0*/  FMUL R35, R48, R7.reuse ;  /* 0x0000000730237220 */ /* 0x080fe20000400000 */
[-C--:B------:R-:W-:Y:S01]  /*215e0*/  FMUL R39, R42, R7.reuse ;  /* 0x000000072a277220 */ /* 0x080fe20000400000 */
[-C--:B------:R-:W-:Y:S01]  /*215f0*/  FMUL R6, R62, R7.reuse ;  /* 0x000000073e067220 */ /* 0x080fe20000400000 */
[----:B------:R-:W-:Y:S01]  /*21600*/  FMUL R7, R43, R7 ;  /* 0x000000072b077220 */ /* 0x000fe20000400000 */
[----:B------:R-:W-:Y:S01]  /*21610*/  FADD R122, R122, R51 ;  /* 0x000000337a7a7221 */ /* 0x000fe20000000000 */
[----:B------:R-:W-:Y:S01]  /*21620*/  BAR.SYNC.DEFER_BLOCKING 0x0 ;  /* 0x0000000000007b1d */ /* 0x000fe20000010000 */
[----:B------:R-:W-:Y:S01]  /*21630*/  FADD R123, R123, R36 ;  /* 0x000000247b7b7221 */ /* 0x000fe20000000000 */
[-C--:B------:R-:W-:Y:S01]  /*21640*/  FFMA R0, R63, R8.reuse, R0 ;  /* 0x000000083f007223 */ /* 0x080fe20000000000 */
[-C--:B------:R-:W-:Y:S01]  /*21650*/  FFMA R33, R34, R8.reuse, R33 ;  /* 0x0000000822217223 */ /* 0x080fe20000000021 */
[----:B------:R-:W-:Y:S01]  /*21660*/  FADD R110, R112, R55 ;  /* 0x00000037706e7221 */ /* 0x000fe20000000000 */
[----:B------:R-:W-:Y:S01]  /*21670*/  FADD R111, R111, R32 ;  /* 0x000000206f6f7221 */ /* 0x000fe20000000000 */
[-C--:B------:R-:W-:Y:S01]  /*21680*/  FFMA R42, R42, R8.reuse, -R35 ;  /* 0x000000082a2a7223 */ /* 0x080fe20000000823 */
[-C--:B------:R-:W-:Y:S01]  /*21690*/  FFMA R39, R48, R8.reuse, R39 ;  /* 0x0000000830277223 */ /* 0x080fe20000000027 */
[-C--:B------:R-:W-:Y:S01]  /*216a0*/  FFMA R6, R43, R8.reuse, -R6 ;  /* 0x000000082b067223 */ /* 0x080fe20000000806 */
[----:B------:R-:W-:Y:S01]  /*216b0*/  FADD R82, R82, R37 ;  /* 0x0000002552527221 */ /* 0x000fe20000000000 */
        /* <DEDUP_REMOVED lines=12> */
[----:B------:R-:W-:Y:S04]  /*21780*/  STS.64 [R60], R122 ;  /* 0x0000007a3c007388 */ /* 0x000fe80000000a00 */
[----:B------:R-:W-:Y:S04]  /*21790*/  STS.64 [R76], R110 ;  /* 0x0000006e4c007388 */ /* 0x000fe80000000a00 */
[----:B------:R-:W-:Y:S04]  /*217a0*/  STS.64 [R60+0x40], R82 ;  /* 0x000040523c007388 */ /* 0x000fe80000000a00 */
[----:B------:R-:W-:Y:S04]  /*217b0*/  STS.64 [R76+0x40], R94 ;  /* 0x0000405e4c007388 */ /* 0x000fe80000000a00 */
[----:B------:R-:W-:Y:S04]  /*217c0*/  STS.64 [R60+0x80], R36 ;  /* 0x000080243c007388 */ /* 0x000fe80000000a00 */
[----:B------:R-:W-:Y:S04]  /*217d0*/  STS.64 [R76+0x80], R48 ;  /* 0x000080304c007388 */ /* 0x000fe80000000a00 */
[----:B------:R-:W-:Y:S04]  /*217e0*/  STS.64 [R60+0xc0], R42 ;  /* 0x0000c02a3c007388 */ /* 0x000fe80000000a00 */
[----:B------:R-:W-:Y:S01]  /*217f0*/  STS.64 [R76+0xc0], R52 ;  /* 0x0000c0344c007388 */ /* 0x000fe20000000a00 */
[----:B------:R-:W-:Y:S06]  /*21800*/  BAR.SYNC.DEFER_BLOCKING 0x0 ;  /* 0x0000000000007b1d */ /* 0x000fec0000010000 */
[----:B------:R-:W0:Y:S04]  /*21810*/  LDS R7, [R85] ;  /* 0x0000000055077984 */ /* 0x000e280000000800 */
[----:B------:R-:W1:Y:S01]  /*21820*/  LDS R33, [R85+0x2000] ;  /* 0x0020000055217984 */ /* 0x000e620000000800 */
[----:B------:R-:W-:-:S03]  /*21830*/  ISETP.GT.U32.AND P6, PT, R9, 0x10, P6 ;  /* 0x000000100900780c */ /* 0x000fc600037c4070 */
[----:B------:R-:W2:Y:S04]  /*21840*/  LDS R35, [R85+0x80] ;  /* 0x0000800055237984 */ /* 0x000ea80000000800 */
[----:B------:R-:W3:Y:S04]  /*21850*/  LDS R37, [R85+0x2080] ;  /* 0x0020800055257984 */ /* 0x000ee80000000800 */
[----:B------:R-:W4:Y:S04]  /*21860*/  LDS R39, [R85+0x100] ;  /* 0x0001000055277984 */ /* 0x000f280000000800 */
[----:B------:R-:W5:Y:S04]  /*21870*/  LDS R43, [R85+0x2100] ;  /* 0x00210000552b7984 */ /* 0x000f680000000800 */
[----:B------:R-:W5:Y:S04]  /*21880*/  LDS R49, [R85+0x180] ;  /* 0x0001800055317984 */ /* 0x000f680000000800 */
[----:B------:R-:W5:Y:S04]  /*21890*/  LDS R51, [R85+0x2180] ;  /* 0x0021800055337984 */ /* 0x000f680000000800 */
[----:B------:R-:W5:Y:S04]  /*218a0*/  LDS R53, [R85+0x200] ;  /* 0x0002000055357984 */ /* 0x000f680000000800 */
[----:B------:R-:W5:Y:S04]  /*218b0*/  LDS R55, [R85+0x2200] ;  /* 0x0022000055377984 */ /* 0x000f680000000800 */
[----:B0-----:R-:W-:Y:S04]  /*218c0*/  @P6 STG.E desc[UR18][R44.64+0x40], R7 ;  /* 0x000040072c006986 */ /* 0x001fe8000c101912 */
[----:B------:R-:W0:Y:S04]  /*218d0*/  LDS R57, [R85+0x280] ;  /* 0x0002800055397984 */ /* 0x000e280000000800 */
[----:B-1----:R-:W-:Y:S04]  /*218e0*/  @P6 STG.E desc[UR18][R46.64+0x40], R33 ;  /* 0x000040212e006986 */ /* 0x002fe8000c101912 */
[----:B------:R-:W1:Y:S04]  /*218f0*/  LDS R7, [R85+0x2280] ;  /* 0x0022800055077984 */ /* 0x000e680000000800 */
[----:B------:R-:W1:Y:S04]  /*21900*/  LDS R33, [R85+0x300] ;  /* 0x0003000055217984 */ /* 0x000e680000000800 */
[----:B------:R-:W1:Y:S04]  /*21910*/  LDS R45, [R85+0x2300] ;  /* 0x00230000552d7984 */ /* 0x000e680000000800 */
[----:B------:R-:W1:Y:S01]  /*21920*/  LDS R47, [R85+0x380] ;  /* 0x00038000552f7984 */ /* 0x000e620000000800 */
[----:B------:R-:W-:-:S02]  /*21930*/  ISETP.NE.AND P6, PT, R58, RZ, PT ;  /* 0x000000ff3a00720c */ /* 0x000fc40003fc5270 */
[C---:B------:R-:W-:Y:S02]  /*21940*/  ISETP.GT.U32.AND P0, PT, R9.reuse, 0x10, P0 ;  /* 0x000000100900780c */ /* 0x040fe40000704070 */
[C---:B------:R-:W-:Y:S02]  /*21950*/  ISETP.GT.U32.AND P6, PT, R9.reuse, 0x10, P6 ;  /* 0x000000100900780c */ /* 0x040fe400037c4070 */
[C---:B------:R-:W-:Y:S02]  /*21960*/  ISETP.GT.U32.AND P4, PT, R9.reuse, 0x10, P4 ;  /* 0x000000100900780c */ /* 0x040fe40002784070 */
[C---:B------:R-:W-:Y:S02]  /*21970*/  ISETP.GT.U32.AND P3, PT, R9.reuse, 0x10, P3 ;  /* 0x000000100900780c */ /* 0x040fe40001f64070 */
[C---:B------:R-:W-:Y:S02]  /*21980*/  ISETP.GT.U32.AND P2, PT, R9.reuse, 0x10, P2 ;  /* 0x000000100900780c */ /* 0x040fe40001744070 */
[----:B------:R-:W-:-:S02]  /*21990*/  ISETP.GT.U32.AND P1, PT, R9, 0x10, P1 ;  /* 0x000000100900780c */ /* 0x000fc40000f24070 */
[----:B------:R-:W-:-:S03]  /*219a0*/  ISETP.GT.U32.AND P5, PT, R9, 0x10, P5 ;  /* 0x000000100900780c */ /* 0x000fc60002fa4070 */
[----:B--2---:R2:W-:Y:S04]  /*219b0*/  @P6 STG.E desc[UR18][R10.64+0x40], R35 ;  /* 0x000040230a006986 */ /* 0x0045e8000c101912 */
[----:B---3--:R2:W-:Y:S04]  /*219c0*/  @P6 STG.E desc[UR18][R18.64+0x40], R37 ;  /* 0x0000402512006986 */ /* 0x0085e8000c101912 */
[----:B----4-:R2:W-:Y:S04]  /*219d0*/  @P0 STG.E desc[UR18][R26.64+0x40], R39 ;  /* 0x000040271a000986 */ /* 0x0105e8000c101912 */
[----:B-----5:R2:W-:Y:S04]  /*219e0*/  @P0 STG.E desc[UR18][R14.64+0x40], R43 ;  /* 0x0000402b0e000986 */ /* 0x0205e8000c101912 */
[----:B------:R2:W-:Y:S04]  /*219f0*/  @P4 STG.E desc[UR18][R30.64+0x40], R49 ;  /* 0x000040311e004986 */ /* 0x0005e8000c101912 */
[----:B------:R2:W-:Y:S04]  /*21a00*/  @P4 STG.E desc[UR18][R22.64+0x40], R51 ;  /* 0x0000403316004986 */ /* 0x0005e8000c101912 */
[----:B------:R2:W-:Y:S04]  /*21a10*/  @P3 STG.E desc[UR18][R40.64+0x40], R53 ;  /* 0x0000403528003986 */ /* 0x0005e8000c101912 */
[----:B------:R2:W-:Y:S04]  /*21a20*/  @P3 STG.E desc[UR18][R28.64+0x40], R55 ;  /* 0x000040371c003986 */ /* 0x0005e8000c101912 */
[----:B0-----:R2:W-:Y:S04]  /*21a30*/  @P2 STG.E desc[UR18][R24.64+0x40], R57 ;  /* 0x0000403918002986 */ /* 0x0015e8000c101912 */
[----:B-1----:R2:W-:Y:S04]  /*21a40*/  @P2 STG.E desc[UR18][R20.64+0x40], R7 ;  /* 0x0000400714002986 */ /* 0x0025e8000c101912 */
[----:B------:R2:W-:Y:S04]  /*21a50*/  @P1 STG.E desc[UR18][R16.64+0x40], R33 ;  /* 0x0000402110001986 */ /* 0x0005e8000c101912 */
[----:B------:R2:W-:Y:S04]  /*21a60*/  @P1 STG.E desc[UR18][R12.64+0x40], R45 ;  /* 0x0000402d0c001986 */ /* 0x0005e8000c101912 */
[----:B------:R2:W-:Y:S01]  /*21a70*/  @P5 STG.E desc[UR18][R4.64+0x40], R47 ;  /* 0x0000402f04005986 */ /* 0x0005e2000c101912 */
[----:B------:R-:W-:Y:S05]  /*21a80*/  @!P5 EXIT ;  /* 0x000000000000d94d */ /* 0x000fea0003800000 */
[----:B------:R-:W0:Y:S04]  /*21a90*/  LDS R85, [R85+0x2380] ;  /* 0x0023800055557984 */ /* 0x000e280000000800 */
[----:B0-----:R-:W-:Y:S01]  /*21aa0*/  STG.E desc[UR18][R2.64+0x40], R85 ;  /* 0x0000405502007986 */ /* 0x001fe2000c101912 */
[----:B------:R-:W-:Y:S05]  /*21ab0*/  EXIT ;  /* 0x000000000000794d */ /* 0x000fea0003800000 */
.L_x_104:
[----:B------:R-:W-:-:S00]  /*21ac0*/  BRA `(.L_x_104) ;  /* 0xfffffffc00fc7947 */ /* 0x000fc0000383ffff */
[----:B------:R-:W-:-:S00]  /*21ad0*/  NOP ;  /* 0x0000000000007918 */ /* 0x000fc00000000000 */
        /* <DEDUP_REMOVED lines=10> */
.L_x_105:


//--------------------- .nv.shared.kernel         --------------------------
	.section	.nv.shared.kernel,"aw",@nobits
	.sectionflags	@""
	.align	32768
.nv.shared.kernel:
	.zero		45056


//--------------------- .nv.shared.reserved.0     --------------------------
	.section	.nv.shared.reserved.0,"aw",@nobits
	.weak		__nv_reservedSMEM_offset_0_alias
	.size		__nv_reservedSMEM_offset_0_alias, 0, 64
	.other		__nv_reservedSMEM_offset_0_alias,@"STO_CUDA_RESERVED_SHARED STV_DEFAULT"
__nv_reservedSMEM_offset_0_alias:
	.zero		0
	.zero		64


//--------------------- .nv.constant0.kernel      --------------------------
	.section	.nv.constant0.kernel,"a",@progbits
	.sectionflags	@""
	.align	4
.nv.constant0.kernel:
	.zero		1060


//--------------------- SYMBOLS --------------------------

	.type		.nv.reservedSmem.offset0,@object
	.size		.nv.reservedSmem.offset0,0x4
	.type		.nv.reservedSmem.cap,@object
	.size		.nv.reservedSmem.cap,0x4
